# CuTe-DSL kernel — source=fa4 family=fa4_fwd_sm100
# config = {"dtype": "Float16", "causal": true, "use_2cta": false, "q_stage": 2, "head_dim": 80}


// ===== COMPILED SASS (sm_100a) =====

	.target	sm_100a

	.elftype	@"ET_EXEC"


//--------------------- .note.nv.tkinfo           --------------------------
	.section	.note.nv.tkinfo,"",@"SHT_NOTE"
	.sectionflags	@"SHF_NOTE_NV_TKINFO"
	.tkinfo
        /*0018*/ 	.word	0x00000081
        /*0030*/ 	.string	""
        /*0030*/ 	.string	"ptxas"
        /*0030*/ 	.string	"Cuda compilation tools, release 12.9, V12.9.83"
        /*0030*/ 	.string	"Build system must define TOOLS_VERSION_EXTENDED"
        /*0030*/ 	.string	"-O 3 -arch sm_100a "



//--------------------- .note.nv.cuver            --------------------------
	.section	.note.nv.cuver,"",@"SHT_NOTE"
	.sectionflags	@"SHF_NOTE_NV_CUVER"
        /*0018*/ 	.short	0x0001
        /*001a*/ 	.short	0x0064
        /*001c*/ 	.short	0x0001
        /*001e*/ 	.short	0x0000
        /*0020*/ 	.short	0x0001
        /*0022*/ 	.short	0x0000


//--------------------- .nv.info                  --------------------------
	.section	.nv.info,"",@"SHT_CUDA_INFO"
	.align	4


	//----- nvinfo : EIATTR_REGCOUNT
	.align		4
        /*0000*/ 	.byte	0x04, 0x2f
        /*0002*/ 	.short	(.L_4 - .L_3)
	.align		4
.L_3:
        /*0004*/ 	.word	index@(kernel_cutlass_kernel_flash_attncuteflash_fwd_sm100FlashAttentionForwardSm100_object_at__tensor0000o8011101213_tensor0000o8011101213_tensor0000o8010111213_tensor0000o8011101213_tensorptrf_0)
        /*0008*/ 	.word	0x00000080


	//----- nvinfo : EIATTR_FRAME_SIZE
	.align		4
.L_4:
        /*000c*/ 	.byte	0x04, 0x11
        /*000e*/ 	.short	(.L_6 - .L_5)
	.align		4
.L_5:
        /*0010*/ 	.word	index@($__internal_2_$__cuda_sm10x_tcgen05_guardrail_trap_unallocated_columns_being_dealloced)
        /*0014*/ 	.word	0x00000000


	//----- nvinfo : EIATTR_FRAME_SIZE
	.align		4
.L_6:
        /*0018*/ 	.byte	0x04, 0x11
        /*001a*/ 	.short	(.L_8 - .L_7)
	.align		4
.L_7:
        /*001c*/ 	.word	index@($__internal_1_$__cuda_sm10x_tcgen05_guardrail_trap_phase_invalid_during_alloc)
        /*0020*/ 	.word	0x00000000


	//----- nvinfo : EIATTR_FRAME_SIZE
	.align		4
.L_8:
        /*0024*/ 	.byte	0x04, 0x11
        /*0026*/ 	.short	(.L_10 - .L_9)
	.align		4
.L_9:
        /*0028*/ 	.word	index@($__internal_0_$__cuda_sm10x_tcgen05_guardrail_trap_col_being_dealloced_not_returned_by_alloc)
        /*002c*/ 	.word	0x00000000


	//----- nvinfo : EIATTR_FRAME_SIZE
	.align		4
.L_10:
        /*0030*/ 	.byte	0x04, 0x11
        /*0032*/ 	.short	(.L_12 - .L_11)
	.align		4
.L_11:
        /*0034*/ 	.word	index@(kernel_cutlass_kernel_flash_attncuteflash_fwd_sm100FlashAttentionForwardSm100_object_at__tensor0000o8011101213_tensor0000o8011101213_tensor0000o8010111213_tensor0000o8011101213_tensorptrf_0)
        /*0038*/ 	.word	0x00000000


	//----- nvinfo : EIATTR_MIN_STACK_SIZE
	.align		4
.L_12:
        /*003c*/ 	.byte	0x04, 0x12
        /*003e*/ 	.short	(.L_14 - .L_13)
	.align		4
.L_13:
        /*0040*/ 	.word	index@(kernel_cutlass_kernel_flash_attncuteflash_fwd_sm100FlashAttentionForwardSm100_object_at__tensor0000o8011101213_tensor0000o8011101213_tensor0000o8010111213_tensor0000o8011101213_tensorptrf_0)
        /*0044*/ 	.word	0x00000000
.L_14:


//--------------------- .nv.info.kernel_cutlass_kernel_flash_attncuteflash_fwd_sm100FlashAttentionForwardSm100_object_at__tensor0000o8011101213_tensor0000o8011101213_tensor0000o8010111213_tensor0000o8011101213_tensorptrf_0 --------------------------
	.section	.nv.info.kernel_cutlass_kernel_flash_attncuteflash_fwd_sm100FlashAttentionForwardSm100_object_at__tensor0000o8011101213_tensor0000o8011101213_tensor0000o8010111213_tensor0000o8011101213_tensorptrf_0,"",@"SHT_CUDA_INFO"
	.sectionflags	@""
	.align	4


	//----- nvinfo : EIATTR_CUDA_API_VERSION
	.align		4
        /*0000*/ 	.byte	0x04, 0x37
        /*0002*/ 	.short	(.L_16 - .L_15)
.L_15:
        /*0004*/ 	.word	0x00000081


	//----- nvinfo : EIATTR_KPARAM_INFO
	.align		4
.L_16:
        /*0008*/ 	.byte	0x04, 0x17
        /*000a*/ 	.short	(.L_18 - .L_17)
.L_17:
        /*000c*/ 	.word	0x00000000
        /*0010*/ 	.short	0x0018
        /*0012*/ 	.short	0x02e4
        /*0014*/ 	.byte	0x00, 0xf0, 0x11, 0x00


	//----- nvinfo : EIATTR_KPARAM_INFO
	.align		4
.L_18:
        /*0018*/ 	.byte	0x04, 0x17
        /*001a*/ 	.short	(.L_20 - .L_19)
.L_19:
        /*001c*/ 	.word	0x00000000
        /*0020*/ 	.short	0x0017
        /*0022*/ 	.short	0x02d8
        /*0024*/ 	.byte	0x00, 0xf0, 0x31, 0x00


	//----- nvinfo : EIATTR_KPARAM_INFO
	.align		4
.L_20:
        /*0028*/ 	.byte	0x04, 0x17
        /*002a*/ 	.short	(.L_22 - .L_21)
.L_21:
        /*002c*/ 	.word	0x00000000
        /*0030*/ 	.short	0x0016
        /*0032*/ 	.short	0x02d4
        /*0034*/ 	.byte	0x00, 0xf0, 0x11, 0x00


	//----- nvinfo : EIATTR_KPARAM_INFO
	.align		4
.L_22:
        /*0038*/ 	.byte	0x04, 0x17
        /*003a*/ 	.short	(.L_24 - .L_23)
.L_23:
        /*003c*/ 	.word	0x00000000
        /*0040*/ 	.short	0x0015
        /*0042*/ 	.short	0x02c8
        /*0044*/ 	.byte	0x00, 0xf0, 0x31, 0x00


	//----- nvinfo : EIATTR_KPARAM_INFO
	.align		4
.L_24:
        /*0048*/ 	.byte	0x04, 0x17
        /*004a*/ 	.short	(.L_26 - .L_25)
.L_25:
        /*004c*/ 	.word	0x00000000
        /*0050*/ 	.short	0x0014
        /*0052*/ 	.short	0x02bc
        /*0054*/ 	.byte	0x00, 0xf0, 0x31, 0x00


	//----- nvinfo : EIATTR_KPARAM_INFO
	.align		4
.L_26:
        /*0058*/ 	.byte	0x04, 0x17
        /*005a*/ 	.short	(.L_28 - .L_27)
.L_27:
        /*005c*/ 	.word	0x00000000
        /*0060*/ 	.short	0x0013
        /*0062*/ 	.short	0x02b0
        /*0064*/ 	.byte	0x00, 0xf0, 0x31, 0x00


	//----- nvinfo : EIATTR_KPARAM_INFO
	.align		4
.L_28:
        /*0068*/ 	.byte	0x04, 0x17
        /*006a*/ 	.short	(.L_30 - .L_29)
.L_29:
        /*006c*/ 	.word	0x00000000
        /*0070*/ 	.short	0x0012
        /*0072*/ 	.short	0x02a4
        /*0074*/ 	.byte	0x00, 0xf0, 0x31, 0x00


	//----- nvinfo : EIATTR_KPARAM_INFO
	.align		4
.L_30:
        /*0078*/ 	.byte	0x04, 0x17
        /*007a*/ 	.short	(.L_32 - .L_31)
.L_31:
        /*007c*/ 	.word	0x00000000
        /*0080*/ 	.short	0x0011
        /*0082*/ 	.short	0x02a0
        /*0084*/ 	.byte	0x00, 0xf0, 0x11, 0x00


	//----- nvinfo : EIATTR_KPARAM_INFO
	.align		4
.L_32:
        /*0088*/ 	.byte	0x04, 0x17
        /*008a*/ 	.short	(.L_34 - .L_33)
.L_33:
        /*008c*/ 	.word	0x00000000
        /*0090*/ 	.short	0x0010
        /*0092*/ 	.short	0x029c
        /*0094*/ 	.byte	0x00, 0xf0, 0x11, 0x00


	//----- nvinfo : EIATTR_KPARAM_INFO
	.align		4
.L_34:
        /*0098*/ 	.byte	0x04, 0x17
        /*009a*/ 	.short	(.L_36 - .L_35)
.L_35:
        /*009c*/ 	.word	0x00000000
        /*00a0*/ 	.short	0x000f
        /*00a2*/ 	.short	0x0298
        /*00a4*/ 	.byte	0x00, 0xf0, 0x11, 0x00


	//----- nvinfo : EIATTR_KPARAM_INFO
	.align		4
.L_36:
        /*00a8*/ 	.byte	0x04, 0x17
        /*00aa*/ 	.short	(.L_38 - .L_37)
.L_37:
        /*00ac*/ 	.word	0x00000000
        /*00b0*/ 	.short	0x000e
        /*00b2*/ 	.short	0x0294
        /*00b4*/ 	.byte	0x00, 0xf0, 0x11, 0x00


	//----- nvinfo : EIATTR_KPARAM_INFO
	.align		4
.L_38:
        /*00b8*/ 	.byte	0x04, 0x17
        /*00ba*/ 	.short	(.L_40 - .L_39)
.L_39:
        /*00bc*/ 	.word	0x00000000
        /*00c0*/ 	.short	0x000d
        /*00c2*/ 	.short	0x0290
        /*00c4*/ 	.byte	0x00, 0xf0, 0x11, 0x00


	//----- nvinfo : EIATTR_KPARAM_INFO
	.align		4
.L_40:
        /*00c8*/ 	.byte	0x04, 0x17
        /*00ca*/ 	.short	(.L_42 - .L_41)
.L_41:
        /*00cc*/ 	.word	0x00000000
        /*00d0*/ 	.short	0x000c
        /*00d2*/ 	.short	0x028c
        /*00d4*/ 	.byte	0x00, 0xf0, 0x11, 0x00


	//----- nvinfo : EIATTR_KPARAM_INFO
	.align		4
.L_42:
        /*00d8*/ 	.byte	0x04, 0x17
        /*00da*/ 	.short	(.L_44 - .L_43)
.L_43:
        /*00dc*/ 	.word	0x00000000
        /*00e0*/ 	.short	0x000b
        /*00e2*/ 	.short	0x0287
        /*00e4*/ 	.byte	0x00, 0xf0, 0x0d, 0x00


	//----- nvinfo : EIATTR_KPARAM_INFO
	.align		4
.L_44:
        /*00e8*/ 	.byte	0x04, 0x17
        /*00ea*/ 	.short	(.L_46 - .L_45)
.L_45:
        /*00ec*/ 	.word	0x00000000
        /*00f0*/ 	.short	0x000a
        /*00f2*/ 	.short	0x0284
        /*00f4*/ 	.byte	0x00, 0xf0, 0x0d, 0x00


	//----- nvinfo : EIATTR_KPARAM_INFO
	.align		4
.L_46:
        /*00f8*/ 	.byte	0x04, 0x17
        /*00fa*/ 	.short	(.L_48 - .L_47)
.L_47:
        /*00fc*/ 	.word	0x00000000
        /*0100*/ 	.short	0x0009
        /*0102*/ 	.short	0x0280
        /*0104*/ 	.byte	0x00, 0xf0, 0x11, 0x00


	//----- nvinfo : EIATTR_KPARAM_INFO
	.align		4
.L_48:
        /*0108*/ 	.byte	0x04, 0x17
        /*010a*/ 	.short	(.L_50 - .L_49)
.L_49:
        /*010c*/ 	.word	0x00000000
        /*0110*/ 	.short	0x0008
        /*0112*/ 	.short	0x0200
        /*0114*/ 	.byte	0x00, 0xf0, 0x01, 0x02


	//----- nvinfo : EIATTR_KPARAM_INFO
	.align		4
.L_50:
        /*0118*/ 	.byte	0x04, 0x17
        /*011a*/ 	.short	(.L_52 - .L_51)
.L_51:
        /*011c*/ 	.word	0x00000000
        /*0120*/ 	.short	0x0007
        /*0122*/ 	.short	0x0180
        /*0124*/ 	.byte	0x00, 0xf0, 0x01, 0x02


	//----- nvinfo : EIATTR_KPARAM_INFO
	.align		4
.L_52:
        /*0128*/ 	.byte	0x04, 0x17
        /*012a*/ 	.short	(.L_54 - .L_53)
.L_53:
        /*012c*/ 	.word	0x00000000
        /*0130*/ 	.short	0x0006
        /*0132*/ 	.short	0x0100
        /*0134*/ 	.byte	0x00, 0xf0, 0x01, 0x02


	//----- nvinfo : EIATTR_KPARAM_INFO
	.align		4
.L_54:
        /*0138*/ 	.byte	0x04, 0x17
        /*013a*/ 	.short	(.L_56 - .L_55)
.L_55:
        /*013c*/ 	.word	0x00000000
        /*0140*/ 	.short	0x0005
        /*0142*/ 	.short	0x0080
        /*0144*/ 	.byte	0x00, 0xf0, 0x01, 0x02


	//----- nvinfo : EIATTR_KPARAM_INFO
	.align		4
.L_56:
        /*0148*/ 	.byte	0x04, 0x17
        /*014a*/ 	.short	(.L_58 - .L_57)
.L_57:
        /*014c*/ 	.word	0x00000000
        /*0150*/ 	.short	0x0004
        /*0152*/ 	.short	0x0030
        /*0154*/ 	.byte	0x00, 0xf0, 0xa1, 0x00


	//----- nvinfo : EIATTR_KPARAM_INFO
	.align		4
.L_58:
        /*0158*/ 	.byte	0x04, 0x17
        /*015a*/ 	.short	(.L_60 - .L_59)
.L_59:
        /*015c*/ 	.word	0x00000000
        /*0160*/ 	.short	0x0003
        /*0162*/ 	.short	0x0024
        /*0164*/ 	.byte	0x00, 0xf0, 0x31, 0x00


	//----- nvinfo : EIATTR_KPARAM_INFO
	.align		4
.L_60:
        /*0168*/ 	.byte	0x04, 0x17
        /*016a*/ 	.short	(.L_62 - .L_61)
.L_61:
        /*016c*/ 	.word	0x00000000
        /*0170*/ 	.short	0x0002
        /*0172*/ 	.short	0x0018
        /*0174*/ 	.byte	0x00, 0xf0, 0x31, 0x00


	//----- nvinfo : EIATTR_KPARAM_INFO
	.align		4
.L_62:
        /*0178*/ 	.byte	0x04, 0x17
        /*017a*/ 	.short	(.L_64 - .L_63)
.L_63:
        /*017c*/ 	.word	0x00000000
        /*0180*/ 	.short	0x0001
        /*0182*/ 	.short	0x000c
        /*0184*/ 	.byte	0x00, 0xf0, 0x31, 0x00


	//----- nvinfo : EIATTR_KPARAM_INFO
	.align		4
.L_64:
        /*0188*/ 	.byte	0x04, 0x17
        /*018a*/ 	.short	(.L_66 - .L_65)
.L_65:
        /*018c*/ 	.word	0x00000000
        /*0190*/ 	.short	0x0000
        /*0192*/ 	.short	0x0000
        /*0194*/ 	.byte	0x00, 0xf0, 0x31, 0x00


	//----- nvinfo : EIATTR_AT_ENTRY_FRAGMENTS
	.align		4
.L_66:
        /*0198*/ 	.byte	0x04, 0x4f
        /*019a*/ 	.short	(.L_68 - .L_67)


	//   ....[0]....
.L_67:
        /*019c*/ 	.word	0x00000004


	//----- nvinfo : EIATTR_RESERVED_SMEM_USED
	.align		4
.L_68:
        /*01a0*/ 	.byte	0x01, 0x41
	.zero		2


	//----- nvinfo : EIATTR_SPARSE_MMA_MASK
	.align		4
        /*01a4*/ 	.byte	0x03, 0x50
        /*01a6*/ 	.short	0x0000


	//----- nvinfo : EIATTR_TCGEN05_1CTA_USED
	.align		4
        /*01a8*/ 	.byte	0x01, 0x51
	.zero		2


	//----- nvinfo : EIATTR_MAXREG_COUNT
	.align		4
        /*01ac*/ 	.byte	0x03, 0x1b
        /*01ae*/ 	.short	0x0080


	//----- nvinfo : EIATTR_NUM_BARRIERS
	.align		4
        /*01b0*/ 	.byte	0x02, 0x4c
        /*01b2*/ 	.byte	0x10
	.zero		1


	//----- nvinfo : EIATTR_INT_WARP_WIDE_INSTR_OFFSETS
	.align		4
        /*01b4*/ 	.byte	0x04, 0x31
        /*01b6*/ 	.short	(.L_70 - .L_69)


	//   ....[0]....
.L_69:
        /*01b8*/ 	.word	0x000037b0


	//   ....[1]....
        /*01bc*/ 	.word	0x000037e0


	//----- nvinfo : EIATTR_COOP_GROUP_MASK_REGIDS
	.align		4
.L_70:
        /*01c0*/ 	.byte	0x04, 0x29
        /*01c2*/ 	.short	(.L_72 - .L_71)


	//   ....[0]....
.L_71:
        /*01c4*/ 	.word	0xffffffff


	//   ....[1]....
        /*01c8*/ 	.word	0xffffffff


	//   ....[2]....
        /*01cc*/ 	.word	0xffffffff


	//   ....[3]....
        /*01d0*/ 	.word	0xffffffff


	//   ....[4]....
        /*01d4*/ 	.word	0xffffffff


	//   ....[5]....
        /*01d8*/ 	.word	0xffffffff


	//   ....[6]....
        /*01dc*/ 	.word	0xffffffff


	//   ....[7]....
        /*01e0*/ 	.word	0xffffffff


	//   ....[8]....
        /*01e4*/ 	.word	0xffffffff


	//   ....[9]....
        /*01e8*/ 	.word	0xffffffff


	//----- nvinfo : EIATTR_COOP_GROUP_INSTR_OFFSETS
	.align		4
.L_72:
        /*01ec*/ 	.byte	0x04, 0x28
        /*01ee*/ 	.short	(.L_74 - .L_73)


	//   ....[0]....
.L_73:
        /*01f0*/ 	.word	0x00000e10


	//   ....[1]....
        /*01f4*/ 	.word	0x000010d0


	//   ....[2]....
        /*01f8*/ 	.word	0x00001260


	//   ....[3]....
        /*01fc*/ 	.word	0x00003640


	//   ....[4]....
        /*0200*/ 	.word	0x00003890


	//   ....[5]....
        /*0204*/ 	.word	0x000085d0


	//   ....[6]....
        /*0208*/ 	.word	0x0000a9a0


	//   ....[7]....
        /*020c*/ 	.word	0x0000caf0


	//   ....[8]....
        /*0210*/ 	.word	0x0000d8f0


	//   ....[9]....
        /*0214*/ 	.word	0x0000dce0


	//----- nvinfo : EIATTR_REG_RECONFIG
	.align		4
.L_74:
        /*0218*/ 	.byte	0x01, 0x54
	.zero		2


	//----- nvinfo : EIATTR_VRC_CTA_INIT_COUNT
	.align		4
        /*021c*/ 	.byte	0x02, 0x4a
        /*021e*/ 	.byte	0x80
	.zero		1


	//----- nvinfo : EIATTR_MBARRIER_INSTR_OFFSETS
	.align		4
        /*0220*/ 	.byte	0x04, 0x39
        /*0222*/ 	.short	(.L_76 - .L_75)


	//   ....[0]....
.L_75:
        /*0224*/ 	.word	0x000002c0
        /*0228*/ 	.word	0x000000ff
        /*022c*/ 	.word	0x00000000
        /*0230*/ 	.short	0x0100
        /*0232*/ 	.byte	0x04
	.zero		1


	//   ....[1]....
        /*0234*/ 	.word	0x000002d0
        /*0238*/ 	.word	0x000000ff
        /*023c*/ 	.word	0x00000008
        /*0240*/ 	.short	0x0100
        /*0242*/ 	.byte	0x04
	.zero		1


	//   ....[2]....
        /*0244*/ 	.word	0x000002e0
        /*0248*/ 	.word	0x000000ff
        /*024c*/ 	.word	0x00000010
        /*0250*/ 	.short	0x0100
        /*0252*/ 	.byte	0x04
	.zero		1


	//   ....[3]....
        /*0254*/ 	.word	0x000002f0
        /*0258*/ 	.word	0x000000ff
        /*025c*/ 	.word	0x00000018
        /*0260*/ 	.short	0x0100
        /*0262*/ 	.byte	0x04
	.zero		1


	//   ....[4]....
        /*0264*/ 	.word	0x00000300
        /*0268*/ 	.word	0x000000ff
        /*026c*/ 	.word	0x00000020
        /*0270*/ 	.short	0x0100
        /*0272*/ 	.byte	0x04
	.zero		1


	//   ....[5]....
        /*0274*/ 	.word	0x00000310
        /*0278*/ 	.word	0x000000ff
        /*027c*/ 	.word	0x00000028
        /*0280*/ 	.short	0x0100
        /*0282*/ 	.byte	0x04
	.zero		1


	//   ....[6]....
        /*0284*/ 	.word	0x00000320
        /*0288*/ 	.word	0x000000ff
        /*028c*/ 	.word	0x00000030
        /*0290*/ 	.short	0x0100
        /*0292*/ 	.byte	0x04
	.zero		1


	//   ....[7]....
        /*0294*/ 	.word	0x00000330
        /*0298*/ 	.word	0x000000ff
        /*029c*/ 	.word	0x00000038
        /*02a0*/ 	.short	0x0100
        /*02a2*/ 	.byte	0x04
	.zero		1


	//   ....[8]....
        /*02a4*/ 	.word	0x00000340
        /*02a8*/ 	.word	0x000000ff
        /*02ac*/ 	.word	0x00000040
        /*02b0*/ 	.short	0x0100
        /*02b2*/ 	.byte	0x04
	.zero		1


	//   ....[9]....
        /*02b4*/ 	.word	0x00000350
        /*02b8*/ 	.word	0x000000ff
        /*02bc*/ 	.word	0x00000048
        /*02c0*/ 	.short	0x0100
        /*02c2*/ 	.byte	0x04
	.zero		1


	//   ....[10]....
        /*02c4*/ 	.word	0x00000360
        /*02c8*/ 	.word	0x000000ff
        /*02cc*/ 	.word	0x00000050
        /*02d0*/ 	.short	0x0100
        /*02d2*/ 	.byte	0x04
	.zero		1


	//   ....[11]....
        /*02d4*/ 	.word	0x00000370
        /*02d8*/ 	.word	0x000000ff
        /*02dc*/ 	.word	0x00000058
        /*02e0*/ 	.short	0x0100
        /*02e2*/ 	.byte	0x04
	.zero		1


	//   ....[12]....
        /*02e4*/ 	.word	0x00000380
        /*02e8*/ 	.word	0x000000ff
        /*02ec*/ 	.word	0x00000060
        /*02f0*/ 	.short	0x0100
        /*02f2*/ 	.byte	0x04
	.zero		1


	//   ....[13]....
        /*02f4*/ 	.word	0x00000390
        /*02f8*/ 	.word	0x000000ff
        /*02fc*/ 	.word	0x00000068
        /*0300*/ 	.short	0x0100
        /*0302*/ 	.byte	0x04
	.zero		1


	//   ....[14]....
        /*0304*/ 	.word	0x000003a0
        /*0308*/ 	.word	0x000000ff
        /*030c*/ 	.word	0x00000070
        /*0310*/ 	.short	0x0100
        /*0312*/ 	.byte	0x04
	.zero		1


	//   ....[15]....
        /*0314*/ 	.word	0x000003b0
        /*0318*/ 	.word	0x000000ff
        /*031c*/ 	.word	0x00000078
        /*0320*/ 	.short	0x0100
        /*0322*/ 	.byte	0x04
	.zero		1


	//   ....[16]....
        /*0324*/ 	.word	0x000003c0
        /*0328*/ 	.word	0x000000ff
        /*032c*/ 	.word	0x00000080
        /*0330*/ 	.short	0x0100
        /*0332*/ 	.byte	0x04
	.zero		1


	//   ....[17]....
        /*0334*/ 	.word	0x000003d0
        /*0338*/ 	.word	0x000000ff
        /*033c*/ 	.word	0x00000088
        /*0340*/ 	.short	0x0100
        /*0342*/ 	.byte	0x04
	.zero		1


	//   ....[18]....
        /*0344*/ 	.word	0x000003e0
        /*0348*/ 	.word	0x000000ff
        /*034c*/ 	.word	0x00000090
        /*0350*/ 	.short	0x0100
        /*0352*/ 	.byte	0x04
	.zero		1


	//   ....[19]....
        /*0354*/ 	.word	0x000003f0
        /*0358*/ 	.word	0x000000ff
        /*035c*/ 	.word	0x00000098
        /*0360*/ 	.short	0x0100
        /*0362*/ 	.byte	0x04
	.zero		1


	//   ....[20]....
        /*0364*/ 	.word	0x00000400
        /*0368*/ 	.word	0x000000ff
        /*036c*/ 	.word	0x000000a0
        /*0370*/ 	.short	0x0100
        /*0372*/ 	.byte	0x04
	.zero		1


	//   ....[21]....
        /*0374*/ 	.word	0x00000410
        /*0378*/ 	.word	0x000000ff
        /*037c*/ 	.word	0x000000a8
        /*0380*/ 	.short	0x0100
        /*0382*/ 	.byte	0x04
	.zero		1


	//   ....[22]....
        /*0384*/ 	.word	0x00000420
        /*0388*/ 	.word	0x000000ff
        /*038c*/ 	.word	0x000000b0
        /*0390*/ 	.short	0x0100
        /*0392*/ 	.byte	0x04
	.zero		1


	//   ....[23]....
        /*0394*/ 	.word	0x00000430
        /*0398*/ 	.word	0x000000ff
        /*039c*/ 	.word	0x000000b8
        /*03a0*/ 	.short	0x0100
        /*03a2*/ 	.byte	0x04
	.zero		1


	//   ....[24]....
        /*03a4*/ 	.word	0x00000440
        /*03a8*/ 	.word	0x000000ff
        /*03ac*/ 	.word	0x000000c0
        /*03b0*/ 	.short	0x0100
        /*03b2*/ 	.byte	0x04
	.zero		1


	//   ....[25]....
        /*03b4*/ 	.word	0x00000450
        /*03b8*/ 	.word	0x000000ff
        /*03bc*/ 	.word	0x000000c8
        /*03c0*/ 	.short	0x0100
        /*03c2*/ 	.byte	0x04
	.zero		1


	//   ....[26]....
        /*03c4*/ 	.word	0x00000460
        /*03c8*/ 	.word	0x000000ff
        /*03cc*/ 	.word	0x000000d0
        /*03d0*/ 	.short	0x0100
        /*03d2*/ 	.byte	0x04
	.zero		1


	//   ....[27]....
        /*03d4*/ 	.word	0x00000470
        /*03d8*/ 	.word	0x000000ff
        /*03dc*/ 	.word	0x000000d8
        /*03e0*/ 	.short	0x0100
        /*03e2*/ 	.byte	0x04
	.zero		1


	//   ....[28]....
        /*03e4*/ 	.word	0x00000480
        /*03e8*/ 	.word	0x000000ff
        /*03ec*/ 	.word	0x000000e0
        /*03f0*/ 	.short	0x0100
        /*03f2*/ 	.byte	0x04
	.zero		1


	//   ....[29]....
        /*03f4*/ 	.word	0x00000490
        /*03f8*/ 	.word	0x000000ff
        /*03fc*/ 	.word	0x000000e8
        /*0400*/ 	.short	0x0100
        /*0402*/ 	.byte	0x04
	.zero		1


	//   ....[30]....
        /*0404*/ 	.word	0x000004a0
        /*0408*/ 	.word	0x000000ff
        /*040c*/ 	.word	0x000000f0
        /*0410*/ 	.short	0x0100
        /*0412*/ 	.byte	0x04
	.zero		1


	//   ....[31]....
        /*0414*/ 	.word	0x000004b0
        /*0418*/ 	.word	0x000000ff
        /*041c*/ 	.word	0x000000f8
        /*0420*/ 	.short	0x0100
        /*0422*/ 	.byte	0x04
	.zero		1


	//   ....[32]....
        /*0424*/ 	.word	0x000004c0
        /*0428*/ 	.word	0x000000ff
        /*042c*/ 	.word	0x00000100
        /*0430*/ 	.short	0x0100
        /*0432*/ 	.byte	0x04
	.zero		1


	//   ....[33]....
        /*0434*/ 	.word	0x000004d0
        /*0438*/ 	.word	0x000000ff
        /*043c*/ 	.word	0x00000108
        /*0440*/ 	.short	0x0100
        /*0442*/ 	.byte	0x04
	.zero		1


	//   ....[34]....
        /*0444*/ 	.word	0x000004e0
        /*0448*/ 	.word	0x000000ff
        /*044c*/ 	.word	0x00000110
        /*0450*/ 	.short	0x0100
        /*0452*/ 	.byte	0x04
	.zero		1


	//   ....[35]....
        /*0454*/ 	.word	0x000004f0
        /*0458*/ 	.word	0x000000ff
        /*045c*/ 	.word	0x00000118
        /*0460*/ 	.short	0x0100
        /*0462*/ 	.byte	0x04
	.zero		1


	//   ....[36]....
        /*0464*/ 	.word	0x00000500
        /*0468*/ 	.word	0x000000ff
        /*046c*/ 	.word	0x00000120
        /*0470*/ 	.short	0x0100
        /*0472*/ 	.byte	0x04
	.zero		1


	//   ....[37]....
        /*0474*/ 	.word	0x00000510
        /*0478*/ 	.word	0x000000ff
        /*047c*/ 	.word	0x00000128
        /*0480*/ 	.short	0x0100
        /*0482*/ 	.byte	0x04
	.zero		1


	//   ....[38]....
        /*0484*/ 	.word	0x00000a20
        /*0488*/ 	.word	0x000000ff
        /*048c*/ 	.word	0x00000110
        /*0490*/ 	.short	0x010a
        /*0492*/ 	.byte	0x04
	.zero		1


	//   ....[39]....
        /*0494*/ 	.word	0x00000c40
        /*0498*/ 	.word	0x000000ff
        /*049c*/ 	.word	0x00000118
        /*04a0*/ 	.short	0x010a
        /*04a2*/ 	.byte	0x04
	.zero		1


	//   ....[40]....
        /*04a4*/ 	.word	0x00000da0
        /*04a8*/ 	.word	0x000000ff
        /*04ac*/ 	.word	0x00000120
        /*04b0*/ 	.short	0x0101
        /*04b2*/ 	.byte	0x04
	.zero		1


	//   ....[41]....
        /*04b4*/ 	.word	0x00000dc0
        /*04b8*/ 	.word	0x000000ff
        /*04bc*/ 	.word	0x00000128
        /*04c0*/ 	.short	0x0101
        /*04c2*/ 	.byte	0x04
	.zero		1


	//   ....[42]....
        /*04c4*/ 	.word	0x000013e0
        /*04c8*/ 	.word	0x000000ff
        /*04cc*/ 	.word	0x00000000
        /*04d0*/ 	.short	0x010a
        /*04d2*/ 	.byte	0x04
	.zero		1


	//   ....[43]....
        /*04d4*/ 	.word	0x00001400
        /*04d8*/ 	.word	0x000000ff
        /*04dc*/ 	.word	0x00000020
        /*04e0*/ 	.short	0x010a
        /*04e2*/ 	.byte	0x04
	.zero		1


	//   ....[44]....
        /*04e4*/ 	.word	0x00001700
        /*04e8*/ 	.word	0x000000ff
        /*04ec*/ 	.word	0x00000008
        /*04f0*/ 	.short	0x010a
        /*04f2*/ 	.byte	0x04
	.zero		1


	//   ....[45]....
        /*04f4*/ 	.word	0x00001e20
        /*04f8*/ 	.word	0x000000ff
        /*04fc*/ 	.word	0x00000000
        /*0500*/ 	.short	0x010a
        /*0502*/ 	.byte	0x28
	.zero		1


	//   ....[46]....
        /*0504*/ 	.word	0x00001e90
        /*0508*/ 	.word	0x000000ff
        /*050c*/ 	.word	0x000000a0
        /*0510*/ 	.short	0x010a
        /*0512*/ 	.byte	0x04
	.zero		1


	//   ....[47]....
        /*0514*/ 	.word	0x000021d0
        /*0518*/ 	.word	0x000000ff
        /*051c*/ 	.word	0x000000b0
        /*0520*/ 	.short	0x010a
        /*0522*/ 	.byte	0x04
	.zero		1


	//   ....[48]....
        /*0524*/ 	.word	0x000023a0
        /*0528*/ 	.word	0x000000ff
        /*052c*/ 	.word	0x00000000
        /*0530*/ 	.short	0x010a
        /*0532*/ 	.byte	0x26
	.zero		1


	//   ....[49]....
        /*0534*/ 	.word	0x00002680
        /*0538*/ 	.word	0x000000ff
        /*053c*/ 	.word	0x000000a8
        /*0540*/ 	.short	0x010a
        /*0542*/ 	.byte	0x04
	.zero		1


	//   ....[50]....
        /*0544*/ 	.word	0x00002940
        /*0548*/ 	.word	0x000000ff
        /*054c*/ 	.word	0x000000b8
        /*0550*/ 	.short	0x010a
        /*0552*/ 	.byte	0x04
	.zero		1


	//   ....[51]....
        /*0554*/ 	.word	0x00002be0
        /*0558*/ 	.word	0x000000ff
        /*055c*/ 	.word	0x00000020
        /*0560*/ 	.short	0x010a
        /*0562*/ 	.byte	0x18
	.zero		1


	//   ....[52]....
        /*0564*/ 	.word	0x00002c00
        /*0568*/ 	.word	0x000000ff
        /*056c*/ 	.word	0x000000a0
        /*0570*/ 	.short	0x010a
        /*0572*/ 	.byte	0x04
	.zero		1


	//   ....[53]....
        /*0574*/ 	.word	0x00003010
        /*0578*/ 	.word	0x000000ff
        /*057c*/ 	.word	0x000000b0
        /*0580*/ 	.short	0x010a
        /*0582*/ 	.byte	0x08
	.zero		1


	//   ....[54]....
        /*0584*/ 	.word	0x00003180
        /*0588*/ 	.word	0x000000ff
        /*058c*/ 	.word	0x000000a8
        /*0590*/ 	.short	0x010a
        /*0592*/ 	.byte	0x08
	.zero		1


	//   ....[55]....
        /*0594*/ 	.word	0x00003450
        /*0598*/ 	.word	0x000000ff
        /*059c*/ 	.word	0x000000b8
        /*05a0*/ 	.short	0x010a
        /*05a2*/ 	.byte	0x08
	.zero		1


	//   ....[56]....
        /*05a4*/ 	.word	0x00003cf0
        /*05a8*/ 	.word	0x000000ff
        /*05ac*/ 	.word	0x00000058
        /*05b0*/ 	.short	0x010a
        /*05b2*/ 	.byte	0x06
	.zero		1


	//   ....[57]....
        /*05b4*/ 	.word	0x000042a0
        /*05b8*/ 	.word	0x000000ff
        /*05bc*/ 	.word	0x00000010
        /*05c0*/ 	.short	0x010a
        /*05c2*/ 	.byte	0x33
	.zero		1


	//   ....[58]....
        /*05c4*/ 	.word	0x00004660
        /*05c8*/ 	.word	0x000000ff
        /*05cc*/ 	.word	0x00000018
        /*05d0*/ 	.short	0x010a
        /*05d2*/ 	.byte	0x06
	.zero		1


	//   ....[59]....
        /*05d4*/ 	.word	0x000049d0
        /*05d8*/ 	.word	0x000000ff
        /*05dc*/ 	.word	0x00000060
        /*05e0*/ 	.short	0x010a
        /*05e2*/ 	.byte	0x0f
	.zero		1


	//   ....[60]....
        /*05e4*/ 	.word	0x00005020
        /*05e8*/ 	.word	0x000000ff
        /*05ec*/ 	.word	0x00000058
        /*05f0*/ 	.short	0x010a
        /*05f2*/ 	.byte	0x31
	.zero		1


	//   ....[61]....
        /*05f4*/ 	.word	0x000053f0
        /*05f8*/ 	.word	0x000000ff
        /*05fc*/ 	.word	0x00000058
        /*0600*/ 	.short	0x010a
        /*0602*/ 	.byte	0x05
	.zero		1


	//   ....[62]....
        /*0604*/ 	.word	0x000058f0
        /*0608*/ 	.word	0x000000ff
        /*060c*/ 	.word	0x00000058
        /*0610*/ 	.short	0x010a
        /*0612*/ 	.byte	0x04
	.zero		1


	//   ....[63]....
        /*0614*/ 	.word	0x00005950
        /*0618*/ 	.word	0x000000ff
        /*061c*/ 	.word	0x00000018
        /*0620*/ 	.short	0x010a
        /*0622*/ 	.byte	0x05
	.zero		1


	//   ....[64]....
        /*0624*/ 	.word	0x00005b70
        /*0628*/ 	.word	0x000000ff
        /*062c*/ 	.word	0x00000100
        /*0630*/ 	.short	0x010a
        /*0632*/ 	.byte	0x10
	.zero		1


	//   ....[65]....
        /*0634*/ 	.word	0x00005c70
        /*0638*/ 	.word	0x000000ff
        /*063c*/ 	.word	0x00000000
        /*0640*/ 	.short	0x010a
        /*0642*/ 	.byte	0x12
	.zero		1


	//   ....[66]....
        /*0644*/ 	.word	0x000081b0
        /*0648*/ 	.word	0x000000ff
        /*064c*/ 	.word	0x00000000
        /*0650*/ 	.short	0x0101
        /*0652*/ 	.byte	0x0c
	.zero		1


	//   ....[67]....
        /*0654*/ 	.word	0x000085e0
        /*0658*/ 	.word	0x000000ff
        /*065c*/ 	.word	0x000000b0
        /*0660*/ 	.short	0x0101
        /*0662*/ 	.byte	0x10
	.zero		1


	//   ....[68]....
        /*0664*/ 	.word	0x00008630
        /*0668*/ 	.word	0x000000ff
        /*066c*/ 	.word	0x00000000
        /*0670*/ 	.short	0x010a
        /*0672*/ 	.byte	0x11
	.zero		1


	//   ....[69]....
        /*0674*/ 	.word	0x000087d0
        /*0678*/ 	.word	0x000000ff
        /*067c*/ 	.word	0x00000000
        /*0680*/ 	.short	0x010a
        /*0682*/ 	.byte	0x12
	.zero		1


	//   ....[70]....
        /*0684*/ 	.word	0x0000a690
        /*0688*/ 	.word	0x000000ff
        /*068c*/ 	.word	0x00000000
        /*0690*/ 	.short	0x0101
        /*0692*/ 	.byte	0x0c
	.zero		1


	//   ....[71]....
        /*0694*/ 	.word	0x0000a9c0
        /*0698*/ 	.word	0x000000ff
        /*069c*/ 	.word	0x000000b0
        /*06a0*/ 	.short	0x0101
        /*06a2*/ 	.byte	0x10
	.zero		1


	//   ....[72]....
        /*06a4*/ 	.word	0x0000a9d0
        /*06a8*/ 	.word	0x000000ff
        /*06ac*/ 	.word	0x00000000
        /*06b0*/ 	.short	0x010a
        /*06b2*/ 	.byte	0x11
	.zero		1


	//   ....[73]....
        /*06b4*/ 	.word	0x0000b050
        /*06b8*/ 	.word	0x000000ff
        /*06bc*/ 	.word	0x00000090
        /*06c0*/ 	.short	0x010a
        /*06c2*/ 	.byte	0x06
	.zero		1


	//   ....[74]....
        /*06c4*/ 	.word	0x0000c860
        /*06c8*/ 	.word	0x000000ff
        /*06cc*/ 	.word	0x000000a0
        /*06d0*/ 	.short	0x0101
        /*06d2*/ 	.byte	0x06
	.zero		1


	//   ....[75]....
        /*06d4*/ 	.word	0x0000cb10
        /*06d8*/ 	.word	0x000000ff
        /*06dc*/ 	.word	0x000000b0
        /*06e0*/ 	.short	0x0101
        /*06e2*/ 	.byte	0x06
	.zero		1


	//   ....[76]....
        /*06e4*/ 	.word	0x0000cb20
        /*06e8*/ 	.word	0x000000ff
        /*06ec*/ 	.word	0x00000100
        /*06f0*/ 	.short	0x010a
        /*06f2*/ 	.byte	0x06
	.zero		1


	//   ....[77]....
        /*06f4*/ 	.word	0x0000d140
        /*06f8*/ 	.word	0x000000ff
        /*06fc*/ 	.word	0x00000100
        /*0700*/ 	.short	0x010a
        /*0702*/ 	.byte	0x04
	.zero		1


	//   ....[78]....
        /*0704*/ 	.word	0x0000d550
        /*0708*/ 	.word	0x000000ff
        /*070c*/ 	.word	0x000000a0
        /*0710*/ 	.short	0x0101
        /*0712*/ 	.byte	0x06
	.zero		1


	//   ....[79]....
        /*0714*/ 	.word	0x0000d570
        /*0718*/ 	.word	0x000000ff
        /*071c*/ 	.word	0x000000a8
        /*0720*/ 	.short	0x0101
        /*0722*/ 	.byte	0x06
	.zero		1


	//   ....[80]....
        /*0724*/ 	.word	0x0000d7a0
        /*0728*/ 	.word	0x000000ff
        /*072c*/ 	.word	0x00000100
        /*0730*/ 	.short	0x0101
        /*0732*/ 	.byte	0x06
	.zero		1


	//   ....[81]....
        /*0734*/ 	.word	0x0000dc70
        /*0738*/ 	.word	0x000000ff
        /*073c*/ 	.word	0x000000a0
        /*0740*/ 	.short	0x0101
        /*0742*/ 	.byte	0x06
	.zero		1


	//   ....[82]....
        /*0744*/ 	.word	0x0000dca0
        /*0748*/ 	.word	0x000000ff
        /*074c*/ 	.word	0x00000108
        /*0750*/ 	.short	0x0101
        /*0752*/ 	.byte	0x06
	.zero		1


	//   ....[83]....
        /*0754*/ 	.word	0x0000e050
        /*0758*/ 	.word	0x000000ff
        /*075c*/ 	.word	0x000000a8
        /*0760*/ 	.short	0x0101
        /*0762*/ 	.byte	0x06
	.zero		1


	//   ....[84]....
        /*0764*/ 	.word	0x0000e060
        /*0768*/ 	.word	0x000000ff
        /*076c*/ 	.word	0x00000100
        /*0770*/ 	.short	0x0101
        /*0772*/ 	.byte	0x06
	.zero		1


	//   ....[85]....
        /*0774*/ 	.word	0x0000e090
        /*0778*/ 	.word	0x000000ff
        /*077c*/ 	.word	0x00000108
        /*0780*/ 	.short	0x0101
        /*0782*/ 	.byte	0x06
	.zero		1


	//   ....[86]....
        /*0784*/ 	.word	0x0000e0e0
        /*0788*/ 	.word	0x000000ff
        /*078c*/ 	.word	0x00000100
        /*0790*/ 	.short	0x0101
        /*0792*/ 	.byte	0x06
	.zero		1


	//   ....[87]....
        /*0794*/ 	.word	0x0000e0f0
        /*0798*/ 	.word	0x000000ff
        /*079c*/ 	.word	0x000000d0
        /*07a0*/ 	.short	0x010a
        /*07a2*/ 	.byte	0x06
	.zero		1


	//   ....[88]....
        /*07a4*/ 	.word	0x0000e110
        /*07a8*/ 	.word	0x000000ff
        /*07ac*/ 	.word	0x00000120
        /*07b0*/ 	.short	0x010a
        /*07b2*/ 	.byte	0x06
	.zero		1


	//   ....[89]....
        /*07b4*/ 	.word	0x0000e830
        /*07b8*/ 	.word	0x000000ff
        /*07bc*/ 	.word	0x000000a0
        /*07c0*/ 	.short	0x0101
        /*07c2*/ 	.byte	0x06
	.zero		1


	//   ....[90]....
        /*07c4*/ 	.word	0x0000e840
        /*07c8*/ 	.word	0x000000ff
        /*07cc*/ 	.word	0x00000110
        /*07d0*/ 	.short	0x0101
        /*07d2*/ 	.byte	0x06
	.zero		1


	//   ....[91]....
        /*07d4*/ 	.word	0x0000e880
        /*07d8*/ 	.word	0x000000ff
        /*07dc*/ 	.word	0x00000108
        /*07e0*/ 	.short	0x0101
        /*07e2*/ 	.byte	0x06
	.zero		1


	//   ....[92]....
        /*07e4*/ 	.word	0x0000e890
        /*07e8*/ 	.word	0x000000ff
        /*07ec*/ 	.word	0x000000d8
        /*07f0*/ 	.short	0x010a
        /*07f2*/ 	.byte	0x06
	.zero		1


	//   ....[93]....
        /*07f4*/ 	.word	0x0000e8b0
        /*07f8*/ 	.word	0x000000ff
        /*07fc*/ 	.word	0x00000128
        /*0800*/ 	.short	0x010a
        /*0802*/ 	.byte	0x06
	.zero		1


	//   ....[94]....
        /*0804*/ 	.word	0x0000f130
        /*0808*/ 	.word	0x000000ff
        /*080c*/ 	.word	0x000000a8
        /*0810*/ 	.short	0x0101
        /*0812*/ 	.byte	0x06
	.zero		1


	//   ....[95]....
        /*0814*/ 	.word	0x0000f1a0
        /*0818*/ 	.word	0x000000ff
        /*081c*/ 	.word	0x00000118
        /*0820*/ 	.short	0x0101
        /*0822*/ 	.byte	0x06
	.zero		1


	//   ....[96]....
        /*0824*/ 	.word	0x0000f230
        /*0828*/ 	.word	0x000000ff
        /*082c*/ 	.word	0x00000128
        /*0830*/ 	.short	0x010a
        /*0832*/ 	.byte	0x06
	.zero		1


	//   ....[97]....
        /*0834*/ 	.word	0x0000f280
        /*0838*/ 	.word	0x00000004
        /*083c*/ 	.word	0x00000110
        /*0840*/ 	.short	0x010a
        /*0842*/ 	.byte	0xff
	.zero		1


	//   ....[98]....
        /*0844*/ 	.word	0x0000f2e0
        /*0848*/ 	.word	0x00000004
        /*084c*/ 	.word	0x00000118
        /*0850*/ 	.short	0x010a
        /*0852*/ 	.byte	0xff
	.zero		1


	//   ....[99]....
        /*0854*/ 	.word	0x0000f340
        /*0858*/ 	.word	0x00000004
        /*085c*/ 	.word	0x00000000
        /*0860*/ 	.short	0x010a
        /*0862*/ 	.byte	0xff
	.zero		1


	//   ....[100]....
        /*0864*/ 	.word	0x0000f3a0
        /*0868*/ 	.word	0x00000004
        /*086c*/ 	.word	0x00000020
        /*0870*/ 	.short	0x010a
        /*0872*/ 	.byte	0xff
	.zero		1


	//   ....[101]....
        /*0874*/ 	.word	0x0000f400
        /*0878*/ 	.word	0x00000004
        /*087c*/ 	.word	0x00000008
        /*0880*/ 	.short	0x010a
        /*0882*/ 	.byte	0xff
	.zero		1


	//   ....[102]....
        /*0884*/ 	.word	0x0000f480
        /*0888*/ 	.word	0x0000000d
        /*088c*/ 	.word	0x00000000
        /*0890*/ 	.short	0x010a
        /*0892*/ 	.byte	0xff
	.zero		1


	//   ....[103]....
        /*0894*/ 	.word	0x0000f500
        /*0898*/ 	.word	0x0000000d
        /*089c*/ 	.word	0x000000a0
        /*08a0*/ 	.short	0x010a
        /*08a2*/ 	.byte	0xff
	.zero		1


	//   ....[104]....
        /*08a4*/ 	.word	0x0000f580
        /*08a8*/ 	.word	0x0000000d
        /*08ac*/ 	.word	0x000000b0
        /*08b0*/ 	.short	0x010a
        /*08b2*/ 	.byte	0xff
	.zero		1


	//   ....[105]....
        /*08b4*/ 	.word	0x0000f600
        /*08b8*/ 	.word	0x0000000d
        /*08bc*/ 	.word	0x00000000
        /*08c0*/ 	.short	0x010a
        /*08c2*/ 	.byte	0xff
	.zero		1


	//   ....[106]....
        /*08c4*/ 	.word	0x0000f680
        /*08c8*/ 	.word	0x0000000d
        /*08cc*/ 	.word	0x000000a8
        /*08d0*/ 	.short	0x010a
        /*08d2*/ 	.byte	0xff
	.zero		1


	//   ....[107]....
        /*08d4*/ 	.word	0x0000f700
        /*08d8*/ 	.word	0x0000000d
        /*08dc*/ 	.word	0x000000b8
        /*08e0*/ 	.short	0x010a
        /*08e2*/ 	.byte	0xff
	.zero		1


	//   ....[108]....
        /*08e4*/ 	.word	0x0000f790
        /*08e8*/ 	.word	0x00000005
        /*08ec*/ 	.word	0x00000020
        /*08f0*/ 	.short	0x010a
        /*08f2*/ 	.byte	0xff
	.zero		1


	//   ....[109]....
        /*08f4*/ 	.word	0x0000f810
        /*08f8*/ 	.word	0x00000004
        /*08fc*/ 	.word	0x000000a0
        /*0900*/ 	.short	0x010a
        /*0902*/ 	.byte	0xff
	.zero		1


	//   ....[110]....
        /*0904*/ 	.word	0x0000f890
        /*0908*/ 	.word	0x00000004
        /*090c*/ 	.word	0x000000b0
        /*0910*/ 	.short	0x010a
        /*0912*/ 	.byte	0xff
	.zero		1


	//   ....[111]....
        /*0914*/ 	.word	0x0000f910
        /*0918*/ 	.word	0x00000004
        /*091c*/ 	.word	0x000000a8
        /*0920*/ 	.short	0x010a
        /*0922*/ 	.byte	0xff
	.zero		1


	//   ....[112]....
        /*0924*/ 	.word	0x0000f9b0
        /*0928*/ 	.word	0x00000004
        /*092c*/ 	.word	0x000000b8
        /*0930*/ 	.short	0x010a
        /*0932*/ 	.byte	0xff
	.zero		1


	//   ....[113]....
        /*0934*/ 	.word	0x0000fa40
        /*0938*/ 	.word	0x00000004
        /*093c*/ 	.word	0x00000058
        /*0940*/ 	.short	0x010a
        /*0942*/ 	.byte	0xff
	.zero		1


	//   ....[114]....
        /*0944*/ 	.word	0x0000fad0
        /*0948*/ 	.word	0x00000004
        /*094c*/ 	.word	0x00000010
        /*0950*/ 	.short	0x010a
        /*0952*/ 	.byte	0xff
	.zero		1


	//   ....[115]....
        /*0954*/ 	.word	0x0000fb60
        /*0958*/ 	.word	0x00000004
        /*095c*/ 	.word	0x00000018
        /*0960*/ 	.short	0x010a
        /*0962*/ 	.byte	0xff
	.zero		1


	//   ....[116]....
        /*0964*/ 	.word	0x0000fbf0
        /*0968*/ 	.word	0x00000004
        /*096c*/ 	.word	0x00000060
        /*0970*/ 	.short	0x010a
        /*0972*/ 	.byte	0xff
	.zero		1


	//   ....[117]....
        /*0974*/ 	.word	0x0000fc70
        /*0978*/ 	.word	0x00000005
        /*097c*/ 	.word	0x00000058
        /*0980*/ 	.short	0x010a
        /*0982*/ 	.byte	0xff
	.zero		1


	//   ....[118]....
        /*0984*/ 	.word	0x0000fce0
        /*0988*/ 	.word	0x0000000b
        /*098c*/ 	.word	0x00000058
        /*0990*/ 	.short	0x010a
        /*0992*/ 	.byte	0xff
	.zero		1


	//   ....[119]....
        /*0994*/ 	.word	0x0000fd50
        /*0998*/ 	.word	0x00000004
        /*099c*/ 	.word	0x00000058
        /*09a0*/ 	.short	0x010a
        /*09a2*/ 	.byte	0xff
	.zero		1


	//   ....[120]....
        /*09a4*/ 	.word	0x0000fdc0
        /*09a8*/ 	.word	0x00000004
        /*09ac*/ 	.word	0x00000018
        /*09b0*/ 	.short	0x010a
        /*09b2*/ 	.byte	0xff
	.zero		1


	//   ....[121]....
        /*09b4*/ 	.word	0x0000fe30
        /*09b8*/ 	.word	0x000000ff
        /*09bc*/ 	.word	0x00000000
        /*09c0*/ 	.short	0x010a
        /*09c2*/ 	.byte	0x11
	.zero		1


	//   ....[122]....
        /*09c4*/ 	.word	0x0000fe80
        /*09c8*/ 	.word	0x000000ff
        /*09cc*/ 	.word	0x00000000
        /*09d0*/ 	.short	0x010a
        /*09d2*/ 	.byte	0x12
	.zero		1


	//   ....[123]....
        /*09d4*/ 	.word	0x0000fed0
        /*09d8*/ 	.word	0x000000ff
        /*09dc*/ 	.word	0x00000000
        /*09e0*/ 	.short	0x010a
        /*09e2*/ 	.byte	0x11
	.zero		1


	//   ....[124]....
        /*09e4*/ 	.word	0x0000ff40
        /*09e8*/ 	.word	0x000000ff
        /*09ec*/ 	.word	0x00000000
        /*09f0*/ 	.short	0x010a
        /*09f2*/ 	.byte	0x12
	.zero		1


	//   ....[125]....
        /*09f4*/ 	.word	0x0000ffb0
        /*09f8*/ 	.word	0x000000ff
        /*09fc*/ 	.word	0x00000000
        /*0a00*/ 	.short	0x010a
        /*0a02*/ 	.byte	0x11
	.zero		1


	//   ....[126]....
        /*0a04*/ 	.word	0x00010040
        /*0a08*/ 	.word	0x00000004
        /*0a0c*/ 	.word	0x00000000
        /*0a10*/ 	.short	0x010a
        /*0a12*/ 	.byte	0xff
	.zero		1


	//   ....[127]....
        /*0a14*/ 	.word	0x000100d0
        /*0a18*/ 	.word	0x00000004
        /*0a1c*/ 	.word	0x00000000
        /*0a20*/ 	.short	0x010a
        /*0a22*/ 	.byte	0xff
	.zero		1


	//   ....[128]....
        /*0a24*/ 	.word	0x00010160
        /*0a28*/ 	.word	0x00000003
        /*0a2c*/ 	.word	0x00000000
        /*0a30*/ 	.short	0x010a
        /*0a32*/ 	.byte	0xff
	.zero		1


	//   ....[129]....
        /*0a34*/ 	.word	0x000101b0
        /*0a38*/ 	.word	0x000000ff
        /*0a3c*/ 	.word	0x000000d0
        /*0a40*/ 	.short	0x010a
        /*0a42*/ 	.byte	0x06
	.zero		1


	//   ....[130]....
        /*0a44*/ 	.word	0x00010220
        /*0a48*/ 	.word	0x000000ff
        /*0a4c*/ 	.word	0x00000120
        /*0a50*/ 	.short	0x010a
        /*0a52*/ 	.byte	0x06
	.zero		1


	//   ....[131]....
        /*0a54*/ 	.word	0x00010270
        /*0a58*/ 	.word	0x000000ff
        /*0a5c*/ 	.word	0x000000d8
        /*0a60*/ 	.short	0x010a
        /*0a62*/ 	.byte	0x06
	.zero		1


	//   ....[132]....
        /*0a64*/ 	.word	0x000102e0
        /*0a68*/ 	.word	0x000000ff
        /*0a6c*/ 	.word	0x00000128
        /*0a70*/ 	.short	0x010a
        /*0a72*/ 	.byte	0x06
	.zero		1


	//   ....[133]....
        /*0a74*/ 	.word	0x00010340
        /*0a78*/ 	.word	0x000000ff
        /*0a7c*/ 	.word	0x00000128
        /*0a80*/ 	.short	0x010a
        /*0a82*/ 	.byte	0x06
	.zero		1


	//----- nvinfo : EIATTR_NUM_MBARRIERS
	.align		4
.L_76:
        /*0a84*/ 	.byte	0x03, 0x38
        /*0a86*/ 	.short	0x0026


	//----- nvinfo : EIATTR_EXIT_INSTR_OFFSETS
	.align		4
        /*0a88*/ 	.byte	0x04, 0x1c
        /*0a8a*/ 	.short	(.L_78 - .L_77)


	//   ....[0]....
.L_77:
        /*0a8c*/ 	.word	0x0000d1b0


	//   ....[1]....
        /*0a90*/ 	.word	0x0000f260


	//----- nvinfo : EIATTR_INDIRECT_BRANCH_TARGETS
	.align		4
.L_78:
        /*0a94*/ 	.byte	0x04, 0x34
        /*0a96*/ 	.short	(.L_80 - .L_79)


	//   ....[0]....
.L_79:
        /*0a98*/ 	.word	.L_x_136@srel
        /*0a9c*/ 	.short	0x0
        /*0a9e*/ 	.short	0x0
        /*0aa0*/ 	.word	0x3
        /*0aa4*/ 	.word	.L_x_137@srel
        /*0aa8*/ 	.word	.L_x_138@srel
        /*0aac*/ 	.word	.L_x_2@srel


	//----- nvinfo : EIATTR_REQNTID
	.align		4
.L_80:
        /*0ab0*/ 	.byte	0x04, 0x10
        /*0ab2*/ 	.short	(.L_82 - .L_81)
.L_81:
        /*0ab4*/ 	.word	0x00000200
        /*0ab8*/ 	.word	0x00000001
        /*0abc*/ 	.word	0x00000001


	//----- nvinfo : EIATTR_CRS_STACK_SIZE
	.align		4
.L_82:
        /*0ac0*/ 	.byte	0x04, 0x1e
        /*0ac2*/ 	.short	(.L_84 - .L_83)
.L_83:
        /*0ac4*/ 	.word	0x00000000


	//----- nvinfo : EIATTR_CBANK_PARAM_SIZE
	.align		4
.L_84:
        /*0ac8*/ 	.byte	0x03, 0x19
        /*0aca*/ 	.short	0x02e8


	//----- nvinfo : EIATTR_PARAM_CBANK
	.align		4
        /*0acc*/ 	.byte	0x04, 0x0a
        /*0ace*/ 	.short	(.L_86 - .L_85)
	.align		4
.L_85:
        /*0ad0*/ 	.word	index@(.nv.constant0.kernel_cutlass_kernel_flash_attncuteflash_fwd_sm100FlashAttentionForwardSm100_object_at__tensor0000o8011101213_tensor0000o8011101213_tensor0000o8010111213_tensor0000o8011101213_tensorptrf_0)
        /*0ad4*/ 	.short	0x0380
        /*0ad6*/ 	.short	0x02e8


	//----- nvinfo : EIATTR_SW_WAR
	.align		4
.L_86:
        /*0ad8*/ 	.byte	0x04, 0x36
        /*0ada*/ 	.short	(.L_88 - .L_87)
.L_87:
        /*0adc*/ 	.word	0x00000008
.L_88:


//--------------------- .nv.compat                --------------------------
	.section	.nv.compat,"",@"SHT_CUDA_COMPAT_INFO"
	.align	4
        /*0000*/ 	.byte	0x02, 0x02, 0x02, 0x00, 0x02, 0x05, 0x05, 0x00, 0x02, 0x03, 0x01, 0x00, 0x02, 0x06, 0x01, 0x00


//--------------------- .nv.callgraph             --------------------------
	.section	.nv.callgraph,"",@"SHT_CUDA_CALLGRAPH"
	.align	4
	.sectionentsize	8
	.align		4
        /*0000*/ 	.word	0x00000000
	.align		4
        /*0004*/ 	.word	0xffffffff
	.align		4
        /*0008*/ 	.word	0x00000000
	.align		4
        /*000c*/ 	.word	0xfffffffe
	.align		4
        /*0010*/ 	.word	0x00000000
	.align		4
        /*0014*/ 	.word	0xfffffffd
	.align		4
        /*0018*/ 	.word	0x00000000
	.align		4
        /*001c*/ 	.word	0xfffffffc


//--------------------- .nv.constant2.kernel_cutlass_kernel_flash_attncuteflash_fwd_sm100FlashAttentionForwardSm100_object_at__tensor0000o8011101213_tensor0000o8011101213_tensor0000o8010111213_tensor0000o8011101213_tensorptrf_0 --------------------------
	.section	.nv.constant2.kernel_cutlass_kernel_flash_attncuteflash_fwd_sm100FlashAttentionForwardSm100_object_at__tensor0000o8011101213_tensor0000o8011101213_tensor0000o8010111213_tensor0000o8011101213_tensorptrf_0,"a",@progbits
	.sectionflags	@""
	.align	4
.nv.constant2.kernel_cutlass_kernel_flash_attncuteflash_fwd_sm100FlashAttentionForwardSm100_object_at__tensor0000o8011101213_tensor0000o8011101213_tensor0000o8010111213_tensor0000o8011101213_tensorptrf_0:
        /*0000*/ 	.byte	0xe0, 0x0d, 0x00, 0x00, 0x00, 0x06, 0x00, 0x00, 0xa0, 0x59, 0x00, 0x00


//--------------------- .text.kernel_cutlass_kernel_flash_attncuteflash_fwd_sm100FlashAttentionForwardSm100_object_at__tensor0000o8011101213_tensor0000o8011101213_tensor0000o8010111213_tensor0000o8011101213_tensorptrf_0 --------------------------
	.section	.text.kernel_cutlass_kernel_flash_attncuteflash_fwd_sm100FlashAttentionForwardSm100_object_at__tensor0000o8011101213_tensor0000o8011101213_tensor0000o8010111213_tensor0000o8011101213_tensorptrf_0,"ax",@progbits
	.align	128
        .global         kernel_cutlass_kernel_flash_attncuteflash_fwd_sm100FlashAttentionForwardSm100_object_at__tensor0000o8011101213_tensor0000o8011101213_tensor0000o8010111213_tensor0000o8011101213_tensorptrf_0
        .type           kernel_cutlass_kernel_flash_attncuteflash_fwd_sm100FlashAttentionForwardSm100_object_at__tensor0000o8011101213_tensor0000o8011101213_tensor0000o8010111213_tensor0000o8011101213_tensorptrf_0,@function
        .size           kernel_cutlass_kernel_flash_attncuteflash_fwd_sm100FlashAttentionForwardSm100_object_at__tensor0000o8011101213_tensor0000o8011101213_tensor0000o8010111213_tensor0000o8011101213_tensorptrf_0,(.L_x_142 - kernel_cutlass_kernel_flash_attncuteflash_fwd_sm100FlashAttentionForwardSm100_object_at__tensor0000o8011101213_tensor0000o8011101213_tensor0000o8010111213_tensor0000o8011101213_tensorptrf_0)
        .other          kernel_cutlass_kernel_flash_attncuteflash_fwd_sm100FlashAttentionForwardSm100_object_at__tensor0000o8011101213_tensor0000o8011101213_tensor0000o8010111213_tensor0000o8011101213_tensorptrf_0,@"STO_CUDA_ENTRY STV_DEFAULT"
kernel_cutlass_kernel_flash_attncuteflash_fwd_sm100FlashAttentionForwardSm100_object_at__tensor0000o8011101213_tensor0000o8011101213_tensor0000o8010111213_tensor0000o8011101213_tensorptrf_0:
.text.kernel_cutlass_kernel_flash_attncuteflash_fwd_sm100FlashAttentionForwardSm100_object_at__tensor0000o8011101213_tensor0000o8011101213_tensor0000o8010111213_tensor0000o8011101213_tensorptrf_0:
[----:B------:R-:W1:Y:S01]  /*0000*/  LDC R1, c[0x0][0x37c] ;  /* 0x0000df00ff017b82 */ /* 0x000e620000000800 */
[----:B------:R-:W2:Y:S02]  /*0010*/  S2R R3, SR_TID.X ;  /* 0x0000000000037919 */ /* 0x000ea40000002100 */
[----:B--2---:R-:W-:-:S04]  /*0020*/  SHF.R.U32.HI R0, RZ, 0x5, R3 ;  /* 0x00000005ff007819 */ /* 0x004fc80000011603 */
[----:B------:R-:W-:-:S13]  /*0030*/  R2UR UR4, R0 ;  /* 0x00000000000472ca */ /* 0x000fda00000e0000 */
[----:B------:R-:W-:Y:S01]  /*0040*/  UISETP.NE.AND UP0, UPT, UR4, URZ, UPT ;  /* 0x000000ff0400728c */ /* 0x000fe2000bf05270 */
[----:B------:R-:W-:-:S08]  /*0050*/  IMAD.U32 R2, RZ, RZ, UR4 ;  /* 0x00000004ff027e24 */ /* 0x000fd0000f8e00ff */
[----:B-1----:R-:W-:Y:S05]  /*0060*/  BRA.U UP0, `(.L_x_0) ;  /* 0x0000000500307547 */ /* 0x002fea000b800000 */
[----:B------:R-:W1:Y:S01]  /*0070*/  S2UR UR6, SR_CgaCtaId ;  /* 0x00000000000679c3 */ /* 0x000e620000008800 */
[----:B------:R-:W2:Y:S01]  /*0080*/  LDCU.64 UR4, c[0x0][0x348] ;  /* 0x00006900ff0477ac */ /* 0x000ea20008000a00 */
[----:B------:R-:W-:Y:S01]  /*0090*/  UMOV UR7, 0x400 ;  /* 0x0000040000077882 */ /* 0x000fe20000000000 */
[----:B------:R-:W-:Y:S01]  /*00a0*/  UMOV UR8, 0x1 ;  /* 0x0000000100087882 */ /* 0x000fe20000000000 */
[----:B------:R-:W-:Y:S01]  /*00b0*/  UMOV UR22, 0x100 ;  /* 0x0000010000167882 */ /* 0x000fe20000000000 */
[----:B------:R-:W-:Y:S01]  /*00c0*/  UMOV UR20, 0x4 ;  /* 0x0000000400147882 */ /* 0x000fe20000000000 */
[----:B------:R-:W-:-:S04]  /*00d0*/  UIADD3 UR22, UPT, UPT, -UR22, 0x100000, URZ ;  /* 0x0010000016167890 */ /* 0x000fc8000fffe1ff */
[----:B------:R-:W-:Y:S02]  /*00e0*/  USHF.L.U32 UR23, UR22, 0xb, URZ ;  /* 0x0000000b16177899 */ /* 0x000fe400080006ff */
[----:B------:R-:W-:Y:S01]  /*00f0*/  USHF.L.U32 UR22, UR22, 0x1, URZ ;  /* 0x0000000116167899 */ /* 0x000fe200080006ff */
[----:B------:R-:W-:Y:S01]  /*0100*/  UMOV UR9, 0x80 ;  /* 0x0000008000097882 */ /* 0x000fe20000000000 */
[----:B------:R-:W-:-:S04]  /*0110*/  UIADD3 UR20, UPT, UPT, -UR20, 0x100000, URZ ;  /* 0x0010000014147890 */ /* 0x000fc8000fffe1ff */
[----:B------:R-:W-:Y:S02]  /*0120*/  USHF.L.U32 UR21, UR20, 0xb, URZ ;  /* 0x0000000b14157899 */ /* 0x000fe400080006ff */
[----:B------:R-:W-:Y:S01]  /*0130*/  USHF.L.U32 UR20, UR20, 0x1, URZ ;  /* 0x0000000114147899 */ /* 0x000fe200080006ff */
[----:B------:R-:W-:Y:S02]  /*0140*/  UMOV UR18, 0x20 ;  /* 0x0000002000127882 */ /* 0x000fe40000000000 */
[----:B------:R-:W-:-:S04]  /*0150*/  UIADD3 UR18, UPT, UPT, -UR18, 0x100000, URZ ;  /* 0x0010000012127890 */ /* 0x000fc8000fffe1ff */
[----:B------:R-:W-:Y:S02]  /*0160*/  USHF.L.U32 UR19, UR18, 0xb, URZ ;  /* 0x0000000b12137899 */ /* 0x000fe400080006ff */
[----:B------:R-:W-:Y:S02]  /*0170*/  USHF.L.U32 UR18, UR18, 0x1, URZ ;  /* 0x0000000112127899 */ /* 0x000fe400080006ff */
[----:B--2---:R-:W-:Y:S02]  /*0180*/  UIADD3 UR16, UP3, UPT, UR4, 0x80, URZ ;  /* 0x0000008004107890 */ /* 0x004fe4000ff7e0ff */
[----:B------:R-:W-:Y:S02]  /*0190*/  UIADD3 UR14, UP2, UPT, UR4, 0x100, URZ ;  /* 0x00000100040e7890 */ /* 0x000fe4000ff5e0ff */
[----:B------:R-:W-:Y:S02]  /*01a0*/  UIADD3 UR12, UP1, UPT, UR4, 0x180, URZ ;  /* 0x00000180040c7890 */ /* 0x000fe4000ff3e0ff */
[----:B------:R-:W-:-:S02]  /*01b0*/  UIADD3 UR10, UP0, UPT, UR4, 0x200, URZ ;  /* 0x00000200040a7890 */ /* 0x000fc4000ff1e0ff */
[----:B-1----:R-:W-:Y:S02]  /*01c0*/  ULEA UR4, UR6, UR7, 0x18 ;  /* 0x0000000706047291 */ /* 0x002fe4000f8ec0ff */
[----:B------:R-:W-:-:S04]  /*01d0*/  UIADD3 UR6, UPT, UPT, -UR8, 0x100000, URZ ;  /* 0x0010000008067890 */ /* 0x000fc8000fffe1ff */
[----:B------:R-:W-:Y:S02]  /*01e0*/  USHF.L.U32 UR7, UR6, 0xb, URZ ;  /* 0x0000000b06077899 */ /* 0x000fe400080006ff */
[----:B------:R-:W-:Y:S02]  /*01f0*/  USHF.L.U32 UR6, UR6, 0x1, URZ ;  /* 0x0000000106067899 */ /* 0x000fe400080006ff */
[----:B------:R-:W-:Y:S02]  /*0200*/  UIADD3.X UR17, UPT, UPT, URZ, UR5, URZ, UP3, !UPT ;  /* 0x00000005ff117290 */ /* 0x000fe40009ffe4ff */
[----:B------:R-:W-:-:S04]  /*0210*/  UIADD3 UR8, UPT, UPT, -UR9, 0x100000, URZ ;  /* 0x0010000009087890 */ /* 0x000fc8000fffe1ff */
[----:B------:R-:W-:Y:S02]  /*0220*/  USHF.L.U32 UR9, UR8, 0xb, URZ ;  /* 0x0000000b08097899 */ /* 0x000fe400080006ff */
[----:B------:R-:W-:Y:S02]  /*0230*/  USHF.L.U32 UR8, UR8, 0x1, URZ ;  /* 0x0000000108087899 */ /* 0x000fe400080006ff */
[----:B------:R-:W-:Y:S02]  /*0240*/  UIADD3.X UR15, UPT, UPT, URZ, UR5, URZ, UP2, !UPT ;  /* 0x00000005ff0f7290 */ /* 0x000fe400097fe4ff */
[----:B------:R-:W-:Y:S02]  /*0250*/  UIADD3.X UR13, UPT, UPT, URZ, UR5, URZ, UP1, !UPT ;  /* 0x00000005ff0d7290 */ /* 0x000fe40008ffe4ff */
[----:B------:R-:W-:Y:S01]  /*0260*/  UIADD3.X UR11, UPT, UPT, URZ, UR5, URZ, UP0, !UPT ;  /* 0x00000005ff0b7290 */ /* 0x000fe200087fe4ff */
[----:B------:R1:W-:Y:S04]  /*0270*/  UTMACCTL.PF [UR16] ;  /* 0x00000000100079b9 */ /* 0x0003e80008040000 */
[----:B------:R1:W-:Y:S02]  /*0280*/  UTMACCTL.PF [UR14] ;  /* 0x000000000e0079b9 */ /* 0x0003e40008040000 */
[----:B------:R1:W-:Y:S02]  /*0290*/  UTMACCTL.PF [UR12] ;  /* 0x000000000c0079b9 */ /* 0x0003e40008040000 */
[----:B------:R1:W-:Y:S01]  /*02a0*/  UTMACCTL.PF [UR10] ;  /* 0x000000000a0079b9 */ /* 0x0003e20008040000 */
[----:B------:R-:W2:Y:S02]  /*02b0*/  FENCE.VIEW.ASYNC.S ;  /* 0x00000000000073c6 */ /* 0x000ea40000000000 */
[----:B--2---:R1:W2:Y:S01]  /*02c0*/  SYNCS.EXCH.64 URZ, [UR4], UR6 ;  /* 0x0000000604ff75b2 */ /* 0x0042a20008000100 */
[----:B------:R1:W3:Y:S01]  /*02d0*/  SYNCS.EXCH.64 URZ, [UR4+0x8], UR6 ;  /* 0x0000080604ff75b2 */ /* 0x0002e20008000100 */
[----:B------:R1:W4:Y:S01]  /*02e0*/  SYNCS.EXCH.64 URZ, [UR4+0x10], UR6 ;  /* 0x0000100604ff75b2 */ /* 0x0003220008000100 */
[----:B------:R1:W5:Y:S01]  /*02f0*/  SYNCS.EXCH.64 URZ, [UR4+0x18], UR6 ;  /* 0x0000180604ff75b2 */ /* 0x0003620008000100 */
[----:B------:R1:W1:Y:S01]  /*0300*/  SYNCS.EXCH.64 URZ, [UR4+0x20], UR6 ;  /* 0x0000200604ff75b2 */ /* 0x0002620008000100 */
        /* <DEDUP_REMOVED lines=33> */
[----:B--2345:R-:W-:Y:S01]  /*0520*/  NOP ;  /* 0x0000000000007918 */ /* 0x03cfe20000000000 */
.L_x_0:
[----:B-1----:R-:W-:Y:S01]  /*0530*/  R2UR UR4, R0 ;  /* 0x00000000000472ca */ /* 0x002fe200000e0000 */
[----:B------:R-:W-:-:S12]  /*0540*/  NOP ;  /* 0x0000000000007918 */ /* 0x000fd80000000000 */
[----:B------:R-:W-:Y:S01]  /*0550*/  UISETP.GT.AND UP0, UPT, UR4, 0xd, UPT ;  /* 0x0000000d0400788c */ /* 0x000fe2000bf04270 */
[----:B------:R-:W-:Y:S08]  /*0560*/  BAR.SYNC.DEFER_BLOCKING 0x0 ;  /* 0x0000000000007b1d */ /* 0x000ff00000010000 */
[----:B------:R-:W-:Y:S05]  /*0570*/  BRA.U UP0, `(.L_x_1) ;  /* 0x0000003100cc7547 */ /* 0x000fea000b800000 */
[----:B------:R-:W-:Y:S01]  /*0580*/  R2UR UR4, R0 ;  /* 0x00000000000472ca */ /* 0x000fe200000e0000 */
[----:B------:R-:W-:-:S12]  /*0590*/  IMAD.MOV.U32 R5, RZ, RZ, -0xc ;  /* 0xfffffff4ff057424 */ /* 0x000fd800078e00ff */
[----:B------:R-:W-:-:S05]  /*05a0*/  IMAD.U32 R4, RZ, RZ, UR4 ;  /* 0x00000004ff047e24 */ /* 0x000fca000f8e00ff */
[----:B------:R-:W-:-:S05]  /*05b0*/  VIADDMNMX.U32 R4, R5, R4, 0x2, PT ;  /* 0x0000000205047446 */ /* 0x000fca0003800004 */
[----:B------:R-:W-:-:S04]  /*05c0*/  IMAD.SHL.U32 R6, R4, 0x4, RZ ;  /* 0x0000000404067824 */ /* 0x000fc800078e00ff */
[----:B------:R-:W1:Y:S02]  /*05d0*/  LDC R4, c[0x2][R6] ;  /* 0x0080000006047b82 */ /* 0x000e640000000800 */
[----:B-1----:R-:W-:-:S04]  /*05e0*/  SHF.R.S32.HI R5, RZ, 0x1f, R4 ;  /* 0x0000001fff057819 */ /* 0x002fc80000011404 */
.L_x_136:
[----:B------:R-:W-:Y:S05]  /*05f0*/  BRX R4 -0x600                                                                                                                                                                                                       (*"BRANCH_TARGETS .L_x_137,.L_x_138,.L_x_2"*) ;  /* 0xfffffff804807949 */ /* 0x000fea000383ffff */
.L_x_138:
[----:B------:R-:W-:-:S08]  /*0600*/  NOP ;  /* 0x0000000000007918 */ /* 0x000fd00000000000 */
[----:B------:R-:W1:-:S00]  /*0610*/  USETMAXREG.DEALLOC.CTAPOOL 0x30 ;  /* 0x00000030000079c8 */ /* 0x000e4000080e0500 */
[----:B------:R-:W2:Y:S01]  /*0620*/  S2UR UR11, SR_CTAID.X ;  /* 0x00000000000b79c3 */ /* 0x000ea20000002500 */
[----:B------:R-:W2:Y:S01]  /*0630*/  LDCU UR4, c[0x0][0x640] ;  /* 0x0000c800ff0477ac */ /* 0x000ea20008000800 */
[----:B------:R-:W3:Y:S01]  /*0640*/  LDCU.U8 UR8, c[0x0][0x644] ;  /* 0x0000c880ff0877ac */ /* 0x000ee20008000000 */
[----:B------:R-:W4:Y:S01]  /*0650*/  LDCU.U8 UR7, c[0x0][0x645] ;  /* 0x0000c8a0ff0777ac */ /* 0x000f220008000000 */
[----:B------:R-:W5:Y:S01]  /*0660*/  LDCU UR6, c[0x0][0x654] ;  /* 0x0000ca80ff0677ac */ /* 0x000f620008000800 */
[----:B------:R-:W1:Y:S01]  /*0670*/  LDCU.U8 UR14, c[0x0][0x638] ;  /* 0x0000c700ff0e77ac */ /* 0x000e620008000000 */
[----:B------:R-:W1:Y:S01]  /*0680*/  LDCU.U8 UR15, c[0x0][0x650] ;  /* 0x0000ca00ff0f77ac */ /* 0x000e620008000000 */
[----:B--2---:R-:W-:Y:S01]  /*0690*/  UIMAD.WIDE.U32 UR4, UR11, UR4, URZ ;  /* 0x000000040b0472a5 */ /* 0x004fe2000f8e00ff */
[----:B------:R-:W2:Y:S03]  /*06a0*/  LDCU.U8 UR12, c[0x0][0x639] ;  /* 0x0000c720ff0c77ac */ /* 0x000ea60008000000 */
[----:B------:R-:W-:Y:S01]  /*06b0*/  UIADD3 UR4, UPT, UPT, -UR5, UR11, URZ ;  /* 0x0000000b05047290 */ /* 0x000fe2000fffe1ff */
[----:B------:R-:W2:Y:S03]  /*06c0*/  LDCU.U8 UR13, c[0x0][0x651] ;  /* 0x0000ca20ff0d77ac */ /* 0x000ea60008000000 */
[----:B---3--:R-:W-:Y:S01]  /*06d0*/  USHF.R.U32.HI UR4, URZ, UR8, UR4 ;  /* 0x00000008ff047299 */ /* 0x008fe20008011604 */
[----:B------:R-:W3:Y:S03]  /*06e0*/  LDCU.64 UR8, c[0x0][0x630] ;  /* 0x0000c600ff0877ac */ /* 0x000ee60008000a00 */
[----:B------:R-:W-:-:S04]  /*06f0*/  UIADD3 UR4, UPT, UPT, UR5, UR4, URZ ;  /* 0x0000000405047290 */ /* 0x000fc8000fffe0ff */
[----:B----4-:R-:W-:Y:S01]  /*0700*/  USHF.R.U32.HI UR10, URZ, UR7, UR4 ;  /* 0x00000007ff0a7299 */ /* 0x010fe20008011604 */
[----:B------:R-:W4:Y:S03]  /*0710*/  LDCU UR7, c[0x0][0x63c] ;  /* 0x0000c780ff0777ac */ /* 0x000f260008000800 */
[----:B-----5:R-:W-:Y:S02]  /*0720*/  UISETP.GE.AND UP0, UPT, UR10, UR6, UPT ;  /* 0x000000060a00728c */ /* 0x020fe4000bf06270 */
[----:B------:R-:W-:Y:S02]  /*0730*/  UIADD3 UR4, UPT, UPT, -UR10, URZ, URZ ;  /* 0x000000ff0a047290 */ /* 0x000fe4000fffe1ff */
[----:B-1----:R-:W-:Y:S01]  /*0740*/  USEL UR6, UR14, UR15, !UP0 ;  /* 0x0000000f0e067287 */ /* 0x002fe2000c000000 */
[----:B------:R-:W1:Y:S03]  /*0750*/  LDCU.U8 UR15, c[0x0][0x62c] ;  /* 0x0000c580ff0f77ac */ /* 0x000e660008000000 */
[----:B------:R-:W-:-:S03]  /*0760*/  ULOP3.LUT UR6, UR6, 0xff, URZ, 0xc0, !UPT ;  /* 0x000000ff06067892 */ /* 0x000fc6000f8ec0ff */
[----:B---3--:R-:W3:Y:S01]  /*0770*/  @UP0 LDCU UR9, c[0x0][0x64c] ;  /* 0x0000c980ff0907ac */ /* 0x008ee20008000800 */
[----:B----4-:R-:W-:Y:S01]  /*0780*/  UIMAD UR7, UR4, UR7, UR11 ;  /* 0x00000007040772a4 */ /* 0x010fe2000f8e020b */
[----:B------:R-:W4:Y:S01]  /*0790*/  @UP0 LDCU UR8, c[0x0][0x648] ;  /* 0x0000c900ff0807ac */ /* 0x000f220008000800 */
[----:B------:R-:W5:Y:S02]  /*07a0*/  LDCU.U8 UR14, c[0x0][0x62d] ;  /* 0x0000c5a0ff0e77ac */ /* 0x000f640008000000 */
[----:B---3--:R-:W-:Y:S02]  /*07b0*/  UIMAD.WIDE.U32 UR4, UR7, UR9, URZ ;  /* 0x00000009070472a5 */ /* 0x008fe4000f8e00ff */
[----:B--2---:R-:W-:Y:S02]  /*07c0*/  USEL UR9, UR12, UR13, !UP0 ;  /* 0x0000000d0c097287 */ /* 0x004fe4000c000000 */
[----:B------:R-:W-:Y:S01]  /*07d0*/  UIADD3 UR4, UPT, UPT, UR7, -UR5, URZ ;  /* 0x8000000507047290 */ /* 0x000fe2000fffe0ff */
[----:B------:R-:W2:Y:S03]  /*07e0*/  LDCU.64 UR12, c[0x0][0x620] ;  /* 0x0000c400ff0c77ac */ /* 0x000ea60008000a00 */
[----:B------:R-:W-:-:S02]  /*07f0*/  USHF.R.U32.HI UR4, URZ, UR6, UR4 ;  /* 0x00000006ff047299 */ /* 0x000fc40008011604 */
[----:B------:R-:W-:Y:S02]  /*0800*/  ULOP3.LUT UR6, UR9, 0xff, URZ, 0xc0, !UPT ;  /* 0x000000ff09067892 */ /* 0x000fe4000f8ec0ff */
[----:B------:R-:W-:Y:S01]  /*0810*/  UIADD3 UR4, UPT, UPT, UR5, UR4, URZ ;  /* 0x0000000405047290 */ /* 0x000fe2000fffe0ff */
[----:B------:R-:W3:Y:S03]  /*0820*/  LDCU UR5, c[0x0][0x628] ;  /* 0x0000c500ff0577ac */ /* 0x000ee60008000800 */
[----:B------:R-:W-:-:S04]  /*0830*/  USHF.R.U32.HI UR9, URZ, UR6, UR4 ;  /* 0x00000006ff097299 */ /* 0x000fc80008011604 */
[----:B------:R-:W-:-:S04]  /*0840*/  UIADD3 UR4, UPT, UPT, -UR9, URZ, URZ ;  /* 0x000000ff09047290 */ /* 0x000fc8000fffe1ff */
[----:B----4-:R-:W-:-:S04]  /*0850*/  UIMAD UR4, UR8, UR4, UR7 ;  /* 0x00000004080472a4 */ /* 0x010fc8000f8e0207 */
[----:B--2---:R-:W-:-:S04]  /*0860*/  UIMAD UR6, UR10, UR12, UR4 ;  /* 0x0000000c0a0672a4 */ /* 0x004fc8000f8e0204 */
[----:B---3--:R-:W-:-:S07]  /*0870*/  UIMAD.WIDE.U32 UR4, UR6, UR5, URZ ;  /* 0x00000005060472a5 */ /* 0x008fce000f8e00ff */
[----:B------:R-:W-:Y:S02]  /*0880*/  UMOV UR4, UR5 ;  /* 0x0000000500047c82 */ /* 0x000fe40008000000 */
[----:B------:R-:W-:Y:S02]  /*0890*/  UIADD3 UR36, UPT, UPT, UR6, -UR4, URZ ;  /* 0x8000000406247290 */ /* 0x000fe4000fffe0ff */
[----:B------:R-:W2:Y:S02]  /*08a0*/  LDCU UR5, c[0x0][0x60c] ;  /* 0x0000c180ff0577ac */ /* 0x000ea40008000800 */
[----:B-1----:R-:W-:-:S04]  /*08b0*/  USHF.R.U32.HI UR36, URZ, UR15, UR36 ;  /* 0x0000000fff247299 */ /* 0x002fc80008011624 */
[----:B------:R-:W-:-:S04]  /*08c0*/  UIADD3 UR36, UPT, UPT, UR4, UR36, URZ ;  /* 0x0000002404247290 */ /* 0x000fc8000fffe0ff */
[----:B-----5:R-:W-:-:S04]  /*08d0*/  USHF.R.U32.HI UR36, URZ, UR14, UR36 ;  /* 0x0000000eff247299 */ /* 0x020fc80008011624 */
[----:B------:R-:W-:Y:S02]  /*08e0*/  UIADD3 UR35, UPT, UPT, -UR36, URZ, URZ ;  /* 0x000000ff24237290 */ /* 0x000fe4000fffe1ff */
[----:B--2---:R-:W-:Y:S02]  /*08f0*/  UISETP.GE.AND UP0, UPT, UR11, UR5, UPT ;  /* 0x000000050b00728c */ /* 0x004fe4000bf06270 */
[----:B------:R-:W-:-:S07]  /*0900*/  UIMAD UR35, UR35, UR13, UR6 ;  /* 0x0000000d232372a4 */ /* 0x000fce000f8e0206 */
[----:B------:R-:W-:Y:S05]  /*0910*/  BRA.U UP0, `(.L_x_2) ;  /* 0x0000005100207547 */ /* 0x000fea000b800000 */
[----:B------:R-:W1:Y:S01]  /*0920*/  S2UR UR4, SR_CgaCtaId ;  /* 0x00000000000479c3 */ /* 0x000e620000008800 */
[----:B------:R-:W-:Y:S01]  /*0930*/  UMOV UR5, 0x400 ;  /* 0x0000040000057882 */ /* 0x000fe20000000000 */
[----:B------:R-:W2:Y:S01]  /*0940*/  LDCU UR8, c[0x0][0x614] ;  /* 0x0000c280ff0877ac */ /* 0x000ea20008000800 */
[----:B------:R-:W3:Y:S01]  /*0950*/  LDCU.64 UR6, c[0x0][0x348] ;  /* 0x00006900ff0677ac */ /* 0x000ee20008000a00 */
[----:B------:R-:W-:Y:S01]  /*0960*/  UMOV UR33, URZ ;  /* 0x000000ff00217c82 */ /* 0x000fe20008000000 */
[----:B------:R-:W-:Y:S01]  /*0970*/  UMOV UR25, 0x10 ;  /* 0x0000001000197882 */ /* 0x000fe20000000000 */
[----:B------:R-:W-:Y:S01]  /*0980*/  UMOV UR27, UR35 ;  /* 0x00000023001b7c82 */ /* 0x000fe20008000000 */
[----:B------:R-:W-:Y:S01]  /*0990*/  UMOV UR28, UR36 ;  /* 0x00000024001c7c82 */ /* 0x000fe20008000000 */
[----:B------:R-:W-:Y:S01]  /*09a0*/  UMOV UR11, UR35 ;  /* 0x00000023000b7c82 */ /* 0x000fe20008000000 */
[----:B------:R-:W-:Y:S01]  /*09b0*/  UMOV UR12, UR36 ;  /* 0x00000024000c7c82 */ /* 0x000fe20008000000 */
[----:B------:R-:W-:Y:S01]  /*09c0*/  UMOV UR17, 0x30 ;  /* 0x0000003000117882 */ /* 0x000fe20000000000 */
[----:B-1----:R-:W-:-:S02]  /*09d0*/  ULEA UR4, UR4, UR5, 0x18 ;  /* 0x0000000504047291 */ /* 0x002fc4000f8ec0ff */
[----:B------:R-:W-:Y:S02]  /*09e0*/  ULOP3.LUT UR5, URZ, UR9, URZ, 0x33, !UPT ;  /* 0x00000009ff057292 */ /* 0x000fe4000f8e33ff */
[----:B---3--:R-:W-:Y:S02]  /*09f0*/  UIADD3 UR6, UP0, UPT, UR6, 0x200, URZ ;  /* 0x0000020006067890 */ /* 0x008fe4000ff1e0ff */
[----:B--2---:R-:W-:Y:S01]  /*0a00*/  UIADD3 UR5, UPT, UPT, UR5, UR8, URZ ;  /* 0x0000000805057290 */ /* 0x004fe2000fffe0ff */
[----:B------:R-:W-:Y:S02]  /*0a10*/  UMOV UR9, 0x20 ;  /* 0x0000002000097882 */ /* 0x000fe40000000000 */
[----:B------:R-:W1:Y:S01]  /*0a20*/  SYNCS.PHASECHK.TRANS64.TRYWAIT P0, [UR4+0x110], RZ ;  /* 0x000110ffff0075a7 */ /* 0x000e620008001104 */
[----:B------:R-:W-:Y:S02]  /*0a30*/  USHF.L.U32 UR34, UR5, 0x8, URZ ;  /* 0x0000000805227899 */ /* 0x000fe400080006ff */
[----:B------:R-:W-:-:S02]  /*0a40*/  UIADD3.X UR7, UPT, UPT, URZ, UR7, URZ, UP0, !UPT ;  /* 0x00000007ff077290 */ /* 0x000fc400087fe4ff */
[----:B------:R-:W-:Y:S02]  /*0a50*/  UIADD3 UR32, UPT, UPT, UR4, 0xc00, URZ ;  /* 0x00000c0004207890 */ /* 0x000fe4000fffe0ff */
[----:B------:R-:W-:Y:S02]  /*0a60*/  UIADD3 UR24, UPT, UPT, UR4, 0x1c00, URZ ;  /* 0x00001c0004187890 */ /* 0x000fe4000fffe0ff */
[----:B------:R-:W-:Y:S01]  /*0a70*/  UIADD3 UR8, UPT, UPT, UR4, 0x2c00, URZ ;  /* 0x00002c0004087890 */ /* 0x000fe2000fffe0ff */
[----:B------:R-:W-:Y:S01]  /*0a80*/  UMOV UR26, UR34 ;  /* 0x00000022001a7c82 */ /* 0x000fe20008000000 */
[----:B------:R-:W-:Y:S01]  /*0a90*/  UMOV UR10, UR34 ;  /* 0x00000022000a7c82 */ /* 0x000fe20008000000 */
[----:B-1----:R-:W-:Y:S09]  /*0aa0*/  @!P0 BRA `(.L_x_3) ;  /* 0x000000e400f08947 */ /* 0x002ff20003800000 */
.L_x_66:
[----:B------:R2:W-:Y:S01]  /*0ab0*/  UTMASTG.4D [UR32], [UR6], desc[URZ] ;  /* 0x0000ff20060073b5 */ /* 0x0005e20008019000 */
[----:B------:R-:W-:Y:S01]  /*0ac0*/  UIADD3 UR16, UPT, UPT, UR4, 0x3c00, URZ ;  /* 0x00003c0004107890 */ /* 0x000fe2000fffe0ff */
[----:B------:R-:W-:Y:S01]  /*0ad0*/  UMOV UR19, UR35 ;  /* 0x0000002300137c82 */ /* 0x000fe20008000000 */
[----:B------:R-:W-:Y:S01]  /*0ae0*/  UMOV UR20, UR36 ;  /* 0x0000002400147c82 */ /* 0x000fe20008000000 */
[----:B------:R-:W-:Y:S01]  /*0af0*/  UMOV UR18, UR34 ;  /* 0x0000002200127c82 */ /* 0x000fe20008000000 */
[----:B------:R-:W-:Y:S01]  /*0b00*/  UMOV UR14, URZ ;  /* 0x000000ff000e7c82 */ /* 0x000fe20008000000 */
[----:B------:R-:W-:Y:S01]  /*0b10*/  UMOV UR15, URZ ;  /* 0x000000ff000f7c82 */ /* 0x000fe20008000000 */
[----:B------:R3:W-:Y:S01]  /*0b20*/  UTMASTG.4D [UR24], [UR6], desc[URZ] ;  /* 0x0000ff18060073b5 */ /* 0x0007e20008019000 */
[----:B------:R4:W-:Y:S02]  /*0b30*/  UTMASTG.4D [UR8], [UR6], desc[URZ] ;  /* 0x0000ff08060073b5 */ /* 0x0009e40008019000 */
[----:B------:R5:W-:Y:S01]  /*0b40*/  UTMASTG.4D [UR16], [UR6], desc[URZ] ;  /* 0x0000ff10060073b5 */ /* 0x000be20008019000 */
[----:B--2---:R-:W-:Y:S01]  /*0b50*/  UIADD3 UR32, UPT, UPT, UR4, 0x5c00, URZ ;  /* 0x00005c0004207890 */ /* 0x004fe2000fffe0ff */
[----:B---3--:R-:W-:Y:S01]  /*0b60*/  UMOV UR25, 0x10 ;  /* 0x0000001000197882 */ /* 0x008fe20000000000 */
[----:B------:R-:W-:Y:S01]  /*0b70*/  UMOV UR27, UR35 ;  /* 0x00000023001b7c82 */ /* 0x000fe20008000000 */
[----:B------:R-:W-:Y:S01]  /*0b80*/  UMOV UR28, UR36 ;  /* 0x00000024001c7c82 */ /* 0x000fe20008000000 */
[----:B------:R-:W-:-:S02]  /*0b90*/  UIADD3 UR24, UPT, UPT, UR4, 0x6c00, URZ ;  /* 0x00006c0004187890 */ /* 0x000fc4000fffe0ff */
[----:B----4-:R-:W-:Y:S01]  /*0ba0*/  UIADD3 UR8, UPT, UPT, UR4, 0x4c00, URZ ;  /* 0x00004c0004087890 */ /* 0x010fe2000fffe0ff */
[----:B------:R-:W-:Y:S01]  /*0bb0*/  UMOV UR9, 0x40 ;  /* 0x0000004000097882 */ /* 0x000fe20000000000 */
[----:B------:R-:W-:Y:S01]  /*0bc0*/  UMOV UR11, UR35 ;  /* 0x00000023000b7c82 */ /* 0x000fe20008000000 */
[----:B------:R-:W-:Y:S01]  /*0bd0*/  UMOV UR12, UR36 ;  /* 0x00000024000c7c82 */ /* 0x000fe20008000000 */
[----:B------:R-:W-:Y:S01]  /*0be0*/  UMOV UR10, UR34 ;  /* 0x00000022000a7c82 */ /* 0x000fe20008000000 */
[----:B------:R-:W-:Y:S01]  /*0bf0*/  UIADD3 UR34, UPT, UPT, UR34, 0x80, URZ ;  /* 0x0000008022227890 */ /* 0x000fe2000fffe0ff */
[----:B-----5:R-:W-:-:S03]  /*0c00*/  UMOV UR17, 0x30 ;  /* 0x0000003000117882 */ /* 0x020fc60000000000 */
[----:B------:R2:W-:Y:S03]  /*0c10*/  UTMASTG.4D [UR8], [UR6], desc[URZ] ;  /* 0x0000ff08060073b5 */ /* 0x0005e60008019000 */
[----:B------:R-:W-:Y:S01]  /*0c20*/  UMOV UR26, UR34 ;  /* 0x00000022001a7c82 */ /* 0x000fe20008000000 */
[----:B------:R0:W-:Y:S01]  /*0c30*/  UTMACMDFLUSH ;  /* 0x00000000000079b7 */ /* 0x0001e20000000000 */
[----:B------:R-:W3:Y:S01]  /*0c40*/  SYNCS.PHASECHK.TRANS64.TRYWAIT P0, [UR4+0x118], RZ ;  /* 0x000118ffff0075a7 */ /* 0x000ee20008001104 */
[----:B--2---:R-:W-:Y:S01]  /*0c50*/  UMOV UR9, 0x20 ;  /* 0x0000002000097882 */ /* 0x004fe20000000000 */
[----:B------:R-:W-:Y:S01]  /*0c60*/  UIADD3 UR8, UPT, UPT, UR4, 0x7c00, URZ ;  /* 0x00007c0004087890 */ /* 0x000fe2000fffe0ff */
[----:B------:R-:W-:Y:S01]  /*0c70*/  UMOV UR10, UR34 ;  /* 0x00000022000a7c82 */ /* 0x000fe20008000000 */
[----:B---3--:R-:W-:Y:S10]  /*0c80*/  @!P0 BRA `(.L_x_4) ;  /* 0x000000e400908947 */ /* 0x008ff40003800000 */
.L_x_68:
[----:B------:R-:W-:Y:S01]  /*0c90*/  UTMASTG.4D [UR32], [UR6], desc[UR14] ;  /* 0x00000e20060073b5 */ /* 0x000fe20008019000 */
[----:B------:R-:W-:Y:S01]  /*0ca0*/  UIADD3 UR16, UPT, UPT, UR4, 0x8c00, URZ ;  /* 0x00008c0004107890 */ /* 0x000fe2000fffe0ff */
[----:B-1----:R-:W-:Y:S01]  /*0cb0*/  HFMA2 R4, -RZ, RZ, 0, 5.9604644775390625e-08 ;  /* 0x00000001ff047431 */ /* 0x002fe200000001ff */
[----:B------:R-:W-:Y:S01]  /*0cc0*/  UMOV UR19, UR35 ;  /* 0x0000002300137c82 */ /* 0x000fe20008000000 */
[----:B------:R-:W-:Y:S01]  /*0cd0*/  UMOV UR20, UR36 ;  /* 0x0000002400147c82 */ /* 0x000fe20008000000 */
[----:B------:R-:W-:Y:S01]  /*0ce0*/  UMOV UR18, UR34 ;  /* 0x0000002200127c82 */ /* 0x000fe20008000000 */
[----:B------:R-:W-:Y:S01]  /*0cf0*/  UTMASTG.4D [UR24], [UR6], desc[UR14] ;  /* 0x00000e18060073b5 */ /* 0x000fe20008019000 */
[----:B------:R1:W-:Y:S03]  /*0d00*/  UTMASTG.4D [UR8], [UR6], desc[UR14] ;  /* 0x00000e08060073b5 */ /* 0x0003e60008019000 */
[----:B------:R4:W-:Y:S01]  /*0d10*/  UTMASTG.4D [UR16], [UR6], desc[UR14] ;  /* 0x00000e10060073b5 */ /* 0x0009e20008019000 */
[----:B-1----:R-:W-:Y:S01]  /*0d20*/  UIADD3 UR8, UPT, UPT, UR4, 0x9c00, URZ ;  /* 0x00009c0004087890 */ /* 0x002fe2000fffe0ff */
[----:B------:R-:W-:Y:S01]  /*0d30*/  UMOV UR9, 0x40 ;  /* 0x0000004000097882 */ /* 0x000fe20000000000 */
[----:B------:R-:W-:Y:S01]  /*0d40*/  UMOV UR11, UR35 ;  /* 0x00000023000b7c82 */ /* 0x000fe20008000000 */
[----:B------:R-:W-:Y:S01]  /*0d50*/  UMOV UR12, UR36 ;  /* 0x00000024000c7c82 */ /* 0x000fe20008000000 */
[----:B------:R-:W-:-:S05]  /*0d60*/  UMOV UR10, UR34 ;  /* 0x00000022000a7c82 */ /* 0x000fca0008000000 */
[----:B------:R4:W-:Y:S01]  /*0d70*/  UTMASTG.4D [UR8], [UR6], desc[UR14] ;  /* 0x00000e08060073b5 */ /* 0x0009e20008019000 */
[----:B------:R0:W-:Y:S01]  /*0d80*/  UTMACMDFLUSH ;  /* 0x00000000000079b7 */ /* 0x0001e20000000000 */
[----:B------:R-:W-:-:S04]  /*0d90*/  DEPBAR.LE SB0, 0x1 ;  /* 0x000080400000791a */ /* 0x000fc80000000000 */
[----:B------:R4:W-:Y:S01]  /*0da0*/  SYNCS.ARRIVE.TRANS64.ART0 RZ, [UR4+0x120], R4 ;  /* 0x00012004ffff79a7 */ /* 0x0009e20008500004 */
[----:B------:R-:W-:-:S04]  /*0db0*/  DEPBAR.LE SB0, 0x0 ;  /* 0x000080000000791a */ /* 0x000fc80000000000 */
[----:B------:R4:W-:Y:S01]  /*0dc0*/  SYNCS.ARRIVE.TRANS64.ART0 RZ, [UR4+0x128], R4 ;  /* 0x00012804ffff79a7 */ /* 0x0009e20008500004 */
[----:B------:R-:W-:Y:S05]  /*0dd0*/  BRA `(.L_x_2) ;  /* 0x0000004800f07947 */ /* 0x000fea0003800000 */
.L_x_137:
[----:B------:R-:W-:-:S08]  /*0de0*/  NOP ;  /* 0x0000000000007918 */ /* 0x000fd00000000000 */
[----:B------:R-:W1:-:S00]  /*0df0*/  USETMAXREG.DEALLOC.CTAPOOL 0x30 ;  /* 0x00000030000079c8 */ /* 0x000e4000080e0500 */
[----:B------:R-:W2:Y:S01]  /*0e00*/  S2UR UR11, SR_CgaCtaId ;  /* 0x00000000000b79c3 */ /* 0x000ea20000008800 */
[----:B------:R-:W-:Y:S01]  /*0e10*/  NOP ;  /* 0x0000000000007918 */ /* 0x000fe20000000000 */
[----:B------:R-:W-:Y:S02]  /*0e20*/  UMOV UR4, 0x40 ;  /* 0x0000004000047882 */ /* 0x000fe40000000000 */
[----:B--2---:R-:W-:-:S09]  /*0e30*/  ULEA UR4, UR11, UR4, 0x18 ;  /* 0x000000040b047291 */ /* 0x004fd2000f8ec0ff */
[----:B-1----:R-:W1:Y:S01]  /*0e40*/  LDS.U8 R4, [UR4] ;  /* 0x00000004ff047984 */ /* 0x002e620008000000 */
[----:B------:R-:W-:Y:S02]  /*0e50*/  UMOV UR4, 0x400 ;  /* 0x0000040000047882 */ /* 0x000fe40000000000 */
[----:B------:R-:W-:Y:S01]  /*0e60*/  ULEA UR10, UR11, UR4, 0x18 ;  /* 0x000000040b0a7291 */ /* 0x000fe2000f8ec0ff */
[----:B-1----:R-:W-:-:S13]  /*0e70*/  ISETP.NE.AND P0, PT, R4, RZ, PT ;  /* 0x000000ff0400720c */ /* 0x002fda0003f05270 */
[----:B------:R-:W-:Y:S05]  /*0e80*/  @P0 BRA `(.L_x_5) ;  /* 0x00000000007c0947 */ /* 0x000fea0003800000 */
[----:B------:R-:W-:-:S13]  /*0e90*/  ELECT P0, URZ, PT ;  /* 0x0000000000ff782f */ /* 0x000fda0003800000 */
[----:B------:R-:W-:Y:S05]  /*0ea0*/  @!P0 BRA `(.L_x_6) ;  /* 0x0000000000848947 */ /* 0x000fea0003800000 */
[----:B------:R-:W-:-:S05]  /*0eb0*/  UMOV UR4, 0x10 ;  /* 0x0000001000047882 */ /* 0x000fca0000000000 */
[----:B------:R-:W-:Y:S04]  /*0ec0*/  DEPBAR.LE SB1, 0x36 ;  /* 0x00009d800000791a */ /* 0x000fe80000000000 */
[----:B------:R-:W1:Y:S02]  /*0ed0*/  UTCATOMSWS.FIND_AND_SET.ALIGN UP0, UR4, UR4 ;  /* 0x00000004000475e3 */ /* 0x000e640008000800 */
[----:B-1----:R-:W-:Y:S01]  /*0ee0*/  PLOP3.LUT P0, PT, PT, PT, UP0, 0x80, 0x8 ;  /* 0x000000000008781c */ /* 0x002fe20003f0f008 */
[----:B------:R-:W-:-:S03]  /*0ef0*/  IMAD.U32 R7, RZ, RZ, UR4 ;  /* 0x00000004ff077e24 */ /* 0x000fc6000f8e00ff */
[----:B------:R-:W-:-:S04]  /*0f00*/  SEL R4, RZ, 0xffffffff, !P0 ;  /* 0xffffffffff047807 */ /* 0x000fc80004000000 */
[----:B------:R-:W-:-:S13]  /*0f10*/  ISETP.NE.AND P0, PT, R4, RZ, PT ;  /* 0x000000ff0400720c */ /* 0x000fda0003f05270 */
[----:B------:R-:W-:Y:S05]  /*0f20*/  @P0 BRA `(.L_x_7) ;  /* 0x0000000000240947 */ /* 0x000fea0003800000 */
.L_x_8:
[----:B------:R-:W-:Y:S05]  /*0f30*/  NANOSLEEP 0x64 ;  /* 0x000000640000795d */ /* 0x000fea0003800000 */
[----:B------:R-:W-:-:S05]  /*0f40*/  UMOV UR4, 0x10 ;  /* 0x0000001000047882 */ /* 0x000fca0000000000 */
[----:B------:R-:W-:Y:S04]  /*0f50*/  DEPBAR.LE SB1, 0x36 ;  /* 0x00009d800000791a */ /* 0x000fe80000000000 */
[----:B------:R-:W1:Y:S02]  /*0f60*/  UTCATOMSWS.FIND_AND_SET.ALIGN UP0, UR4, UR4 ;  /* 0x00000004000475e3 */ /* 0x000e640008000800 */
[----:B-1----:R-:W-:Y:S01]  /*0f70*/  PLOP3.LUT P0, PT, PT, PT, UP0, 0x80, 0x8 ;  /* 0x000000000008781c */ /* 0x002fe20003f0f008 */
[----:B------:R-:W-:-:S03]  /*0f80*/  IMAD.U32 R7, RZ, RZ, UR4 ;  /* 0x00000004ff077e24 */ /* 0x000fc6000f8e00ff */
[----:B------:R-:W-:-:S04]  /*0f90*/  SEL R4, RZ, 0xffffffff, !P0 ;  /* 0xffffffffff047807 */ /* 0x000fc80004000000 */
[----:B------:R-:W-:-:S13]  /*0fa0*/  ISETP.NE.AND P0, PT, R4, RZ, PT ;  /* 0x000000ff0400720c */ /* 0x000fda0003f05270 */
[----:B------:R-:W-:Y:S05]  /*0fb0*/  @!P0 BRA `(.L_x_8) ;  /* 0xfffffffc00dc8947 */ /* 0x000fea000383ffff */
.L_x_7:
[----:B------:R-:W-:Y:S01]  /*0fc0*/  IMAD.MOV.U32 R5, RZ, RZ, 0x1 ;  /* 0x00000001ff057424 */ /* 0x000fe200078e00ff */
[----:B------:R-:W-:Y:S01]  /*0fd0*/  UMOV UR4, 0x50 ;  /* 0x0000005000047882 */ /* 0x000fe20000000000 */
[----:B------:R-:W-:Y:S01]  /*0fe0*/  VIADD R4, R7, 0x10 ;  /* 0x0000001007047836 */ /* 0x000fe20000000000 */
[----:B------:R-:W-:-:S04]  /*0ff0*/  ULEA UR4, UR11, UR4, 0x18 ;  /* 0x000000040b047291 */ /* 0x000fc8000f8ec0ff */
[----:B------:R-:W-:Y:S02]  /*1000*/  SHF.L.U32 R5, R5, R4, RZ ;  /* 0x0000000405057219 */ /* 0x000fe400000006ff */
[----:B------:R-:W-:-:S04]  /*1010*/  MOV R4, 0xffff ;  /* 0x0000ffff00047802 */ /* 0x000fc80000000f00 */
[----:B------:R-:W-:Y:S01]  /*1020*/  SHF.L.U32 R4, R4, R7, RZ ;  /* 0x0000000704047219 */ /* 0x000fe200000006ff */
[----:B------:R-:W-:-:S03]  /*1030*/  IMAD.SHL.U32 R7, R7, 0x20, RZ ;  /* 0x0000002007077824 */ /* 0x000fc600078e00ff */
[----:B------:R-:W-:-:S05]  /*1040*/  LOP3.LUT R4, R5, R4, RZ, 0xfc, !PT ;  /* 0x0000000405047212 */ /* 0x000fca00078efcff */
[----:B------:R1:W-:Y:S04]  /*1050*/  ATOMS.OR RZ, [UR4], R4 ;  /* 0x00000004ffff798c */ /* 0x0003e8000b000004 */
[----:B------:R1:W-:Y:S01]  /*1060*/  STS [UR10+0x158], R7 ;  /* 0x00015807ff007988 */ /* 0x0003e2000800080a */
[----:B------:R-:W-:Y:S05]  /*1070*/  BRA `(.L_x_6) ;  /* 0x0000000000107947 */ /* 0x000fea0003800000 */
.L_x_5:
[----:B------:R-:W-:-:S05]  /*1080*/  MOV R4, 0xffffffff ;  /* 0xffffffff00047802 */ /* 0x000fca0000000f00 */
[----:B------:R1:W-:Y:S02]  /*1090*/  STS [UR10+0x158], R4 ;  /* 0x00015804ff007988 */ /* 0x0003e4000800080a */
[----:B-1----:R-:W-:Y:S02]  /*10a0*/  MOV R4, 0x10c0 ;  /* 0x000010c000047802 */ /* 0x002fe40000000f00 */
[----:B------:R-:W-:Y:S05]  /*10b0*/  CALL.REL.NOINC `($__internal_1_$__cuda_sm10x_tcgen05_guardrail_trap_phase_invalid_during_alloc) ;  /* 0x000000f000c07944 */ /* 0x000fea0003c00000 */
.L_x_6:
[----:B------:R-:W-:Y:S05]  /*10c0*/  WARPSYNC.ALL ;  /* 0x0000000000007948 */ /* 0x000fea0003800000 */
[----:B------:R-:W-:Y:S01]  /*10d0*/  NOP ;  /* 0x0000000000007918 */ /* 0x000fe20000000000 */
[----:B------:R-:W2:Y:S01]  /*10e0*/  S2UR UR13, SR_CTAID.X ;  /* 0x00000000000d79c3 */ /* 0x000ea20000002500 */
[----:B------:R-:W2:Y:S01]  /*10f0*/  LDCU UR6, c[0x0][0x640] ;  /* 0x0000c800ff0677ac */ /* 0x000ea20008000800 */
[----:B------:R-:W3:Y:S06]  /*1100*/  LDCU.U8 UR12, c[0x0][0x644] ;  /* 0x0000c880ff0c77ac */ /* 0x000eec0008000000 */
[----:B------:R-:W4:Y:S01]  /*1110*/  S2UR UR5, SR_CgaCtaId ;  /* 0x00000000000579c3 */ /* 0x000f220000008800 */
[----:B------:R-:W-:Y:S01]  /*1120*/  UMOV UR4, 0x400 ;  /* 0x0000040000047882 */ /* 0x000fe20000000000 */
[----:B------:R-:W5:Y:S01]  /*1130*/  LDCU UR9, c[0x0][0x654] ;  /* 0x0000ca80ff0977ac */ /* 0x000f620008000800 */
[----:B------:R-:W1:Y:S01]  /*1140*/  LDCU.U8 UR14, c[0x0][0x650] ;  /* 0x0000ca00ff0e77ac */ /* 0x000e620008000000 */
[----:B------:R-:W1:Y:S01]  /*1150*/  LDCU.U8 UR15, c[0x0][0x651] ;  /* 0x0000ca20ff0f77ac */ /* 0x000e620008000000 */
[----:B--2---:R-:W-:-:S07]  /*1160*/  UIMAD.WIDE.U32 UR6, UR13, UR6, URZ ;  /* 0x000000060d0672a5 */ /* 0x004fce000f8e00ff */
[----:B------:R-:W-:Y:S01]  /*1170*/  UMOV UR6, UR7 ;  /* 0x0000000700067c82 */ /* 0x000fe20008000000 */
[----:B----4-:R-:W-:Y:S02]  /*1180*/  ULEA UR4, UR5, UR4, 0x18 ;  /* 0x0000000405047291 */ /* 0x010fe4000f8ec0ff */
[----:B------:R-:W-:Y:S02]  /*1190*/  UIADD3 UR7, UPT, UPT, -UR6, UR13, URZ ;  /* 0x0000000d06077290 */ /* 0x000fe4000fffe1ff */
[----:B------:R-:W-:Y:S02]  /*11a0*/  UIADD3 UR8, UPT, UPT, UR4, 0xfc00, URZ ;  /* 0x0000fc0004087890 */ /* 0x000fe4000fffe0ff */
[----:B---3--:R-:W-:Y:S01]  /*11b0*/  USHF.R.U32.HI UR7, URZ, UR12, UR7 ;  /* 0x0000000cff077299 */ /* 0x008fe20008011607 */
[----:B------:R-:W2:Y:S01]  /*11c0*/  LDCU.U8 UR12, c[0x0][0x645] ;  /* 0x0000c8a0ff0c77ac */ /* 0x000ea20008000000 */
[----:B------:R-:W-:Y:S02]  /*11d0*/  USHF.R.U32.HI UR8, URZ, 0x4, UR8 ;  /* 0x00000004ff087899 */ /* 0x000fe40008011608 */
[----:B------:R-:W-:-:S02]  /*11e0*/  UIADD3 UR6, UPT, UPT, UR6, UR7, URZ ;  /* 0x0000000706067290 */ /* 0x000fc4000fffe0ff */
[----:B------:R-:W-:-:S05]  /*11f0*/  ULOP3.LUT UR8, UR8, 0x3fc0, URZ, 0xc0, !UPT ;  /* 0x00003fc008087892 */ /* 0x000fca000f8ec0ff */
[----:B------:R-:W3:Y:S01]  /*1200*/  LDCU UR7, c[0x0][0x634] ;  /* 0x0000c680ff0777ac */ /* 0x000ee20008000800 */
[----:B------:R-:W-:Y:S02]  /*1210*/  ULOP3.LUT UR8, UR8, 0x10000, URZ, 0xfc, !UPT ;  /* 0x0001000008087892 */ /* 0x000fe4000f8efcff */
[----:B--2---:R-:W-:-:S04]  /*1220*/  USHF.R.U32.HI UR6, URZ, UR12, UR6 ;  /* 0x0000000cff067299 */ /* 0x004fc80008011606 */
[----:B-1----:R-:W-:Y:S01]  /*1230*/  IMAD.U32 R4, RZ, RZ, UR8 ;  /* 0x00000008ff047e24 */ /* 0x002fe2000f8e00ff */
[----:B------:R-:W1:Y:S01]  /*1240*/  LDCU.U8 UR12, c[0x0][0x638] ;  /* 0x0000c700ff0c77ac */ /* 0x000e620008000000 */
[----:B-----5:R-:W-:-:S04]  /*1250*/  UISETP.GE.AND UP0, UPT, UR6, UR9, UPT ;  /* 0x000000090600728c */ /* 0x020fc8000bf06270 */
[----:B------:R-:W2:Y:S01]  /*1260*/  SHFL.IDX PT, R4, R4, RZ, 0x1f ;  /* 0x00001fff04047589 */ /* 0x000ea200000e0000 */
[----:B------:R-:W4:Y:S01]  /*1270*/  LDCU UR8, c[0x0][0x63c] ;  /* 0x0000c780ff0877ac */ /* 0x000f220008000800 */
[----:B------:R-:W-:-:S05]  /*1280*/  UIADD3 UR6, UPT, UPT, -UR6, URZ, URZ ;  /* 0x000000ff06067290 */ /* 0x000fca000fffe1ff */
[----:B---3--:R-:W3:Y:S01]  /*1290*/  @UP0 LDCU UR7, c[0x0][0x64c] ;  /* 0x0000c980ff0707ac */ /* 0x008ee20008000800 */
[----:B-1----:R-:W-:Y:S01]  /*12a0*/  USEL UR9, UR12, UR14, !UP0 ;  /* 0x0000000e0c097287 */ /* 0x002fe2000c000000 */
[----:B------:R-:W1:Y:S01]  /*12b0*/  LDCU.U8 UR14, c[0x0][0x639] ;  /* 0x0000c720ff0e77ac */ /* 0x000e620008000000 */
[----:B----4-:R-:W-:Y:S01]  /*12c0*/  UIMAD UR8, UR6, UR8, UR13 ;  /* 0x00000008060872a4 */ /* 0x010fe2000f8e020d */
[----:B------:R-:W4:Y:S01]  /*12d0*/  LDCU UR12, c[0x0][0x60c] ;  /* 0x0000c180ff0c77ac */ /* 0x000f220008000800 */
[----:B--2---:R-:W-:Y:S01]  /*12e0*/  R2UR UR50, R4 ;  /* 0x00000000043272ca */ /* 0x004fe200000e0000 */
[----:B------:R-:W-:Y:S02]  /*12f0*/  ULOP3.LUT UR9, UR9, 0xff, URZ, 0xc0, !UPT ;  /* 0x000000ff09097892 */ /* 0x000fe4000f8ec0ff */
[----:B---3--:R-:W-:-:S07]  /*1300*/  UIMAD.WIDE.U32 UR6, UR8, UR7, URZ ;  /* 0x00000007080672a5 */ /* 0x008fce000f8e00ff */
[----:B------:R-:W-:Y:S02]  /*1310*/  UMOV UR6, UR7 ;  /* 0x0000000700067c82 */ /* 0x000fe40008000000 */
[----:B------:R-:W-:Y:S02]  /*1320*/  UIADD3 UR7, UPT, UPT, UR8, -UR6, URZ ;  /* 0x8000000608077290 */ /* 0x000fe4000fffe0ff */
[----:B-1----:R-:W-:Y:S02]  /*1330*/  USEL UR8, UR14, UR15, !UP0 ;  /* 0x0000000f0e087287 */ /* 0x002fe4000c000000 */
[----:B------:R-:W-:Y:S02]  /*1340*/  USHF.R.U32.HI UR7, URZ, UR9, UR7 ;  /* 0x00000009ff077299 */ /* 0x000fe40008011607 */
[----:B----4-:R-:W-:Y:S02]  /*1350*/  UISETP.GE.AND UP0, UPT, UR13, UR12, UPT ;  /* 0x0000000c0d00728c */ /* 0x010fe4000bf06270 */
[----:B------:R-:W-:-:S02]  /*1360*/  ULOP3.LUT UR8, UR8, 0xff, URZ, 0xc0, !UPT ;  /* 0x000000ff08087892 */ /* 0x000fc4000f8ec0ff */
[----:B------:R-:W-:-:S04]  /*1370*/  UIADD3 UR6, UPT, UPT, UR6, UR7, URZ ;  /* 0x0000000706067290 */ /* 0x000fc8000fffe0ff */
[----:B------:R-:W-:Y:S01]  /*1380*/  USHF.R.U32.HI UR26, URZ, UR8, UR6 ;  /* 0x00000008ff1a7299 */ /* 0x000fe20008011606 */
[----:B------:R-:W-:Y:S06]  /*1390*/  BAR.SYNC.DEFER_BLOCKING 0x2, 0x1a0 ;  /* 0x0086800000007b1d */ /* 0x000fec0000010000 */
[----:B------:R-:W1:Y:S02]  /*13a0*/  LDS R5, [UR4+0x158] ;  /* 0x00015804ff057984 */ /* 0x000e640008000800 */
[----:B-1----:R-:W-:-:S13]  /*13b0*/  R2UR UR9, R5 ;  /* 0x00000000050972ca */ /* 0x002fda00000e0000 */
[----:B------:R-:W-:Y:S01]  /*13c0*/  IMAD.U32 R14, RZ, RZ, UR9 ;  /* 0x00000009ff0e7e24 */ /* 0x000fe2000f8e00ff */
[----:B------:R-:W-:Y:S06]  /*13d0*/  BRA.U UP0, `(.L_x_9) ;  /* 0x0000002100707547 */ /* 0x000fec000b800000 */
[----:B------:R-:W1:Y:S02]  /*13e0*/  SYNCS.PHASECHK.TRANS64.TRYWAIT P0, [UR4], RZ ;  /* 0x000000ffff0075a7 */ /* 0x000e640008001104 */
[----:B-1----:R-:W-:Y:S05]  /*13f0*/  @!P0 BRA `(.L_x_10) ;  /* 0x000000dc00cc8947 */ /* 0x002fea0003800000 */
.L_x_70:
[----:B------:R-:W2:Y:S01]  /*1400*/  SYNCS.PHASECHK.TRANS64.TRYWAIT P0, [UR4+0x20], RZ ;  /* 0x000020ffff0075a7 */ /* 0x000ea20008001104 */
[----:B------:R-:W-:Y:S01]  /*1410*/  UIADD3 UR5, UPT, UPT, UR4, 0x14c00, URZ ;  /* 0x00014c0004057890 */ /* 0x000fe2000fffe0ff */
[----:B-1----:R-:W-:Y:S01]  /*1420*/  IMAD.MOV.U32 R4, RZ, RZ, RZ ;  /* 0x000000ffff047224 */ /* 0x002fe200078e00ff */
[----:B------:R-:W-:Y:S02]  /*1430*/  UIADD3 UR16, UPT, UPT, UR50, -0x500, URZ ;  /* 0xfffffb0032107890 */ /* 0x000fe4000fffe0ff */
[----:B------:R-:W-:Y:S02]  /*1440*/  USHF.R.U32.HI UR5, URZ, 0x4, UR5 ;  /* 0x00000004ff057899 */ /* 0x000fe40008011605 */
[C---:B------:R-:W-:Y:S01]  /*1450*/  R2UR UR31, R4.reuse ;  /* 0x00000000041f72ca */ /* 0x040fe200000e0000 */
[----:B------:R-:W-:Y:S01]  /*1460*/  UIADD3 UR14, UPT, UPT, UR50, -0x400, URZ ;  /* 0xfffffc00320e7890 */ /* 0x000fe2000fffe0ff */
[C---:B------:R-:W-:Y:S01]  /*1470*/  R2UR UR30, R4.reuse ;  /* 0x00000000041e72ca */ /* 0x040fe200000e0000 */
[----:B------:R-:W-:Y:S01]  /*1480*/  ULOP3.LUT UR6, UR5, 0x3fc0, URZ, 0xc0, !UPT ;  /* 0x00003fc005067892 */ /* 0x000fe2000f8ec0ff */
[C---:B------:R-:W-:Y:S01]  /*1490*/  R2UR UR29, R4.reuse ;  /* 0x00000000041d72ca */ /* 0x040fe200000e0000 */
[----:B------:R-:W-:Y:S01]  /*14a0*/  UIADD3 UR12, UPT, UPT, UR50, -0x300, URZ ;  /* 0xfffffd00320c7890 */ /* 0x000fe2000fffe0ff */
[C---:B------:R-:W-:Y:S01]  /*14b0*/  R2UR UR28, R4.reuse ;  /* 0x00000000041c72ca */ /* 0x040fe200000e0000 */
[----:B------:R-:W-:Y:S01]  /*14c0*/  ULOP3.LUT UR6, UR6, 0x10000, URZ, 0xfc, !UPT ;  /* 0x0001000006067892 */ /* 0x000fe2000f8efcff */
[----:B------:R-:W-:Y:S01]  /*14d0*/  R2UR UR27, R4 ;  /* 0x00000000041b72ca */ /* 0x000fe200000e0000 */
[----:B------:R-:W-:-:S02]  /*14e0*/  UIADD3 UR10, UPT, UPT, UR50, -0x200, URZ ;  /* 0xfffffe00320a7890 */ /* 0x000fc4000fffe0ff */
[----:B------:R-:W-:Y:S01]  /*14f0*/  UIADD3 UR8, UPT, UPT, UR50, -0x100, URZ ;  /* 0xffffff0032087890 */ /* 0x000fe2000fffe0ff */
[----:B------:R-:W-:Y:S01]  /*1500*/  UMOV UR42, 0x0 ;  /* 0x00000000002a7882 */ /* 0x000fe20000000000 */
        /* <DEDUP_REMOVED lines=9> */
[----:B------:R-:W-:Y:S01]  /*15a0*/  UIADD3 UR5, UPT, UPT, UR4, 0x90, URZ ;  /* 0x0000009004057890 */ /* 0x000fe2000fffe0ff */
        /* <DEDUP_REMOVED lines=9> */
[----:B------:R-:W-:Y:S01]  /*1640*/  UMOV UR7, 0xc0004010 ;  /* 0xc000401000077882 */ /* 0x000fe20000000000 */
[----:B------:R-:W-:Y:S01]  /*1650*/  UMOV UR25, 0xc0004010 ;  /* 0xc000401000197882 */ /* 0x000fe20000000000 */
[----:B------:R-:W-:Y:S01]  /*1660*/  UMOV UR23, 0xc0004010 ;  /* 0xc000401000177882 */ /* 0x000fe20000000000 */
[----:B------:R-:W-:Y:S01]  /*1670*/  UMOV UR21, 0xc0004010 ;  /* 0xc000401000157882 */ /* 0x000fe20000000000 */
[----:B------:R-:W-:Y:S01]  /*1680*/  UMOV UR19, 0xc0004010 ;  /* 0xc000401000137882 */ /* 0x000fe20000000000 */
[----:B--2---:R-:W-:Y:S05]  /*1690*/  @!P0 BRA `(.L_x_11) ;  /* 0x000000dc003c8947 */ /* 0x004fea0003800000 */
.L_x_72:
[----:B------:R2:W-:Y:S01]  /*16a0*/  UTCHMMA gdesc[UR16], gdesc[UR6], tmem[UR31], tmem[UR42], idesc[UR43], !UPT ;  /* 0x00ff2a06100075ea */ /* 0x0005e2000f80001f */
[----:B------:R-:W-:Y:S01]  /*16b0*/  UTCHMMA gdesc[UR14], gdesc[UR24], tmem[UR30], tmem[UR40], idesc[UR41], UPT ;  /* 0x00ff28180e0075ea */ /* 0x000fe2000b80001e */
[----:B------:R3:W-:Y:S01]  /*16c0*/  UTCHMMA gdesc[UR12], gdesc[UR22], tmem[UR29], tmem[UR38], idesc[UR39], UPT ;  /* 0x00ff26160c0075ea */ /* 0x0007e2000b80001d */
[----:B------:R4:W-:Y:S01]  /*16d0*/  UTCHMMA gdesc[UR10], gdesc[UR20], tmem[UR28], tmem[UR36], idesc[UR37], UPT ;  /* 0x00ff24140a0075ea */ /* 0x0009e2000b80001c */
[----:B------:R5:W-:Y:S01]  /*16e0*/  UTCHMMA gdesc[UR8], gdesc[UR18], tmem[UR27], tmem[UR34], idesc[UR35], UPT ;  /* 0x00ff2212080075ea */ /* 0x000be2000b80001b */
[----:B------:R1:W-:Y:S01]  /*16f0*/  UTCBAR [UR5], URZ ;  /* 0x000000ff050073e9 */ /* 0x0003e200080000ff */
[----:B------:R-:W1:Y:S02]  /*1700*/  SYNCS.PHASECHK.TRANS64.TRYWAIT P0, [UR4+0x8], RZ ;  /* 0x000008ffff0075a7 */ /* 0x000e640008001104 */
[----:B-1----:R-:W-:Y:S01]  /*1710*/  IMAD.MOV.U32 R4, RZ, RZ, 0x80 ;  /* 0x00000080ff047424 */ /* 0x002fe200078e00ff */
[----:B------:R-:W-:Y:S02]  /*1720*/  UIADD3 UR48, UPT, UPT, UR50, 0x100, URZ ;  /* 0x0000010032307890 */ /* 0x000fe4000fffe0ff */
[----:B------:R-:W-:-:S02]  /*1730*/  UIADD3 UR46, UPT, UPT, UR50, 0x200, URZ ;  /* 0x00000200322e7890 */ /* 0x000fc4000fffe0ff */
[C---:B------:R-:W-:Y:S01]  /*1740*/  R2UR UR33, R4.reuse ;  /* 0x00000000042172ca */ /* 0x040fe200000e0000 */
[----:B------:R-:W-:Y:S01]  /*1750*/  UIADD3 UR44, UPT, UPT, UR50, 0x300, URZ ;  /* 0x00000300322c7890 */ /* 0x000fe2000fffe0ff */
[C---:B------:R-:W-:Y:S01]  /*1760*/  R2UR UR32, R4.reuse ;  /* 0x00000000042072ca */ /* 0x040fe200000e0000 */
[----:B------:R-:W-:Y:S01]  /*1770*/  UMOV UR54, 0x0 ;  /* 0x0000000000367882 */ /* 0x000fe20000000000 */
[----:B------:R-:W-:Y:S01]  /*1780*/  UMOV UR55, 0x8200010 ;  /* 0x0820001000377882 */ /* 0x000fe20000000000 */
[----:B------:R-:W-:Y:S01]  /*1790*/  UMOV UR51, 0xc0004010 ;  /* 0xc000401000337882 */ /* 0x000fe20000000000 */
[----:B------:R-:W-:Y:S01]  /*17a0*/  UMOV UR49, 0xc0004010 ;  /* 0xc000401000317882 */ /* 0x000fe20000000000 */
[----:B------:R-:W-:Y:S01]  /*17b0*/  UMOV UR47, 0xc0004010 ;  /* 0xc0004010002f7882 */ /* 0x000fe20000000000 */
[----:B------:R-:W-:Y:S01]  /*17c0*/  UMOV UR45, 0xc0004010 ;  /* 0xc0004010002d7882 */ /* 0x000fe20000000000 */
[----:B--2---:R-:W1:Y:S01]  /*17d0*/  LDCU UR31, c[0x0][0x614] ;  /* 0x0000c280ff1f77ac */ /* 0x004e620008000800 */
[C---:B---3--:R-:W-:Y:S01]  /*17e0*/  R2UR UR29, R4.reuse ;  /* 0x00000000041d72ca */ /* 0x048fe200000e0000 */
[----:B------:R-:W2:Y:S01]  /*17f0*/  LDCU UR14, c[0x0][0x38c] ;  /* 0x00007180ff0e77ac */ /* 0x000ea20008000800 */
[----:B----4-:R-:W-:-:S02]  /*1800*/  R2UR UR28, R4 ;  /* 0x00000000041c72ca */ /* 0x010fc400000e0000 */
[----:B-----5:R-:W-:Y:S01]  /*1810*/  R2UR UR27, R4 ;  /* 0x00000000041b72ca */ /* 0x020fe200000e0000 */
[----:B------:R-:W3:Y:S01]  /*1820*/  LDCU UR5, c[0x0][0x380] ;  /* 0x00007000ff0577ac */ /* 0x000ee20008000800 */
[----:B------:R-:W-:Y:S01]  /*1830*/  UMOV UR34, 0x0 ;  /* 0x0000000000227882 */ /* 0x000fe20000000000 */
[----:B------:R-:W-:Y:S01]  /*1840*/  UMOV UR35, 0x1 ;  /* 0x0000000100237882 */ /* 0x000fe20000000000 */
[----:B------:R-:W-:Y:S01]  /*1850*/  UIADD3 UR42, UPT, UPT, UR50, 0x400, URZ ;  /* 0x00000400322a7890 */ /* 0x000fe2000fffe0ff */
[----:B------:R-:W-:Y:S01]  /*1860*/  UMOV UR40, 0x0 ;  /* 0x0000000000287882 */ /* 0x000fe20000000000 */
[----:B------:R-:W-:Y:S01]  /*1870*/  UMOV UR41, 0x8200010 ;  /* 0x0820001000297882 */ /* 0x000fe20000000000 */
[----:B-1----:R-:W-:Y:S01]  /*1880*/  UIADD3 UR8, UPT, UPT, -UR26, UR31, URZ ;  /* 0x0000001f1a087290 */ /* 0x002fe2000fffe1ff */
[----:B------:R-:W-:Y:S01]  /*1890*/  UMOV UR38, 0x0 ;  /* 0x0000000000267882 */ /* 0x000fe20000000000 */
[----:B------:R-:W-:Y:S01]  /*18a0*/  UMOV UR39, 0x8200010 ;  /* 0x0820001000277882 */ /* 0x000fe20000000000 */
[----:B--2---:R-:W-:-:S02]  /*18b0*/  UIADD3 UR13, UPT, UPT, -UR14, URZ, URZ ;  /* 0x000000ff0e0d7290 */ /* 0x004fc4000fffe1ff */
[----:B------:R-:W-:Y:S02]  /*18c0*/  UIADD3 UR15, UPT, UPT, UR14, -0x1, URZ ;  /* 0xffffffff0e0f7890 */ /* 0x000fe4000fffe0ff */
[----:B---3--:R-:W-:Y:S02]  /*18d0*/  UIADD3 UR5, UPT, UPT, UR14, -UR5, URZ ;  /* 0x800000050e057290 */ /* 0x008fe4000fffe0ff */
[----:B------:R-:W-:Y:S02]  /*18e0*/  USHF.R.S32.HI UR13, URZ, 0x1f, UR13 ;  /* 0x0000001fff0d7899 */ /* 0x000fe4000801140d */
[----:B------:R-:W-:Y:S02]  /*18f0*/  ULEA UR5, UR8, UR5, 0x8 ;  /* 0x0000000508057291 */ /* 0x000fe4000f8e40ff */
[----:B------:R-:W-:Y:S02]  /*1900*/  UISETP.GT.AND UP0, UPT, UR14, URZ, UPT ;  /* 0x000000ff0e00728c */ /* 0x000fe4000bf04270 */
[----:B------:R-:W-:-:S02]  /*1910*/  UIADD3 UR9, UPT, UPT, -UR5, URZ, URZ ;  /* 0x000000ff05097290 */ /* 0x000fc4000fffe1ff */
[----:B------:R-:W-:Y:S02]  /*1920*/  UIADD3 UR8, UPT, UPT, UR5, -0x1, URZ ;  /* 0xffffffff05087890 */ /* 0x000fe4000fffe0ff */
[----:B------:R-:W-:Y:S02]  /*1930*/  USHF.R.S32.HI UR9, URZ, 0x1f, UR9 ;  /* 0x0000001fff097899 */ /* 0x000fe40008011409 */
[----:B------:R-:W-:Y:S02]  /*1940*/  USHF.R.S32.HI UR12, URZ, 0x1f, UR15 ;  /* 0x0000001fff0c7899 */ /* 0x000fe4000801140f */
[----:B------:R-:W-:Y:S02]  /*1950*/  ULEA.HI UR13, UR13, -UR14, URZ, 0x7 ;  /* 0x8000000e0d0d7291 */ /* 0x000fe4000f8f38ff */
[----:B------:R-:W-:Y:S02]  /*1960*/  USHF.R.S32.HI UR53, URZ, 0x1f, UR8 ;  /* 0x0000001fff357899 */ /* 0x000fe40008011408 */
[----:B------:R-:W-:-:S02]  /*1970*/  ULEA.HI UR9, UR9, -UR5, URZ, 0x7 ;  /* 0x8000000509097291 */ /* 0x000fc4000f8f38ff */
[----:B------:R-:W-:Y:S02]  /*1980*/  ULEA.HI UR12, UR12, UR15, URZ, 0x7 ;  /* 0x0000000f0c0c7291 */ /* 0x000fe4000f8f38ff */
[----:B------:R-:W-:Y:S02]  /*1990*/  USHF.R.S32.HI UR13, URZ, 0x7, UR13 ;  /* 0x00000007ff0d7899 */ /* 0x000fe4000801140d */
[----:B------:R-:W-:Y:S02]  /*19a0*/  ULEA.HI UR53, UR53, UR8, URZ, 0x7 ;  /* 0x0000000835357291 */ /* 0x000fe4000f8f38ff */
[----:B------:R-:W-:Y:S02]  /*19b0*/  USHF.R.S32.HI UR9, URZ, 0x7, UR9 ;  /* 0x00000007ff097899 */ /* 0x000fe40008011409 */
[----:B------:R-:W-:Y:S02]  /*19c0*/  @UP0 UIMAD.WIDE UR10, UR12, 0x2000000, UR34 ;  /* 0x020000000c0a08a5 */ /* 0x000fe4000f8e0222 */
[----:B------:R-:W-:Y:S01]  /*19d0*/  UIADD3 UR8, UPT, UPT, -UR13, URZ, URZ ;  /* 0x000000ff0d087290 */ /* 0x000fe2000fffe1ff */
[----:B------:R-:W-:Y:S01]  /*19e0*/  UMOV UR36, 0x0 ;  /* 0x0000000000247882 */ /* 0x000fe20000000000 */
[----:B------:R-:W-:Y:S01]  /*19f0*/  UMOV UR37, 0x8200010 ;  /* 0x0820001000257882 */ /* 0x000fe20000000000 */
[----:B------:R-:W-:-:S02]  /*1a00*/  UIADD3 UR16, UPT, UPT, UR4, 0x98, URZ ;  /* 0x0000009804107890 */ /* 0x000fc4000fffe0ff */
[----:B------:R-:W-:Y:S02]  /*1a10*/  UIADD3 UR17, UPT, UPT, UR4, 0x58, URZ ;  /* 0x0000005804117890 */ /* 0x000fe4000fffe0ff */
[----:B------:R-:W-:Y:S02]  /*1a20*/  ULEA.HI.SX32 UR53, UR53, 0x1, 0x19 ;  /* 0x0000000135357891 */ /* 0x000fe4000f8fcaff */
[----:B------:R-:W-:Y:S02]  /*1a30*/  UIADD3 UR9, UPT, UPT, -UR9, URZ, URZ ;  /* 0x000000ff09097290 */ /* 0x000fe4000fffe1ff */
[----:B------:R-:W-:Y:S01]  /*1a40*/  UISETP.GT.AND UP1, UPT, UR5, URZ, UPT ;  /* 0x000000ff0500728c */ /* 0x000fe2000bf24270 */
[----:B------:R-:W-:Y:S01]  /*1a50*/  UMOV UR12, 0x0 ;  /* 0x00000000000c7882 */ /* 0x000fe20000000000 */
[----:B------:R-:W-:Y:S01]  /*1a60*/  UMOV UR13, 0x8200010 ;  /* 0x08200010000d7882 */ /* 0x000fe20000000000 */
[----:B------:R-:W-:Y:S01]  /*1a70*/  UMOV UR43, 0xc0004010 ;  /* 0xc0004010002b7882 */ /* 0x000fe20000000000 */
[----:B------:R-:W-:Y:S07]  /*1a80*/  @!P0 BRA `(.L_x_12) ;  /* 0x000000d800588947 */ /* 0x000fee0003800000 */
.L_x_74:
[----:B------:R2:W-:Y:S01]  /*1a90*/  UTCHMMA gdesc[UR50], gdesc[UR6], tmem[UR33], tmem[UR54], idesc[UR55], !UPT ;  /* 0x00ff3606320075ea */ /* 0x0005e2000f800021 */
[----:B------:R-:W-:Y:S01]  /*1aa0*/  UTCHMMA gdesc[UR48], gdesc[UR24], tmem[UR32], tmem[UR40], idesc[UR41], UPT ;  /* 0x00ff2818300075ea */ /* 0x000fe2000b800020 */
[----:B------:R-:W-:Y:S01]  /*1ab0*/  UTCHMMA gdesc[UR46], gdesc[UR22], tmem[UR29], tmem[UR38], idesc[UR39], UPT ;  /* 0x00ff26162e0075ea */ /* 0x000fe2000b80001d */
[----:B------:R-:W-:Y:S01]  /*1ac0*/  UTCHMMA gdesc[UR44], gdesc[UR20], tmem[UR28], tmem[UR36], idesc[UR37], UPT ;  /* 0x00ff24142c0075ea */ /* 0x000fe2000b80001c */
[----:B------:R-:W-:Y:S01]  /*1ad0*/  UTCHMMA gdesc[UR42], gdesc[UR18], tmem[UR27], tmem[UR12], idesc[UR13], UPT ;  /* 0x00ff0c122a0075ea */ /* 0x000fe2000b80001b */
[----:B------:R3:W-:Y:S01]  /*1ae0*/  UTCBAR [UR16], URZ ;  /* 0x000000ff100073e9 */ /* 0x0007e200080000ff */
[----:B------:R-:W-:Y:S01]  /*1af0*/  @!UP1 UMOV UR53, UR9 ;  /* 0x0000000900359c82 */ /* 0x000fe20008000000 */
[----:B------:R-:W-:Y:S01]  /*1b00*/  @UP0 UMOV UR8, UR11 ;  /* 0x0000000b00080c82 */ /* 0x000fe20008000000 */
[----:B------:R4:W-:Y:S01]  /*1b10*/  UTCBAR [UR17], URZ ;  /* 0x000000ff110073e9 */ /* 0x0009e200080000ff */
[----:B------:R-:W-:-:S04]  /*1b20*/  UISETP.LT.AND UP0, UPT, UR53, UR8, UPT ;  /* 0x000000083500728c */ /* 0x000fc8000bf01270 */
[----:B------:R-:W-:-:S03]  /*1b30*/  USEL UR53, UR53, UR8, UP0 ;  /* 0x0000000835357287 */ /* 0x000fc60008000000 */
[----:B------:R-:W-:Y:S01]  /*1b40*/  UMOV UR8, URZ ;  /* 0x000000ff00087c82 */ /* 0x000fe20008000000 */
[----:B------:R-:W-:Y:S02]  /*1b50*/  UISETP.GE.AND UP0, UPT, UR53, 0x2, UPT ;  /* 0x000000023500788c */ /* 0x000fe4000bf06270 */
[----:B--2---:R-:W-:Y:S01]  /*1b60*/  UIADD3 UR55, UPT, UPT, UR4, 0x20, URZ ;  /* 0x0000002004377890 */ /* 0x004fe2000fffe0ff */
[----:B------:R-:W-:Y:S01]  /*1b70*/  UMOV UR6, 0x1 ;  /* 0x0000000100067882 */ /* 0x000fe20000000000 */
[----:B------:R-:W-:Y:S01]  /*1b80*/  UMOV UR54, URZ ;  /* 0x000000ff00367c82 */ /* 0x000fe20008000000 */
[----:B---3--:R-:W-:-:S04]  /*1b90*/  UMOV UR16, URZ ;  /* 0x000000ff00107c82 */ /* 0x008fc80008000000 */
[----:B------:R-:W-:Y:S05]  /*1ba0*/  BRA.U !UP0, `(.L_x_13) ;  /* 0x0000000d08e87547 */ /* 0x000fea000b800000 */
[----:B------:R-:W-:Y:S01]  /*1bb0*/  HFMA2 R12, -RZ, RZ, 0, 1.430511474609375e-05 ;  /* 0x000000f0ff0c7431 */ /* 0x000fe200000001ff */
[----:B------:R-:W-:Y:S01]  /*1bc0*/  MOV R11, 0x150 ;  /* 0x00000150000b7802 */ /* 0x000fe20000000f00 */
[----:B------:R-:W-:Y:S02]  /*1bd0*/  HFMA2 R9, -RZ, RZ, 0, 2.002716064453125e-05 ;  /* 0x00000150ff097431 */ /* 0x000fe400000001ff */
[----:B------:R-:W-:Y:S02]  /*1be0*/  IMAD.MOV.U32 R10, RZ, RZ, 0xf8 ;  /* 0x000000f8ff0a7424 */ /* 0x000fe400078e00ff */
[----:B------:R-:W-:Y:S02]  /*1bf0*/  HFMA2 R5, -RZ, RZ, 0, 7.62939453125e-06 ;  /* 0x00000080ff057431 */ /* 0x000fe400000001ff */
[----:B------:R-:W-:Y:S01]  /*1c00*/  IMAD.MOV.U32 R8, RZ, RZ, 0x80 ;  /* 0x00000080ff087424 */ /* 0x000fe200078e00ff */
[----:B------:R-:W-:Y:S01]  /*1c10*/  MOV R7, 0x80 ;  /* 0x0000008000077802 */ /* 0x000fe20000000f00 */
[----:B------:R-:W-:Y:S01]  /*1c20*/  IMAD.MOV.U32 R6, RZ, RZ, 0x80 ;  /* 0x00000080ff067424 */ /* 0x000fe200078e00ff */
[----:B------:R-:W-:Y:S01]  /*1c30*/  UIADD3 UR53, UPT, UPT, -UR53, URZ, URZ ;  /* 0x000000ff35357290 */ /* 0x000fe2000fffe1ff */
[----:B-1----:R-:W-:Y:S01]  /*1c40*/  IMAD.MOV.U32 R4, RZ, RZ, 0x80 ;  /* 0x00000080ff047424 */ /* 0x002fe200078e00ff */
[----:B------:R-:W-:Y:S01]  /*1c50*/  UMOV UR6, 0x1 ;  /* 0x0000000100067882 */ /* 0x000fe20000000000 */
[----:B------:R-:W-:Y:S01]  /*1c60*/  UMOV UR16, URZ ;  /* 0x000000ff00107c82 */ /* 0x000fe20008000000 */
[----:B------:R-:W-:Y:S01]  /*1c70*/  UMOV UR8, URZ ;  /* 0x000000ff00087c82 */ /* 0x000fe20008000000 */
[----:B------:R-:W-:Y:S01]  /*1c80*/  UMOV UR54, URZ ;  /* 0x000000ff00367c82 */ /* 0x000fe20008000000 */
[----:B------:R-:W-:Y:S01]  /*1c90*/  UIADD3 UR57, UPT, UPT, UR4, 0x90, URZ ;  /* 0x0000009004397890 */ /* 0x000fe2000fffe0ff */
        /* <DEDUP_REMOVED lines=20> */
[----:B------:R-:W-:-:S05]  /*1de0*/  UMOV UR59, 0x8200010 ;  /* 0x08200010003b7882 */ /* 0x000fca0000000000 */
.L_x_20:
[----:B------:R-:W-:Y:S02]  /*1df0*/  USHF.L.U32 UR5, UR16, 0x1f, URZ ;  /* 0x0000001f10057899 */ /* 0x000fe400080006ff */
[----:B------:R-:W-:Y:S04]  /*1e00*/  ULEA UR40, UR6, UR55, 0x3 ;  /* 0x0000003706287291 */ /* 0x000fe8000f8e18ff */
[----:B-1----:R-:W-:Y:S05]  /*1e10*/  MOV R13, UR5 ;  /* 0x00000005000d7c02 */ /* 0x002fea0008000f00 */
[----:B------:R-:W1:Y:S02]  /*1e20*/  SYNCS.PHASECHK.TRANS64.TRYWAIT P0, [UR40], R13 ;  /* 0x0000000dff0075a7 */ /* 0x000e640008001128 */
[----:B-12---:R-:W-:Y:S05]  /*1e30*/  @!P0 BRA `(.L_x_14) ;  /* 0x000000d400848947 */ /* 0x006fea0003800000 */
.L_x_76:
[----:B------:R-:W-:Y:S02]  /*1e40*/  USHF.L.U32 UR7, UR54, 0x1f, URZ ;  /* 0x0000001f36077899 */ /* 0x000fe400080006ff */
[----:B------:R-:W-:Y:S02]  /*1e50*/  UIMAD UR5, UR6, 0x5000, UR4 ;  /* 0x00005000060578a4 */ /* 0x000fe4000f8e0204 */
[----:B------:R-:W-:Y:S02]  /*1e60*/  UISETP.NE.U32.AND UP0, UPT, UR8, URZ, UPT ;  /* 0x000000ff0800728c */ /* 0x000fe4000bf05070 */
[----:B-1----:R-:W-:Y:S01]  /*1e70*/  MOV R13, UR7 ;  /* 0x00000007000d7c02 */ /* 0x002fe20008000f00 */
[----:B------:R-:W-:Y:S03]  /*1e80*/  UIADD3 UR5, UPT, UPT, UR5, 0x14c00, URZ ;  /* 0x00014c0005057890 */ /* 0x000fe6000fffe0ff */
[----:B------:R-:W1:Y:S01]  /*1e90*/  SYNCS.PHASECHK.TRANS64.TRYWAIT P0, [UR4+0xa0], R13 ;  /* 0x0000a00dff0075a7 */ /* 0x000e620008001104 */
[----:B------:R-:W-:Y:S01]  /*1ea0*/  USHF.R.U32.HI UR5, URZ, 0x4, UR5 ;  /* 0x00000004ff057899 */ /* 0x000fe20008011605 */
[----:B-1----:R-:W-:Y:S11]  /*1eb0*/  @!P0 BRA `(.L_x_15) ;  /* 0x000000d400848947 */ /* 0x002ff60003800000 */
.L_x_78:
[----:B-1----:R-:W-:Y:S01]  /*1ec0*/  IMAD.MOV.U32 R13, RZ, RZ, 0x40 ;  /* 0x00000040ff0d7424 */ /* 0x002fe200078e00ff */
[----:B------:R-:W-:Y:S01]  /*1ed0*/  UMOV UR12, 0x0 ;  /* 0x00000000000c7882 */ /* 0x000fe20000000000 */
[----:B------:R-:W-:Y:S01]  /*1ee0*/  UMOV UR13, 0x8150010 ;  /* 0x08150010000d7882 */ /* 0x000fe20000000000 */
[----:B------:R-:W-:Y:S01]  /*1ef0*/  UMOV UR11, 0xc0004010 ;  /* 0xc0004010000b7882 */ /* 0x000fe20000000000 */
[----:B------:R-:W-:Y:S01]  /*1f00*/  UMOV UR14, 0x0 ;  /* 0x00000000000e7882 */ /* 0x000fe20000000000 */
[----:B------:R-:W-:Y:S01]  /*1f10*/  R2UR UR9, R13 ;  /* 0x000000000d0972ca */ /* 0x000fe200000e0000 */
[----:B------:R-:W-:Y:S01]  /*1f20*/  IMAD.MOV.U32 R13, RZ, RZ, 0x100 ;  /* 0x00000100ff0d7424 */ /* 0x000fe200078e00ff */
[----:B------:R-:W-:Y:S01]  /*1f30*/  UMOV UR15, 0x8150010 ;  /* 0x08150010000f7882 */ /* 0x000fe20000000000 */
[----:B------:R-:W-:Y:S01]  /*1f40*/  UMOV UR37, 0xc0004010 ;  /* 0xc000401000257882 */ /* 0x000fe20000000000 */
[----:B------:R-:W-:Y:S01]  /*1f50*/  UMOV UR35, 0xc0004010 ;  /* 0xc000401000237882 */ /* 0x000fe20000000000 */
[----:B------:R-:W-:Y:S01]  /*1f60*/  UMOV UR33, 0xc0004010 ;  /* 0xc000401000217882 */ /* 0x000fe20000000000 */
[----:B------:R-:W-:Y:S01]  /*1f70*/  R2UR UR8, R13 ;  /* 0x000000000d0872ca */ /* 0x000fe200000e0000 */
[----:B------:R-:W-:Y:S01]  /*1f80*/  ULOP3.LUT UR5, UR5, 0x3fc0, URZ, 0xc0, !UPT ;  /* 0x00003fc005057892 */ /* 0x000fe2000f8ec0ff */
[----:B------:R-:W-:Y:S01]  /*1f90*/  IMAD.MOV.U32 R15, RZ, RZ, 0x48 ;  /* 0x00000048ff0f7424 */ /* 0x000fe200078e00ff */
[----:B------:R-:W-:Y:S01]  /*1fa0*/  UMOV UR31, 0xc0004010 ;  /* 0xc0004010001f7882 */ /* 0x000fe20000000000 */
[----:B------:R-:W-:Y:S01]  /*1fb0*/  IMAD.U32 R13, RZ, RZ, UR7 ;  /* 0x00000007ff0d7e24 */ /* 0x000fe2000f8e00ff */
[----:B------:R-:W-:Y:S01]  /*1fc0*/  ULOP3.LUT UR10, UR5, 0x1000000, URZ, 0xfc, !UPT ;  /* 0x01000000050a7892 */ /* 0x000fe2000f8efcff */
[----:B------:R-:W-:Y:S02]  /*1fd0*/  UMOV UR29, 0xc0004010 ;  /* 0xc0004010001d7882 */ /* 0x000fe40000000000 */
[----:B------:R-:W-:Y:S01]  /*1fe0*/  R2UR UR5, R15 ;  /* 0x000000000f0572ca */ /* 0x000fe200000e0000 */
[----:B------:R-:W-:Y:S01]  /*1ff0*/  IMAD.MOV.U32 R15, RZ, RZ, 0x100 ;  /* 0x00000100ff0f7424 */ /* 0x000fe200078e00ff */
[----:B------:R-:W-:Y:S02]  /*2000*/  UIADD3 UR36, UPT, UPT, UR10, 0x20, URZ ;  /* 0x000000200a247890 */ /* 0x000fe4000fffe0ff */
[----:B------:R-:W-:Y:S02]  /*2010*/  UIADD3 UR34, UPT, UPT, UR10, 0x40, URZ ;  /* 0x000000400a227890 */ /* 0x000fe4000fffe0ff */
[----:B------:R1:W-:Y:S01]  /*2020*/  UTCHMMA tmem[UR9], gdesc[UR10], tmem[UR8], tmem[UR12], idesc[UR13], UP0 ;  /* 0x00ff0c0a090079ea */ /* 0x0003e20008000008 */
[----:B------:R-:W-:Y:S02]  /*2030*/  UIADD3 UR32, UPT, UPT, UR10, 0x60, URZ ;  /* 0x000000600a207890 */ /* 0x000fe4000fffe0ff */
[----:B------:R-:W-:Y:S02]  /*2040*/  UIADD3 UR30, UPT, UPT, UR10, 0x80, URZ ;  /* 0x000000800a1e7890 */ /* 0x000fe4000fffe0ff */
[----:B------:R-:W-:Y:S01]  /*2050*/  UIADD3 UR28, UPT, UPT, UR10, 0xa0, URZ ;  /* 0x000000a00a1c7890 */ /* 0x000fe2000fffe0ff */
[----:B-1----:R-:W-:Y:S01]  /*2060*/  R2UR UR12, R15 ;  /* 0x000000000f0c72ca */ /* 0x002fe200000e0000 */
[----:B------:R-:W-:Y:S05]  /*2070*/  IMAD.MOV.U32 R15, RZ, RZ, 0x50 ;  /* 0x00000050ff0f7424 */ /* 0x000fea00078e00ff */
[----:B------:R-:W-:Y:S01]  /*2080*/  R2UR UR13, R15 ;  /* 0x000000000f0d72ca */ /* 0x000fe200000e0000 */
[----:B------:R-:W-:Y:S05]  /*2090*/  IMAD.MOV.U32 R15, RZ, RZ, 0x100 ;  /* 0x00000100ff0f7424 */ /* 0x000fea00078e00ff */
[----:B------:R-:W-:Y:S01]  /*20a0*/  R2UR UR8, R15 ;  /* 0x000000000f0872ca */ /* 0x000fe200000e0000 */
[----:B------:R1:W-:Y:S01]  /*20b0*/  UTCHMMA tmem[UR5], gdesc[UR36], tmem[UR12], tmem[UR14], idesc[UR15], UPT ;  /* 0x00ff0e24050079ea */ /* 0x0003e2000b80000c */
[----:B------:R-:W-:Y:S05]  /*20c0*/  HFMA2 R15, -RZ, RZ, 0, 5.245208740234375e-06 ;  /* 0x00000058ff0f7431 */ /* 0x000fea00000001ff */
[----:B------:R-:W-:Y:S01]  /*20d0*/  R2UR UR9, R15 ;  /* 0x000000000f0972ca */ /* 0x000fe200000e0000 */
[----:B------:R-:W-:Y:S05]  /*20e0*/  IMAD.MOV.U32 R15, RZ, RZ, 0x100 ;  /* 0x00000100ff0f7424 */ /* 0x000fea00078e00ff */
[----:B------:R2:W-:Y:S01]  /*20f0*/  UTCHMMA tmem[UR13], gdesc[UR34], tmem[UR8], tmem[UR14], idesc[UR15], UPT ;  /* 0x00ff0e220d0079ea */ /* 0x0005e2000b800008 */
[----:B-1----:R-:W-:Y:S01]  /*2100*/  R2UR UR5, R15 ;  /* 0x000000000f0572ca */ /* 0x002fe200000e0000 */
[----:B------:R-:W-:Y:S05]  /*2110*/  IMAD.MOV.U32 R15, RZ, RZ, 0x60 ;  /* 0x00000060ff0f7424 */ /* 0x000fea00078e00ff */
[----:B------:R-:W-:Y:S01]  /*2120*/  R2UR UR12, R15 ;  /* 0x000000000f0c72ca */ /* 0x000fe200000e0000 */
[----:B------:R-:W-:Y:S06]  /*2130*/  IMAD.MOV.U32 R15, RZ, RZ, 0x100 ;  /* 0x00000100ff0f7424 */ /* 0x000fec00078e00ff */
[----:B------:R1:W-:Y:S01]  /*2140*/  UTCHMMA tmem[UR9], gdesc[UR32], tmem[UR5], tmem[UR14], idesc[UR15], UPT ;  /* 0x00ff0e20090079ea */ /* 0x0003e2000b800005 */
[----:B--2---:R-:W-:Y:S01]  /*2150*/  R2UR UR8, R15 ;  /* 0x000000000f0872ca */ /* 0x004fe200000e0000 */
[----:B------:R-:W-:Y:S05]  /*2160*/  HFMA2 R15, -RZ, RZ, 0, 6.198883056640625e-06 ;  /* 0x00000068ff0f7431 */ /* 0x000fea00000001ff */
[----:B------:R-:W-:Y:S01]  /*2170*/  R2UR UR13, R15 ;  /* 0x000000000f0d72ca */ /* 0x000fe200000e0000 */
[----:B------:R-:W-:Y:S06]  /*2180*/  IMAD.MOV.U32 R15, RZ, RZ, 0x100 ;  /* 0x00000100ff0f7424 */ /* 0x000fec00078e00ff */
[----:B------:R2:W-:Y:S01]  /*2190*/  UTCHMMA tmem[UR12], gdesc[UR30], tmem[UR8], tmem[UR14], idesc[UR15], UPT ;  /* 0x00ff0e1e0c0079ea */ /* 0x0005e2000b800008 */
[----:B-1----:R-:W-:Y:S11]  /*21a0*/  R2UR UR5, R15 ;  /* 0x000000000f0572ca */ /* 0x002ff600000e0000 */
[----:B------:R-:W-:Y:S02]  /*21b0*/  @!UPT UIADD3 URZ, UPT, UPT, URZ, URZ, URZ ;  /* 0x000000fffffff290 */ /* 0x000fe4000fffe0ff */
[----:B------:R2:W-:Y:S01]  /*21c0*/  UTCHMMA tmem[UR13], gdesc[UR28], tmem[UR5], tmem[UR14], idesc[UR15], UPT ;  /* 0x00ff0e1c0d0079ea */ /* 0x0005e2000b800005 */
[----:B------:R-:W1:Y:S02]  /*21d0*/  SYNCS.PHASECHK.TRANS64.TRYWAIT P0, [UR4+0xb0], R13 ;  /* 0x0000b00dff0075a7 */ /* 0x000e640008001104 */
[----:B-12---:R-:W-:Y:S05]  /*21e0*/  @!P0 BRA `(.L_x_16) ;  /* 0x000000d000d88947 */ /* 0x006fea0003800000 */
.L_x_80:
[----:B------:R-:W-:Y:S01]  /*21f0*/  UIADD3 UR6, UPT, UPT, UR6, 0x1, URZ ;  /* 0x0000000106067890 */ /* 0x000fe2000fffe0ff */
[----:B------:R-:W-:Y:S01]  /*2200*/  IMAD.MOV.U32 R15, RZ, RZ, 0x70 ;  /* 0x00000070ff0f7424 */ /* 0x000fe200078e00ff */
[----:B------:R-:W-:Y:S02]  /*2210*/  UIADD3 UR26, UPT, UPT, UR10, 0xc0, URZ ;  /* 0x000000c00a1a7890 */ /* 0x000fe4000fffe0ff */
[----:B------:R-:W-:Y:S02]  /*2220*/  UISETP.NE.AND UP1, UPT, UR6, 0x7, UPT ;  /* 0x000000070600788c */ /* 0x000fe4000bf25270 */
[----:B------:R-:W-:Y:S01]  /*2230*/  UIADD3 UR24, UPT, UPT, UR10, 0xe0, URZ ;  /* 0x000000e00a187890 */ /* 0x000fe2000fffe0ff */
[----:B------:R-:W-:Y:S01]  /*2240*/  R2UR UR8, R15 ;  /* 0x000000000f0872ca */ /* 0x000fe200000e0000 */
[----:B------:R-:W-:Y:S01]  /*2250*/  USEL UR5, URZ, 0x1, UP1 ;  /* 0x00000001ff057887 */ /* 0x000fe20008800000 */
[----:B------:R-:W-:Y:S01]  /*2260*/  IMAD.MOV.U32 R15, RZ, RZ, 0x100 ;  /* 0x00000100ff0f7424 */ /* 0x000fe200078e00ff */
[----:B------:R-:W-:Y:S01]  /*2270*/  UMOV UR12, 0x0 ;  /* 0x00000000000c7882 */ /* 0x000fe20000000000 */
[----:B------:R-:W-:Y:S01]  /*2280*/  UMOV UR13, 0x8150010 ;  /* 0x08150010000d7882 */ /* 0x000fe20000000000 */
[----:B------:R-:W-:Y:S01]  /*2290*/  UMOV UR27, 0xc0004010 ;  /* 0xc0004010001b7882 */ /* 0x000fe20000000000 */
[----:B------:R-:W-:Y:S01]  /*22a0*/  ULOP3.LUT UR39, UR16, UR5, URZ, 0x3c, !UPT ;  /* 0x0000000510277292 */ /* 0x000fe2000f8e3cff */
[----:B------:R-:W-:Y:S01]  /*22b0*/  R2UR UR9, R15 ;  /* 0x000000000f0972ca */ /* 0x000fe200000e0000 */
[----:B------:R-:W-:Y:S01]  /*22c0*/  USEL UR6, UR6, URZ, UP1 ;  /* 0x000000ff06067287 */ /* 0x000fe20008800000 */
[----:B------:R-:W-:Y:S01]  /*22d0*/  MOV R15, 0x78 ;  /* 0x00000078000f7802 */ /* 0x000fe20000000f00 */
[----:B------:R-:W-:Y:S02]  /*22e0*/  USHF.L.U32 UR5, UR39, 0x1f, URZ ;  /* 0x0000001f27057899 */ /* 0x000fe400080006ff */
[----:B------:R-:W-:Y:S01]  /*22f0*/  ULEA UR38, UR6, UR55, 0x3 ;  /* 0x0000003706267291 */ /* 0x000fe2000f8e18ff */
[----:B------:R-:W-:Y:S01]  /*2300*/  UMOV UR14, 0x0 ;  /* 0x00000000000e7882 */ /* 0x000fe20000000000 */
[----:B------:R-:W-:Y:S02]  /*2310*/  UMOV UR15, 0x8150010 ;  /* 0x08150010000f7882 */ /* 0x000fe40000000000 */
[----:B-1----:R-:W-:Y:S01]  /*2320*/  MOV R13, UR5 ;  /* 0x00000005000d7c02 */ /* 0x002fe20008000f00 */
[----:B------:R-:W-:Y:S03]  /*2330*/  UMOV UR25, 0xc0004010 ;  /* 0xc000401000197882 */ /* 0x000fe60000000000 */
[----:B------:R1:W-:Y:S02]  /*2340*/  UTCHMMA tmem[UR8], gdesc[UR26], tmem[UR9], tmem[UR12], idesc[UR13], UPT ;  /* 0x00ff0c1a080079ea */ /* 0x0003e4000b800009 */
[----:B-1----:R-:W-:Y:S01]  /*2350*/  R2UR UR12, R15 ;  /* 0x000000000f0c72ca */ /* 0x002fe200000e0000 */
[----:B------:R-:W-:Y:S05]  /*2360*/  IMAD.MOV.U32 R15, RZ, RZ, 0x100 ;  /* 0x00000100ff0f7424 */ /* 0x000fea00078e00ff */
[----:B------:R-:W-:Y:S11]  /*2370*/  R2UR UR13, R15 ;  /* 0x000000000f0d72ca */ /* 0x000ff600000e0000 */
[----:B------:R-:W-:Y:S02]  /*2380*/  @!UPT UIADD3 URZ, UPT, UPT, URZ, URZ, URZ ;  /* 0x000000fffffff290 */ /* 0x000fe4000fffe0ff */
[----:B------:R1:W-:Y:S01]  /*2390*/  UTCHMMA tmem[UR12], gdesc[UR24], tmem[UR13], tmem[UR14], idesc[UR15], UPT ;  /* 0x00ff0e180c0079ea */ /* 0x0003e2000b80000d */
[----:B------:R-:W2:Y:S02]  /*23a0*/  SYNCS.PHASECHK.TRANS64.TRYWAIT P0, [UR38], R13 ;  /* 0x0000000dff0075a7 */ /* 0x000ea40008001126 */
[----:B-12---:R-:W-:Y:S05]  /*23b0*/  @!P0 BRA `(.L_x_17) ;  /* 0x000000d000848947 */ /* 0x006fea0003800000 */
.L_x_82:
[----:B------:R-:W-:Y:S01]  /*23c0*/  UIMAD UR5, UR6, 0x5000, UR4 ;  /* 0x00005000060578a4 */ /* 0x000fe2000f8e0204 */
[----:B------:R-:W-:Y:S01]  /*23d0*/  MOV.SPILL R15, UR10 ;  /* 0x0000000a000f7c02 */ /* 0x000fe20009000f00 */
[----:B------:R-:W-:Y:S01]  /*23e0*/  UIADD3 UR14, UPT, UPT, UR50, -0x500, URZ ;  /* 0xfffffb00320e7890 */ /* 0x000fe2000fffe0ff */
[----:B-1----:R-:W-:Y:S01]  /*23f0*/  IMAD.MOV.U32 R13, RZ, RZ, RZ ;  /* 0x000000ffff0d7224 */ /* 0x002fe200078e00ff */
[----:B------:R-:W-:Y:S01]  /*2400*/  UIADD3 UR5, UPT, UPT, UR5, 0x14c00, URZ ;  /* 0x00014c0005057890 */ /* 0x000fe2000fffe0ff */
[----:B------:R-:W-:Y:S01]  /*2410*/  MOV.SPILL R16, UR11 ;  /* 0x0000000b00107c02 */ /* 0x000fe20009000f00 */
[----:B------:R-:W-:Y:S02]  /*2420*/  UIADD3 UR12, UPT, UPT, UR48, -0x500, URZ ;  /* 0xfffffb00300c7890 */ /* 0x000fe4000fffe0ff */
[----:B------:R-:W-:Y:S01]  /*2430*/  USHF.R.U32.HI UR5, URZ, 0x4, UR5 ;  /* 0x00000004ff057899 */ /* 0x000fe20008011605 */
[C---:B------:R-:W-:Y:S01]  /*2440*/  R2UR UR18, R13.reuse ;  /* 0x000000000d1272ca */ /* 0x040fe200000e0000 */
[----:B------:R-:W-:Y:S01]  /*2450*/  UIADD3 UR16, UPT, UPT, UR46, -0x500, URZ ;  /* 0xfffffb002e107890 */ /* 0x000fe2000fffe0ff */
[C---:B------:R-:W-:Y:S01]  /*2460*/  R2UR UR41, R13.reuse ;  /* 0x000000000d2972ca */ /* 0x040fe200000e0000 */
[----:B------:R-:W-:Y:S01]  /*2470*/  ULOP3.LUT UR5, UR5, 0x3fc0, URZ, 0xc0, !UPT ;  /* 0x00003fc005057892 */ /* 0x000fe2000f8ec0ff */
[C---:B------:R-:W-:Y:S01]  /*2480*/  R2UR UR52, R13.reuse ;  /* 0x000000000d3472ca */ /* 0x040fe200000e0000 */
[----:B------:R-:W-:Y:S01]  /*2490*/  UMOV UR10, 0x0 ;  /* 0x00000000000a7882 */ /* 0x000fe20000000000 */
[----:B------:R-:W-:Y:S01]  /*24a0*/  UMOV UR11, 0x8200010 ;  /* 0x08200010000b7882 */ /* 0x000fe20000000000 */
[----:B------:R-:W-:Y:S01]  /*24b0*/  ULOP3.LUT UR8, UR5, 0x10000, URZ, 0xfc, !UPT ;  /* 0x0001000005087892 */ /* 0x000fe2000f8efcff */
[----:B------:R-:W-:Y:S01]  /*24c0*/  UMOV UR15, UR51 ;  /* 0x00000033000f7c82 */ /* 0x000fe20008000000 */
[----:B------:R-:W-:Y:S02]  /*24d0*/  UMOV UR9, 0xc0004010 ;  /* 0xc000401000097882 */ /* 0x000fe40000000000 */
[----:B------:R-:W-:Y:S01]  /*24e0*/  UIADD3 UR22, UPT, UPT, UR8, 0x100, URZ ;  /* 0x0000010008167890 */ /* 0x000fe2000fffe0ff */
[----:B------:R-:W-:Y:S01]  /*24f0*/  R2UR UR5, R13 ;  /* 0x000000000d0572ca */ /* 0x000fe200000e0000 */
[----:B------:R-:W-:Y:S01]  /*2500*/  UIADD3 UR20, UPT, UPT, UR8, 0x200, URZ ;  /* 0x0000020008147890 */ /* 0x000fe2000fffe0ff */
[----:B------:R-:W-:Y:S02]  /*2510*/  UMOV UR13, UR49 ;  /* 0x00000031000d7c82 */ /* 0x000fe40008000000 */
[----:B------:R1:W-:Y:S01]  /*2520*/  UTCHMMA gdesc[UR14], gdesc[UR8], tmem[UR18], tmem[UR10], idesc[UR11], !UPT ;  /* 0x00ff0a080e0075ea */ /* 0x0003e2000f800012 */
[----:B------:R-:W-:Y:S01]  /*2530*/  UMOV UR23, 0xc0004010 ;  /* 0xc000401000177882 */ /* 0x000fe20000000000 */
[----:B----4-:R-:W-:Y:S01]  /*2540*/  UMOV UR17, UR47 ;  /* 0x0000002f00117c82 */ /* 0x010fe20008000000 */
[----:B------:R-:W-:Y:S01]  /*2550*/  UMOV UR21, 0xc0004010 ;  /* 0xc000401000157882 */ /* 0x000fe20000000000 */
[----:B------:R-:W-:Y:S05]  /*2560*/  UMOV UR19, UR45 ;  /* 0x0000002d00137c82 */ /* 0x000fea0008000000 */
[----:B------:R2:W-:Y:S01]  /*2570*/  UTCHMMA gdesc[UR12], gdesc[UR22], tmem[UR5], tmem[UR10], idesc[UR11], UPT ;  /* 0x00ff0a160c0075ea */ /* 0x0005e2000b800005 */
[----:B------:R3:W-:Y:S01]  /*2580*/  UTCHMMA gdesc[UR16], gdesc[UR20], tmem[UR41], tmem[UR10], idesc[UR11], UPT ;  /* 0x00ff0a14100075ea */ /* 0x0007e2000b800029 */
[----:B-1----:R-:W-:Y:S02]  /*2590*/  UIADD3 UR18, UPT, UPT, UR44, -0x500, URZ ;  /* 0xfffffb002c127890 */ /* 0x002fe4000fffe0ff */
[----:B------:R-:W-:Y:S01]  /*25a0*/  UIADD3 UR14, UPT, UPT, UR8, 0x300, URZ ;  /* 0x00000300080e7890 */ /* 0x000fe2000fffe0ff */
[----:B------:R-:W-:Y:S01]  /*25b0*/  UMOV UR15, 0xc0004010 ;  /* 0xc0004010000f7882 */ /* 0x000fe20000000000 */
[----:B--2---:R-:W-:Y:S07]  /*25c0*/  UIADD3 UR12, UPT, UPT, UR8, 0x400, URZ ;  /* 0x00000400080c7890 */ /* 0x004fee000fffe0ff */
[----:B------:R1:W-:Y:S01]  /*25d0*/  UTCHMMA gdesc[UR18], gdesc[UR14], tmem[UR52], tmem[UR10], idesc[UR11], UPT ;  /* 0x00ff0a0e120075ea */ /* 0x0003e2000b800034 */
[----:B---3--:R-:W-:Y:S01]  /*25e0*/  UIADD3 UR16, UPT, UPT, UR42, -0x500, URZ ;  /* 0xfffffb002a107890 */ /* 0x008fe2000fffe0ff */
[----:B------:R-:W-:Y:S01]  /*25f0*/  UMOV UR17, UR43 ;  /* 0x0000002b00117c82 */ /* 0x000fe20008000000 */
[----:B------:R-:W-:Y:S01]  /*2600*/  UMOV UR13, 0xc0004010 ;  /* 0xc0004010000d7882 */ /* 0x000fe20000000000 */
[----:B-1----:R-:W-:Y:S01]  /*2610*/  R2UR.FILL UR10, R15 ;  /* 0x000000000f0a72ca */ /* 0x002fe200004e0000 */
[----:B------:R-:W-:Y:S01]  /*2620*/  IMAD.U32 R15, RZ, RZ, UR7 ;  /* 0x00000007ff0f7e24 */ /* 0x000fe2000f8e00ff */
[----:B------:R-:W-:Y:S01]  /*2630*/  UMOV UR18, 0x0 ;  /* 0x0000000000127882 */ /* 0x000fe20000000000 */
[----:B------:R-:W-:Y:S01]  /*2640*/  UMOV UR19, 0x8200010 ;  /* 0x0820001000137882 */ /* 0x000fe20000000000 */
[----:B------:R-:W-:Y:S02]  /*2650*/  R2UR.FILL UR11, R16 ;  /* 0x00000000100b72ca */ /* 0x000fe400004e0000 */
[----:B------:R1:W-:Y:S01]  /*2660*/  UTCHMMA gdesc[UR16], gdesc[UR12], tmem[UR5], tmem[UR18], idesc[UR19], UPT ;  /* 0x00ff120c100075ea */ /* 0x0003e2000b800005 */
[----:B------:R1:W-:Y:S01]  /*2670*/  UTCBAR [UR57], URZ ;  /* 0x000000ff390073e9 */ /* 0x0003e200080000ff */
[----:B------:R-:W2:Y:S02]  /*2680*/  SYNCS.PHASECHK.TRANS64.TRYWAIT P0, [UR4+0xa8], R15 ;  /* 0x0000a80fff0075a7 */ /* 0x000ea40008001104 */
[----:B-12---:R-:W-:Y:S09]  /*2690*/  @!P0 BRA `(.L_x_18) ;  /* 0x000000cc00ec8947 */ /* 0x006ff20003800000 */
.L_x_84:
[----:B------:R-:W-:Y:S01]  /*26a0*/  MOV.SPILL R15, UR8 ;  /* 0x00000008000f7c02 */ /* 0x000fe20009000f00 */
[----:B-1----:R-:W-:Y:S01]  /*26b0*/  IMAD.MOV.U32 R13, RZ, RZ, 0xc0 ;  /* 0x000000c0ff0d7424 */ /* 0x002fe200078e00ff */
[----:B------:R-:W-:Y:S01]  /*26c0*/  MOV.SPILL R16, UR9 ;  /* 0x0000000900107c02 */ /* 0x000fe20009000f00 */
[----:B------:R-:W-:Y:S01]  /*26d0*/  UMOV UR8, 0x0 ;  /* 0x0000000000087882 */ /* 0x000fe20000000000 */
[----:B------:R-:W-:Y:S01]  /*26e0*/  UMOV UR9, 0x8150010 ;  /* 0x0815001000097882 */ /* 0x000fe20000000000 */
[----:B------:R-:W-:Y:S01]  /*26f0*/  UMOV UR19, 0x8150010 ;  /* 0x0815001000137882 */ /* 0x000fe20000000000 */
[----:B------:R-:W-:Y:S01]  /*2700*/  R2UR UR17, R13 ;  /* 0x000000000d1172ca */ /* 0x000fe200000e0000 */
[----:B------:R-:W-:Y:S05]  /*2710*/  IMAD.MOV.U32 R13, RZ, RZ, 0x150 ;  /* 0x00000150ff0d7424 */ /* 0x000fea00078e00ff */
[----:B------:R-:W-:Y:S01]  /*2720*/  R2UR UR18, R13 ;  /* 0x000000000d1272ca */ /* 0x000fe200000e0000 */
[----:B------:R-:W-:Y:S05]  /*2730*/  IMAD.MOV.U32 R13, RZ, RZ, 0xc8 ;  /* 0x000000c8ff0d7424 */ /* 0x000fea00078e00ff */
[----:B------:R-:W-:Y:S01]  /*2740*/  R2UR UR16, R13 ;  /* 0x000000000d1072ca */ /* 0x000fe200000e0000 */
[----:B------:R-:W-:Y:S05]  /*2750*/  IMAD.MOV.U32 R13, RZ, RZ, 0x150 ;  /* 0x00000150ff0d7424 */ /* 0x000fea00078e00ff */
[----:B------:R-:W-:Y:S01]  /*2760*/  R2UR UR41, R13 ;  /* 0x000000000d2972ca */ /* 0x000fe200000e0000 */
[----:B------:R1:W-:Y:S01]  /*2770*/  UTCHMMA tmem[UR17], gdesc[UR10], tmem[UR18], tmem[UR8], idesc[UR9], UP0 ;  /* 0x00ff080a110079ea */ /* 0x0003e20008000012 */
[----:B------:R-:W-:Y:S05]  /*2780*/  IMAD.MOV.U32 R13, RZ, RZ, 0xd0 ;  /* 0x000000d0ff0d7424 */ /* 0x000fea00078e00ff */
[----:B------:R-:W-:Y:S01]  /*2790*/  R2UR UR5, R13 ;  /* 0x000000000d0572ca */ /* 0x000fe200000e0000 */
[----:B------:R-:W-:Y:S01]  /*27a0*/  IMAD.MOV.U32 R13, RZ, RZ, 0x150 ;  /* 0x00000150ff0d7424 */ /* 0x000fe200078e00ff */
[----:B-1----:R-:W-:Y:S01]  /*27b0*/  R2UR.FILL UR8, R15 ;  /* 0x000000000f0872ca */ /* 0x002fe200004e0000 */
[----:B------:R-:W-:Y:S01]  /*27c0*/  UMOV UR18, 0x0 ;  /* 0x0000000000127882 */ /* 0x000fe20000000000 */
[----:B------:R-:W-:Y:S02]  /*27d0*/  UMOV UR10, 0x0 ;  /* 0x00000000000a7882 */ /* 0x000fe40000000000 */
[----:B------:R1:W-:Y:S01]  /*27e0*/  UTCHMMA tmem[UR16], gdesc[UR36], tmem[UR41], tmem[UR18], idesc[UR19], UPT ;  /* 0x00ff1224100079ea */ /* 0x0003e2000b800029 */
[----:B------:R-:W-:Y:S01]  /*27f0*/  UMOV UR11, 0x8150010 ;  /* 0x08150010000b7882 */ /* 0x000fe20000000000 */
[----:B------:R-:W-:Y:S01]  /*2800*/  IMAD.U32 R15, RZ, RZ, UR7 ;  /* 0x00000007ff0f7e24 */ /* 0x000fe2000f8e00ff */
[----:B------:R-:W-:Y:S02]  /*2810*/  R2UR.FILL UR9, R16 ;  /* 0x00000000100972ca */ /* 0x000fe400004e0000 */
[----:B-1----:R-:W-:Y:S01]  /*2820*/  R2UR UR19, R13 ;  /* 0x000000000d1372ca */ /* 0x002fe200000e0000 */
[----:B------:R-:W-:Y:S05]  /*2830*/  IMAD.MOV.U32 R13, RZ, RZ, 0xd8 ;  /* 0x000000d8ff0d7424 */ /* 0x000fea00078e00ff */
[----:B------:R-:W-:Y:S01]  /*2840*/  R2UR UR17, R13 ;  /* 0x000000000d1172ca */ /* 0x000fe200000e0000 */
[----:B------:R-:W-:Y:S05]  /*2850*/  IMAD.MOV.U32 R13, RZ, RZ, 0x150 ;  /* 0x00000150ff0d7424 */ /* 0x000fea00078e00ff */
[----:B------:R-:W-:Y:S01]  /*2860*/  R2UR UR18, R13 ;  /* 0x000000000d1272ca */ /* 0x000fe200000e0000 */
[----:B------:R1:W-:Y:S01]  /*2870*/  UTCHMMA tmem[UR5], gdesc[UR34], tmem[UR19], tmem[UR10], idesc[UR11], UPT ;  /* 0x00ff0a22050079ea */ /* 0x0003e2000b800013 */
[----:B------:R-:W-:Y:S11]  /*2880*/  IMAD.MOV.U32 R13, RZ, RZ, 0xe0 ;  /* 0x000000e0ff0d7424 */ /* 0x000ff600078e00ff */
[----:B------:R2:W-:Y:S01]  /*2890*/  UTCHMMA tmem[UR17], gdesc[UR32], tmem[UR18], tmem[UR76], idesc[UR77], UPT ;  /* 0x00ff4c20110079ea */ /* 0x0005e2000b800012 */
[----:B-1----:R-:W-:Y:S01]  /*28a0*/  R2UR UR11, R13 ;  /* 0x000000000d0b72ca */ /* 0x002fe200000e0000 */
[----:B------:R-:W-:Y:S05]  /*28b0*/  IMAD.MOV.U32 R13, RZ, RZ, 0x150 ;  /* 0x00000150ff0d7424 */ /* 0x000fea00078e00ff */
[----:B------:R-:W-:Y:S01]  /*28c0*/  R2UR UR16, R13 ;  /* 0x000000000d1072ca */ /* 0x000fe200000e0000 */
[----:B------:R-:W-:Y:S05]  /*28d0*/  IMAD.MOV.U32 R13, RZ, RZ, 0xe8 ;  /* 0x000000e8ff0d7424 */ /* 0x000fea00078e00ff */
[----:B------:R-:W-:Y:S01]  /*28e0*/  R2UR UR5, R13 ;  /* 0x000000000d0572ca */ /* 0x000fe200000e0000 */
[----:B------:R-:W-:Y:S05]  /*28f0*/  IMAD.MOV.U32 R13, RZ, RZ, 0x150 ;  /* 0x00000150ff0d7424 */ /* 0x000fea00078e00ff */
[----:B------:R-:W-:Y:S01]  /*2900*/  R2UR UR10, R13 ;  /* 0x000000000d0a72ca */ /* 0x000fe200000e0000 */
[----:B------:R2:W-:Y:S11]  /*2910*/  UTCHMMA tmem[UR11], gdesc[UR30], tmem[UR16], tmem[UR74], idesc[UR75], UPT ;  /* 0x00ff4a1e0b0079ea */ /* 0x0005f6000b800010 */
[----:B------:R-:W-:Y:S01]  /*2920*/  @!UPT UIADD3 URZ, UPT, UPT, URZ, URZ, URZ ;  /* 0x000000fffffff290 */ /* 0x000fe2000fffe0ff */
[----:B------:R2:W-:Y:S01]  /*2930*/  UTCHMMA tmem[UR5], gdesc[UR28], tmem[UR10], tmem[UR72], idesc[UR73], UPT ;  /* 0x00ff481c050079ea */ /* 0x0005e2000b80000a */
[----:B------:R-:W1:Y:S02]  /*2940*/  SYNCS.PHASECHK.TRANS64.TRYWAIT P0, [UR4+0xb8], R15 ;  /* 0x0000b80fff0075a7 */ /* 0x000e640008001104 */
[----:B-12---:R-:W-:Y:S05]  /*2950*/  @!P0 BRA `(.L_x_19) ;  /* 0x000000cc005c8947 */ /* 0x006fea0003800000 */
.L_x_86:
[----:B------:R-:W-:Y:S01]  /*2960*/  UIADD3 UR5, UPT, UPT, UR40, 0x38, URZ ;  /* 0x0000003828057890 */ /* 0x000fe2000fffe0ff */
[----:B------:R-:W-:Y:S01]  /*2970*/  R2UR UR19, R11 ;  /* 0x000000000b1372ca */ /* 0x000fe200000e0000 */
[----:B------:R-:W-:Y:S01]  /*2980*/  UIADD3 UR6, UPT, UPT, UR6, 0x1, URZ ;  /* 0x0000000106067890 */ /* 0x000fe2000fffe0ff */
[----:B------:R-:W-:Y:S01]  /*2990*/  R2UR UR11, R12 ;  /* 0x000000000c0b72ca */ /* 0x000fe200000e0000 */
[----:B------:R-:W-:Y:S01]  /*29a0*/  UIADD3 UR53, UPT, UPT, UR53, 0x1, URZ ;  /* 0x0000000135357890 */ /* 0x000fe2000fffe0ff */
[----:B------:R-:W-:Y:S01]  /*29b0*/  R2UR UR10, R9 ;  /* 0x00000000090a72ca */ /* 0x000fe200000e0000 */
[----:B------:R-:W-:Y:S01]  /*29c0*/  UISETP.NE.AND UP0, UPT, UR6, 0x7, UPT ;  /* 0x000000070600788c */ /* 0x000fe2000bf05270 */
[----:B------:R-:W-:Y:S01]  /*29d0*/  R2UR UR7, R10 ;  /* 0x000000000a0772ca */ /* 0x000fe200000e0000 */
[----:B------:R-:W-:Y:S01]  /*29e0*/  ULOP3.LUT UR54, UR54, 0x1, URZ, 0x3c, !UPT ;  /* 0x0000000136367892 */ /* 0x000fe2000f8e3cff */
[----:B------:R-:W-:Y:S01]  /*29f0*/  R2UR UR18, R8 ;  /* 0x00000000081272ca */ /* 0x000fe200000e0000 */
[----:B------:R-:W-:Y:S01]  /*2a00*/  USEL UR6, UR6, URZ, UP0 ;  /* 0x000000ff06067287 */ /* 0x000fe20008000000 */
[----:B------:R-:W-:Y:S02]  /*2a10*/  R2UR UR17, R7 ;  /* 0x00000000071172ca */ /* 0x000fe400000e0000 */
[----:B------:R-:W-:Y:S03]  /*2a20*/  R2UR UR16, R6 ;  /* 0x00000000061072ca */ /* 0x000fe600000e0000 */
[----:B------:R2:W-:Y:S04]  /*2a30*/  UTCHMMA tmem[UR11], gdesc[UR26], tmem[UR19], tmem[UR70], idesc[UR71], UPT ;  /* 0x00ff461a0b0079ea */ /* 0x0005e8000b800013 */
[----:B------:R3:W-:Y:S01]  /*2a40*/  UTCHMMA tmem[UR7], gdesc[UR24], tmem[UR10], tmem[UR68], idesc[UR69], UPT ;  /* 0x00ff4418070079ea */ /* 0x0007e2000b80000a */
[----:B------:R4:W-:Y:S01]  /*2a50*/  UTCBAR [UR5], URZ ;  /* 0x000000ff050073e9 */ /* 0x0009e200080000ff */
[----:B------:R-:W-:Y:S02]  /*2a60*/  UTCHMMA gdesc[UR50], gdesc[UR8], tmem[UR18], tmem[UR66], idesc[UR67], !UPT ;  /* 0x00ff4208320075ea */ /* 0x000fe4000f800012 */
[----:B------:R-:W-:Y:S02]  /*2a70*/  UTCHMMA gdesc[UR48], gdesc[UR22], tmem[UR17], tmem[UR64], idesc[UR65], UPT ;  /* 0x00ff4016300075ea */ /* 0x000fe4000b800011 */
[----:B------:R5:W-:Y:S01]  /*2a80*/  UTCHMMA gdesc[UR46], gdesc[UR20], tmem[UR16], tmem[UR62], idesc[UR63], UPT ;  /* 0x00ff3e142e0075ea */ /* 0x000be2000b800010 */
[----:B--2---:R-:W-:Y:S01]  /*2a90*/  R2UR UR11, R5 ;  /* 0x00000000050b72ca */ /* 0x004fe200000e0000 */
[----:B---3--:R-:W-:Y:S01]  /*2aa0*/  UIADD3 UR7, UPT, UPT, UR38, 0x38, URZ ;  /* 0x0000003826077890 */ /* 0x008fe2000fffe0ff */
[----:B------:R-:W-:Y:S01]  /*2ab0*/  R2UR UR10, R4 ;  /* 0x00000000040a72ca */ /* 0x000fe200000e0000 */
[----:B----4-:R-:W-:Y:S02]  /*2ac0*/  USEL UR5, URZ, 0x1, UP0 ;  /* 0x00000001ff057887 */ /* 0x010fe40008000000 */
[----:B------:R-:W-:Y:S02]  /*2ad0*/  UISETP.NE.AND UP0, UPT, UR53, -0x1, UPT ;  /* 0xffffffff3500788c */ /* 0x000fe4000bf05270 */
[----:B-----5:R-:W-:Y:S01]  /*2ae0*/  ULOP3.LUT UR16, UR39, UR5, URZ, 0x3c, !UPT ;  /* 0x0000000527107292 */ /* 0x020fe2000f8e3cff */
[----:B------:R-:W-:Y:S05]  /*2af0*/  UMOV UR8, 0x1 ;  /* 0x0000000100087882 */ /* 0x000fea0000000000 */
[----:B------:R2:W-:Y:S02]  /*2b00*/  UTCHMMA gdesc[UR44], gdesc[UR14], tmem[UR11], tmem[UR60], idesc[UR61], UPT ;  /* 0x00ff3c0e2c0075ea */ /* 0x0005e4000b80000b */
[----:B------:R2:W-:Y:S01]  /*2b10*/  UTCHMMA gdesc[UR42], gdesc[UR12], tmem[UR10], tmem[UR58], idesc[UR59], UPT ;  /* 0x00ff3a0c2a0075ea */ /* 0x0005e2000b80000a */
[----:B------:R2:W-:Y:S01]  /*2b20*/  UTCBAR [UR56], URZ ;  /* 0x000000ff380073e9 */ /* 0x0005e200080000ff */
[----:B------:R2:W-:Y:S01]  /*2b30*/  UTCBAR [UR7], URZ ;  /* 0x000000ff070073e9 */ /* 0x0005e200080000ff */
[----:B------:R-:W-:Y:S05]  /*2b40*/  BRA.U UP0, `(.L_x_20) ;  /* 0xfffffff100a87547 */ /* 0x000fea000b83ffff */
.L_x_13:
[----:B--2---:R-:W-:Y:S02]  /*2b50*/  UIADD3 UR7, UPT, UPT, UR4, 0x10, URZ ;  /* 0x0000001004077890 */ /* 0x004fe4000fffe0ff */
[----:B------:R-:W-:Y:S02]  /*2b60*/  UIADD3 UR5, UPT, UPT, UR4, 0x18, URZ ;  /* 0x0000001804057890 */ /* 0x000fe4000fffe0ff */
[----:B------:R-:W-:Y:S02]  /*2b70*/  USHF.L.U32 UR16, UR16, 0x1f, URZ ;  /* 0x0000001f10107899 */ /* 0x000fe400080006ff */
[----:B------:R-:W-:Y:S02]  /*2b80*/  ULEA UR24, UR6, UR4, 0x3 ;  /* 0x0000000406187291 */ /* 0x000fe4000f8e18ff */
[----:B------:R-:W-:Y:S01]  /*2b90*/  USHF.L.U32 UR9, UR54, 0x1f, URZ ;  /* 0x0000001f36097899 */ /* 0x000fe200080006ff */
[----:B------:R2:W-:Y:S01]  /*2ba0*/  UTCBAR [UR7], URZ ;  /* 0x000000ff070073e9 */ /* 0x0005e200080000ff */
[----:B------:R-:W-:Y:S01]  /*2bb0*/  MOV R5, UR16 ;  /* 0x0000001000057c02 */ /* 0x000fe20008000f00 */
[----:B------:R2:W-:Y:S03]  /*2bc0*/  UTCBAR [UR5], URZ ;  /* 0x000000ff050073e9 */ /* 0x0005e600080000ff */
[----:B-1----:R-:W-:Y:S01]  /*2bd0*/  MOV R4, UR9 ;  /* 0x0000000900047c02 */ /* 0x002fe20008000f00 */
[----:B------:R-:W1:Y:S02]  /*2be0*/  SYNCS.PHASECHK.TRANS64.TRYWAIT P0, [UR24+0x20], R5 ;  /* 0x00002005ff0075a7 */ /* 0x000e640008001118 */
[----:B-12---:R-:W-:Y:S05]  /*2bf0*/  @!P0 BRA `(.L_x_21) ;  /* 0x000000c800d48947 */ /* 0x006fea0003800000 */
.L_x_88:
[----:B------:R-:W2:Y:S01]  /*2c00*/  SYNCS.PHASECHK.TRANS64.TRYWAIT P0, [UR4+0xa0], R4 ;  /* 0x0000a004ff0075a7 */ /* 0x000ea20008001104 */
[----:B-1----:R-:W-:Y:S01]  /*2c10*/  IMAD.MOV.U32 R5, RZ, RZ, 0x40 ;  /* 0x00000040ff057424 */ /* 0x002fe200078e00ff */
[----:B------:R-:W-:Y:S02]  /*2c20*/  UIMAD UR6, UR6, 0x5000, UR4 ;  /* 0x00005000060678a4 */ /* 0x000fe4000f8e0204 */
[----:B------:R-:W-:Y:S02]  /*2c30*/  UISETP.NE.U32.AND UP0, UPT, UR8, URZ, UPT ;  /* 0x000000ff0800728c */ /* 0x000fe4000bf05070 */
[----:B------:R-:W-:Y:S01]  /*2c40*/  R2UR UR28, R5 ;  /* 0x00000000051c72ca */ /* 0x000fe200000e0000 */
[----:B------:R-:W-:Y:S01]  /*2c50*/  IMAD.MOV.U32 R5, RZ, RZ, 0x100 ;  /* 0x00000100ff057424 */ /* 0x000fe200078e00ff */
[----:B------:R-:W-:Y:S01]  /*2c60*/  UIADD3 UR6, UPT, UPT, UR6, 0x14c00, URZ ;  /* 0x00014c0006067890 */ /* 0x000fe2000fffe0ff */
[----:B------:R-:W-:Y:S01]  /*2c70*/  UMOV UR8, 0x400 ;  /* 0x0000040000087882 */ /* 0x000fe20000000000 */
[----:B------:R-:W-:-:S02]  /*2c80*/  UMOV UR44, 0x0 ;  /* 0x00000000002c7882 */ /* 0x000fc40000000000 */
[----:B------:R-:W-:Y:S01]  /*2c90*/  R2UR UR33, R5 ;  /* 0x00000000052172ca */ /* 0x000fe200000e0000 */
[----:B------:R-:W-:Y:S01]  /*2ca0*/  IMAD.MOV.U32 R5, RZ, RZ, 0x48 ;  /* 0x00000048ff057424 */ /* 0x000fe200078e00ff */
[----:B------:R-:W-:Y:S01]  /*2cb0*/  USHF.R.U32.HI UR6, URZ, 0x4, UR6 ;  /* 0x00000004ff067899 */ /* 0x000fe20008011606 */
[----:B------:R-:W1:Y:S01]  /*2cc0*/  S2UR UR5, SR_CgaCtaId ;  /* 0x00000000000579c3 */ /* 0x000e620000008800 */
[----:B------:R-:W-:Y:S02]  /*2cd0*/  UMOV UR45, 0x8150010 ;  /* 0x08150010002d7882 */ /* 0x000fe40000000000 */
[----:B------:R-:W-:Y:S01]  /*2ce0*/  R2UR UR31, R5 ;  /* 0x00000000051f72ca */ /* 0x000fe200000e0000 */
[----:B------:R-:W-:Y:S01]  /*2cf0*/  IMAD.MOV.U32 R5, RZ, RZ, 0x100 ;  /* 0x00000100ff057424 */ /* 0x000fe200078e00ff */
[----:B------:R-:W-:Y:S01]  /*2d00*/  ULOP3.LUT UR6, UR6, 0x3fc0, URZ, 0xc0, !UPT ;  /* 0x00003fc006067892 */ /* 0x000fe2000f8ec0ff */
[----:B------:R-:W-:Y:S01]  /*2d10*/  UMOV UR42, 0x0 ;  /* 0x00000000002a7882 */ /* 0x000fe20000000000 */
[----:B------:R-:W-:-:S02]  /*2d20*/  UMOV UR43, 0x8150010 ;  /* 0x08150010002b7882 */ /* 0x000fc40000000000 */
[----:B------:R-:W-:Y:S01]  /*2d30*/  R2UR UR32, R5 ;  /* 0x00000000052072ca */ /* 0x000fe200000e0000 */
[----:B------:R-:W-:Y:S01]  /*2d40*/  IMAD.MOV.U32 R5, RZ, RZ, 0x50 ;  /* 0x00000050ff057424 */ /* 0x000fe200078e00ff */
[----:B------:R-:W-:Y:S01]  /*2d50*/  ULOP3.LUT UR6, UR6, 0x1000000, URZ, 0xfc, !UPT ;  /* 0x0100000006067892 */ /* 0x000fe2000f8efcff */
[----:B------:R-:W-:Y:S01]  /*2d60*/  UMOV UR40, 0x0 ;  /* 0x0000000000287882 */ /* 0x000fe20000000000 */
[----:B------:R-:W-:Y:S02]  /*2d70*/  UMOV UR41, 0x8150010 ;  /* 0x0815001000297882 */ /* 0x000fe40000000000 */
[----:B------:R-:W-:Y:S01]  /*2d80*/  R2UR UR25, R5 ;  /* 0x00000000051972ca */ /* 0x000fe200000e0000 */
[----:B------:R-:W-:Y:S01]  /*2d90*/  IMAD.MOV.U32 R5, RZ, RZ, 0x100 ;  /* 0x00000100ff057424 */ /* 0x000fe200078e00ff */
        /* <DEDUP_REMOVED lines=8> */
[----:B-1----:R-:W-:-:S02]  /*2e20*/  ULEA UR8, UR5, UR8, 0x18 ;  /* 0x0000000805087291 */ /* 0x002fc4000f8ec0ff */
[----:B------:R-:W-:Y:S01]  /*2e30*/  R2UR UR26, R5 ;  /* 0x00000000051a72ca */ /* 0x000fe200000e0000 */
[----:B------:R-:W-:Y:S01]  /*2e40*/  IMAD.MOV.U32 R5, RZ, RZ, 0x100 ;  /* 0x00000100ff057424 */ /* 0x000fe200078e00ff */
[----:B------:R-:W-:Y:S02]  /*2e50*/  UIADD3 UR22, UPT, UPT, UR6, 0x20, URZ ;  /* 0x0000002006167890 */ /* 0x000fe4000fffe0ff */
[----:B------:R-:W-:Y:S02]  /*2e60*/  UIADD3 UR20, UPT, UPT, UR6, 0x40, URZ ;  /* 0x0000004006147890 */ /* 0x000fe4000fffe0ff */
[----:B------:R-:W-:Y:S01]  /*2e70*/  R2UR UR29, R5 ;  /* 0x00000000051d72ca */ /* 0x000fe200000e0000 */
[----:B------:R-:W-:Y:S01]  /*2e80*/  IMAD.MOV.U32 R5, RZ, RZ, 0x60 ;  /* 0x00000060ff057424 */ /* 0x000fe200078e00ff */
[----:B------:R-:W-:Y:S02]  /*2e90*/  UIADD3 UR18, UPT, UPT, UR6, 0x60, URZ ;  /* 0x0000006006127890 */ /* 0x000fe4000fffe0ff */
[----:B------:R-:W-:-:S02]  /*2ea0*/  UIADD3 UR16, UPT, UPT, UR6, 0x80, URZ ;  /* 0x0000008006107890 */ /* 0x000fc4000fffe0ff */
[----:B------:R-:W-:Y:S01]  /*2eb0*/  R2UR UR12, R5 ;  /* 0x00000000050c72ca */ /* 0x000fe200000e0000 */
[----:B------:R-:W-:Y:S01]  /*2ec0*/  IMAD.MOV.U32 R5, RZ, RZ, 0x100 ;  /* 0x00000100ff057424 */ /* 0x000fe200078e00ff */
[----:B------:R-:W-:Y:S01]  /*2ed0*/  UIADD3 UR14, UPT, UPT, UR6, 0xa0, URZ ;  /* 0x000000a0060e7890 */ /* 0x000fe2000fffe0ff */
[----:B------:R-:W-:Y:S01]  /*2ee0*/  UMOV UR7, 0xc0004010 ;  /* 0xc000401000077882 */ /* 0x000fe20000000000 */
[----:B------:R-:W-:Y:S02]  /*2ef0*/  UMOV UR23, 0xc0004010 ;  /* 0xc000401000177882 */ /* 0x000fe40000000000 */
[----:B------:R-:W-:Y:S01]  /*2f00*/  R2UR UR13, R5 ;  /* 0x00000000050d72ca */ /* 0x000fe200000e0000 */
[----:B------:R-:W-:Y:S01]  /*2f10*/  IMAD.MOV.U32 R5, RZ, RZ, 0x68 ;  /* 0x00000068ff057424 */ /* 0x000fe200078e00ff */
[----:B------:R-:W-:Y:S01]  /*2f20*/  UMOV UR21, 0xc0004010 ;  /* 0xc000401000157882 */ /* 0x000fe20000000000 */
[----:B------:R-:W-:Y:S01]  /*2f30*/  UMOV UR19, 0xc0004010 ;  /* 0xc000401000137882 */ /* 0x000fe20000000000 */
[----:B----4-:R-:W-:Y:S01]  /*2f40*/  UMOV UR17, 0xc0004010 ;  /* 0xc000401000117882 */ /* 0x010fe20000000000 */
[----:B------:R-:W-:Y:S01]  /*2f50*/  UMOV UR15, 0xc0004010 ;  /* 0xc0004010000f7882 */ /* 0x000fe20000000000 */
[----:B------:R-:W-:Y:S01]  /*2f60*/  R2UR UR11, R5 ;  /* 0x00000000050b72ca */ /* 0x000fe200000e0000 */
[----:B------:R-:W-:-:S05]  /*2f70*/  IMAD.MOV.U32 R5, RZ, RZ, 0x100 ;  /* 0x00000100ff057424 */ /* 0x000fca00078e00ff */
[----:B------:R-:W-:Y:S01]  /*2f80*/  R2UR UR10, R5 ;  /* 0x00000000050a72ca */ /* 0x000fe200000e0000 */
[----:B--2---:R-:W-:-:S14]  /*2f90*/  @!P0 BRA `(.L_x_22) ;  /* 0x000000c800108947 */ /* 0x004fdc0003800000 */
.L_x_90:
[----:B------:R2:W-:Y:S01]  /*2fa0*/  UTCHMMA tmem[UR28], gdesc[UR6], tmem[UR33], tmem[UR44], idesc[UR45], UP0 ;  /* 0x00ff2c061c0079ea */ /* 0x0005e20008000021 */
[----:B------:R3:W-:Y:S01]  /*2fb0*/  UTCHMMA tmem[UR31], gdesc[UR22], tmem[UR32], tmem[UR42], idesc[UR43], UPT ;  /* 0x00ff2a161f0079ea */ /* 0x0007e2000b800020 */
[----:B------:R4:W-:Y:S01]  /*2fc0*/  UTCHMMA tmem[UR25], gdesc[UR20], tmem[UR30], tmem[UR40], idesc[UR41], UPT ;  /* 0x00ff2814190079ea */ /* 0x0009e2000b80001e */
[----:B------:R-:W-:Y:S01]  /*2fd0*/  IMAD.U32 R5, RZ, RZ, UR9 ;  /* 0x00000009ff057e24 */ /* 0x000fe2000f8e00ff */
[----:B------:R-:W-:Y:S01]  /*2fe0*/  UTCHMMA tmem[UR26], gdesc[UR18], tmem[UR29], tmem[UR38], idesc[UR39], UPT ;  /* 0x00ff26121a0079ea */ /* 0x000fe2000b80001d */
[----:B------:R5:W-:Y:S01]  /*2ff0*/  UTCHMMA tmem[UR12], gdesc[UR16], tmem[UR13], tmem[UR36], idesc[UR37], UPT ;  /* 0x00ff24100c0079ea */ /* 0x000be2000b80000d */
[----:B------:R1:W-:Y:S01]  /*3000*/  UTCHMMA tmem[UR11], gdesc[UR14], tmem[UR10], tmem[UR34], idesc[UR35], UPT ;  /* 0x00ff220e0b0079ea */ /* 0x0003e2000b80000a */
[----:B------:R-:W1:Y:S02]  /*3010*/  SYNCS.PHASECHK.TRANS64.TRYWAIT P0, [UR8+0xb0], R5 ;  /* 0x0000b005ff0075a7 */ /* 0x000e640008001108 */
[----:B-1----:R-:W-:Y:S01]  /*3020*/  IMAD.MOV.U32 R4, RZ, RZ, 0x70 ;  /* 0x00000070ff047424 */ /* 0x002fe200078e00ff */
[----:B------:R-:W-:-:S04]  /*3030*/  UIADD3 UR4, UPT, UPT, UR8, 0xd0, URZ ;  /* 0x000000d008047890 */ /* 0x000fc8000fffe0ff */
[----:B------:R-:W-:Y:S01]  /*3040*/  R2UR UR27, R4 ;  /* 0x00000000041b72ca */ /* 0x000fe200000e0000 */
[----:B------:R-:W-:-:S05]  /*3050*/  HFMA2 R4, -RZ, RZ, 0, 1.52587890625e-05 ;  /* 0x00000100ff047431 */ /* 0x000fca00000001ff */
[----:B--2---:R-:W-:Y:S01]  /*3060*/  R2UR UR28, R4 ;  /* 0x00000000041c72ca */ /* 0x004fe200000e0000 */
[----:B------:R-:W-:Y:S01]  /*3070*/  IMAD.MOV.U32 R4, RZ, RZ, 0x78 ;  /* 0x00000078ff047424 */ /* 0x000fe200078e00ff */
[----:B---3--:R-:W-:Y:S01]  /*3080*/  UMOV UR32, 0x0 ;  /* 0x0000000000207882 */ /* 0x008fe20000000000 */
[----:B------:R-:W-:Y:S01]  /*3090*/  UMOV UR33, 0x8150010 ;  /* 0x0815001000217882 */ /* 0x000fe20000000000 */
[----:B----4-:R-:W-:Y:S01]  /*30a0*/  UMOV UR30, 0x0 ;  /* 0x00000000001e7882 */ /* 0x010fe20000000000 */
[----:B-----5:R-:W-:Y:S01]  /*30b0*/  UIADD3 UR12, UPT, UPT, UR6, 0xc0, URZ ;  /* 0x000000c0060c7890 */ /* 0x020fe2000fffe0ff */
[----:B------:R-:W-:Y:S01]  /*30c0*/  R2UR UR25, R4 ;  /* 0x00000000041972ca */ /* 0x000fe200000e0000 */
[----:B------:R-:W-:Y:S01]  /*30d0*/  UIADD3 UR10, UPT, UPT, UR6, 0xe0, URZ ;  /* 0x000000e0060a7890 */ /* 0x000fe2000fffe0ff */
[----:B------:R-:W-:Y:S01]  /*30e0*/  MOV R4, 0x100 ;  /* 0x0000010000047802 */ /* 0x000fe20000000f00 */
[----:B------:R-:W-:Y:S01]  /*30f0*/  UMOV UR31, 0x8150010 ;  /* 0x08150010001f7882 */ /* 0x000fe20000000000 */
[----:B------:R-:W-:Y:S01]  /*3100*/  UMOV UR13, 0xc0004010 ;  /* 0xc0004010000d7882 */ /* 0x000fe20000000000 */
[----:B------:R-:W-:Y:S01]  /*3110*/  UMOV UR11, 0xc0004010 ;  /* 0xc0004010000b7882 */ /* 0x000fe20000000000 */
[----:B------:R-:W-:Y:S01]  /*3120*/  R2UR UR26, R4 ;  /* 0x00000000041a72ca */ /* 0x000fe200000e0000 */
[----:B------:R-:W-:-:S14]  /*3130*/  @!P0 BRA `(.L_x_23) ;  /* 0x000000c400c88947 */ /* 0x000fdc0003800000 */
.L_x_92:
[----:B------:R-:W-:Y:S01]  /*3140*/  IMAD.U32 R5, RZ, RZ, UR9 ;  /* 0x00000009ff057e24 */ /* 0x000fe2000f8e00ff */
[----:B------:R2:W-:Y:S01]  /*3150*/  UTCHMMA tmem[UR27], gdesc[UR12], tmem[UR28], tmem[UR32], idesc[UR33], UPT ;  /* 0x00ff200c1b0079ea */ /* 0x0005e2000b80001c */
[----:B------:R3:W-:Y:S01]  /*3160*/  UTCHMMA tmem[UR25], gdesc[UR10], tmem[UR26], tmem[UR30], idesc[UR31], UPT ;  /* 0x00ff1e0a190079ea */ /* 0x0007e2000b80001a */
[----:B------:R4:W-:Y:S01]  /*3170*/  UTCBAR [UR4], URZ ;  /* 0x000000ff040073e9 */ /* 0x0009e200080000ff */
[----:B------:R-:W5:Y:S01]  /*3180*/  SYNCS.PHASECHK.TRANS64.TRYWAIT P0, [UR8+0xa8], R5 ;  /* 0x0000a805ff0075a7 */ /* 0x000f620008001108 */
        /* <DEDUP_REMOVED lines=18> */
[----:B------:R-:W-:-:S05]  /*32b0*/  IMAD.MOV.U32 R4, RZ, RZ, 0x150 ;  /* 0x00000150ff047424 */ /* 0x000fca00078e00ff */
[----:B------:R-:W-:Y:S01]  /*32c0*/  R2UR UR35, R4 ;  /* 0x00000000042372ca */ /* 0x000fe200000e0000 */
[----:B------:R-:W-:-:S05]  /*32d0*/  IMAD.MOV.U32 R4, RZ, RZ, 0xd0 ;  /* 0x000000d0ff047424 */ /* 0x000fca00078e00ff */
[----:B--2---:R-:W-:Y:S02]  /*32e0*/  R2UR UR32, R4 ;  /* 0x00000000042072ca */ /* 0x004fe400000e0000 */
[----:B------:R-:W-:-:S04]  /*32f0*/  MOV R4, 0x150 ;  /* 0x0000015000047802 */ /* 0x000fc80000000f00 */
[----:B------:R-:W-:Y:S01]  /*3300*/  R2UR UR33, R4 ;  /* 0x00000000042172ca */ /* 0x000fe200000e0000 */
[----:B------:R-:W-:-:S05]  /*3310*/  IMAD.MOV.U32 R4, RZ, RZ, 0xd8 ;  /* 0x000000d8ff047424 */ /* 0x000fca00078e00ff */
[----:B---3--:R-:W-:Y:S01]  /*3320*/  R2UR UR30, R4 ;  /* 0x00000000041e72ca */ /* 0x008fe200000e0000 */
[----:B------:R-:W-:-:S05]  /*3330*/  IMAD.MOV.U32 R4, RZ, RZ, 0x150 ;  /* 0x00000150ff047424 */ /* 0x000fca00078e00ff */
[----:B------:R-:W-:Y:S01]  /*3340*/  R2UR UR31, R4 ;  /* 0x00000000041f72ca */ /* 0x000fe200000e0000 */
[----:B------:R-:W-:-:S05]  /*3350*/  IMAD.MOV.U32 R4, RZ, RZ, 0xe0 ;  /* 0x000000e0ff047424 */ /* 0x000fca00078e00ff */
[----:B----4-:R-:W-:Y:S02]  /*3360*/  R2UR UR4, R4 ;  /* 0x00000000040472ca */ /* 0x010fe400000e0000 */
[----:B------:R-:W-:-:S04]  /*3370*/  MOV R4, 0x150 ;  /* 0x0000015000047802 */ /* 0x000fc80000000f00 */
[----:B------:R-:W-:Y:S01]  /*3380*/  R2UR UR29, R4 ;  /* 0x00000000041d72ca */ /* 0x000fe200000e0000 */
[----:B------:R-:W-:-:S05]  /*3390*/  IMAD.MOV.U32 R4, RZ, RZ, 0xe8 ;  /* 0x000000e8ff047424 */ /* 0x000fca00078e00ff */
[----:B------:R-:W-:Y:S01]  /*33a0*/  R2UR UR27, R4 ;  /* 0x00000000041b72ca */ /* 0x000fe200000e0000 */
[----:B------:R-:W-:-:S05]  /*33b0*/  IMAD.MOV.U32 R4, RZ, RZ, 0x150 ;  /* 0x00000150ff047424 */ /* 0x000fca00078e00ff */
[----:B------:R-:W-:Y:S01]  /*33c0*/  R2UR UR28, R4 ;  /* 0x00000000041c72ca */ /* 0x000fe200000e0000 */
[----:B-----5:R-:W-:-:S14]  /*33d0*/  @!P0 BRA `(.L_x_24) ;  /* 0x000000c400408947 */ /* 0x020fdc0003800000 */
.L_x_94:
[----:B------:R-:W-:Y:S01]  /*33e0*/  UTCHMMA tmem[UR36], gdesc[UR6], tmem[UR37], tmem[UR48], idesc[UR49], UP0 ;  /* 0x00ff3006240079ea */ /* 0x000fe20008000025 */
[----:B------:R2:W-:Y:S01]  /*33f0*/  UTCHMMA tmem[UR34], gdesc[UR22], tmem[UR35], tmem[UR46], idesc[UR47], UPT ;  /* 0x00ff2e16220079ea */ /* 0x0005e2000b800023 */
[----:B------:R3:W-:Y:S01]  /*3400*/  UTCHMMA tmem[UR32], gdesc[UR20], tmem[UR33], tmem[UR44], idesc[UR45], UPT ;  /* 0x00ff2c14200079ea */ /* 0x0007e2000b800021 */
[----:B------:R-:W-:Y:S01]  /*3410*/  IMAD.U32 R5, RZ, RZ, UR9 ;  /* 0x00000009ff057e24 */ /* 0x000fe2000f8e00ff */
[----:B------:R-:W-:Y:S01]  /*3420*/  UTCHMMA tmem[UR30], gdesc[UR18], tmem[UR31], tmem[UR42], idesc[UR43], UPT ;  /* 0x00ff2a121e0079ea */ /* 0x000fe2000b80001f */
[----:B------:R4:W-:Y:S01]  /*3430*/  UTCHMMA tmem[UR4], gdesc[UR16], tmem[UR29], tmem[UR40], idesc[UR41], UPT ;  /* 0x00ff2810040079ea */ /* 0x0009e2000b80001d */
[----:B------:R5:W-:Y:S01]  /*3440*/  UTCHMMA tmem[UR27], gdesc[UR14], tmem[UR28], tmem[UR38], idesc[UR39], UPT ;  /* 0x00ff260e1b0079ea */ /* 0x000be2000b80001c */
[----:B------:R-:W1:Y:S02]  /*3450*/  SYNCS.PHASECHK.TRANS64.TRYWAIT P0, [UR8+0xb8], R5 ;  /* 0x0000b805ff0075a7 */ /* 0x000e640008001108 */
[----:B-1----:R-:W-:-:S05]  /*3460*/  IMAD.MOV.U32 R4, RZ, RZ, 0xf0 ;  /* 0x000000f0ff047424 */ /* 0x002fca00078e00ff */
[----:B------:R-:W-:Y:S01]  /*3470*/  R2UR UR25, R4 ;  /* 0x00000000041972ca */ /* 0x000fe200000e0000 */
[----:B------:R-:W-:-:S05]  /*3480*/  HFMA2 R4, -RZ, RZ, 0, 2.002716064453125e-05 ;  /* 0x00000150ff047431 */ /* 0x000fca00000001ff */
[----:B------:R-:W-:Y:S01]  /*3490*/  R2UR UR26, R4 ;  /* 0x00000000041a72ca */ /* 0x000fe200000e0000 */
[----:B------:R-:W-:Y:S01]  /*34a0*/  IMAD.MOV.U32 R4, RZ, RZ, 0xf8 ;  /* 0x000000f8ff047424 */ /* 0x000fe200078e00ff */
[----:B--2---:R-:W-:Y:S01]  /*34b0*/  UMOV UR22, 0x0 ;  /* 0x0000000000167882 */ /* 0x004fe20000000000 */
[----:B------:R-:W-:-:S03]  /*34c0*/  UMOV UR23, 0x8150010 ;  /* 0x0815001000177882 */ /* 0x000fc60000000000 */
[----:B---3--:R-:W-:Y:S01]  /*34d0*/  R2UR UR20, R4 ;  /* 0x00000000041472ca */ /* 0x008fe200000e0000 */
[----:B----4-:R-:W-:Y:S01]  /*34e0*/  UIADD3 UR4, UPT, UPT, UR24, 0x58, URZ ;  /* 0x0000005818047890 */ /* 0x010fe2000fffe0ff */
[----:B------:R-:W-:Y:S01]  /*34f0*/  MOV R4, 0x150 ;  /* 0x0000015000047802 */ /* 0x000fe20000000f00 */
[----:B-----5:R-:W-:Y:S01]  /*3500*/  UIADD3 UR14, UPT, UPT, UR8, 0xd8, URZ ;  /* 0x000000d8080e7890 */ /* 0x020fe2000fffe0ff */
[----:B------:R-:W-:Y:S02]  /*3510*/  UMOV UR16, 0x0 ;  /* 0x0000000000107882 */ /* 0x000fe40000000000 */
[----:B------:R-:W-:Y:S01]  /*3520*/  R2UR UR18, R4 ;  /* 0x00000000041272ca */ /* 0x000fe200000e0000 */
[----:B------:R-:W-:Y:S01]  /*3530*/  UMOV UR17, 0x8150010 ;  /* 0x0815001000117882 */ /* 0x000fe20000000000 */
[----:B------:R-:W-:-:S13]  /*3540*/  @!P0 BRA `(.L_x_25) ;  /* 0x000000c400048947 */ /* 0x000fda0003800000 */
.L_x_96:
[----:B------:R2:W-:Y:S01]  /*3550*/  UTCHMMA tmem[UR25], gdesc[UR12], tmem[UR26], tmem[UR22], idesc[UR23], UPT ;  /* 0x00ff160c190079ea */ /* 0x0005e2000b80001a */
[----:B------:R2:W-:Y:S01]  /*3560*/  UTCHMMA tmem[UR20], gdesc[UR10], tmem[UR18], tmem[UR16], idesc[UR17], UPT ;  /* 0x00ff100a140079ea */ /* 0x0005e2000b800012 */
[----:B------:R2:W-:Y:S01]  /*3570*/  UTCBAR [UR14], URZ ;  /* 0x000000ff0e0073e9 */ /* 0x0005e200080000ff */
[----:B------:R2:W-:Y:S01]  /*3580*/  UTCBAR [UR4], URZ ;  /* 0x000000ff040073e9 */ /* 0x0005e200080000ff */
[----:B------:R-:W-:Y:S01]  /*3590*/  NOP ;  /* 0x0000000000007918 */ /* 0x000fe20000000000 */
.L_x_9:
[----:B------:R-:W-:Y:S01]  /*35a0*/  ELECT P0, URZ, PT ;  /* 0x0000000000ff782f */ /* 0x000fe20003800000 */
[----:B-1----:R-:W-:Y:S01]  /*35b0*/  IMAD.MOV.U32 R4, RZ, RZ, 0x1 ;  /* 0x00000001ff047424 */ /* 0x002fe200078e00ff */
[----:B--2---:R-:W-:Y:S01]  /*35c0*/  UMOV UR4, 0x40 ;  /* 0x0000004000047882 */ /* 0x004fe20000000000 */
[----:B------:R-:W-:Y:S01]  /*35d0*/  R2UR UR6, R14 ;  /* 0x000000000e0672ca */ /* 0x000fe200000e0000 */
[----:B------:R-:W-:Y:S01]  /*35e0*/  ULEA UR4, UR5, UR4, 0x18 ;  /* 0x0000000405047291 */ /* 0x000fe2000f8ec0ff */
[----:B------:R-:W-:Y:S01]  /*35f0*/  UVIRTCOUNT.DEALLOC.SMPOOL 0x80 ;  /* 0x000000800000784c */ /* 0x000fe20000000000 */
[----:B------:R-:W-:-:S07]  /*3600*/  UMOV UR9, 0x1 ;  /* 0x0000000100097882 */ /* 0x000fce0000000000 */
[----:B------:R-:W-:-:S05]  /*3610*/  @P0 PRMT R5, R4, 0x7610, R5 ;  /* 0x0000761004050816 */ /* 0x000fca0000000005 */
[----:B------:R-:W-:Y:S01]  /*3620*/  @P0 STS.U8 [UR4], R5 ;  /* 0x00000005ff000988 */ /* 0x000fe20008000004 */
[----:B------:R-:W-:Y:S06]  /*3630*/  BAR.SYNC.DEFER_BLOCKING 0x2, 0x1a0 ;  /* 0x0086800000007b1d */ /* 0x000fec0000010000 */
[----:B------:R-:W-:Y:S01]  /*3640*/  NOP ;  /* 0x0000000000007918 */ /* 0x000fe20000000000 */
[----:B------:R-:W-:Y:S02]  /*3650*/  UMOV UR4, 0x50 ;  /* 0x0000005000047882 */ /* 0x000fe40000000000 */
[----:B------:R-:W-:-:S02]  /*3660*/  ULEA UR8, UR5, UR4, 0x18 ;  /* 0x0000000405087291 */ /* 0x000fc4000f8ec0ff */
[----:B------:R-:W-:-:S03]  /*3670*/  ULOP3.LUT UR4, UR6, 0xffff, URZ, 0xc0, !UPT ;  /* 0x0000ffff06047892 */ /* 0x000fc6000f8ec0ff */
[----:B------:R-:W-:Y:S01]  /*3680*/  UMOV UR6, 0xffff ;  /* 0x0000ffff00067882 */ /* 0x000fe20000000000 */
[----:B------:R-:W-:-:S03]  /*3690*/  USHF.R.U32.HI UR4, URZ, 0x5, UR4 ;  /* 0x00000005ff047899 */ /* 0x000fc60008011604 */
[----:B------:R-:W1:Y:S01]  /*36a0*/  LDS R4, [UR8] ;  /* 0x00000008ff047984 */ /* 0x000e620008000800 */
[----:B------:R-:W-:Y:S02]  /*36b0*/  UIADD3 UR5, UPT, UPT, UR4, 0x10, URZ ;  /* 0x0000001004057890 */ /* 0x000fe4000fffe0ff */
[----:B------:R-:W-:Y:S02]  /*36c0*/  USHF.L.U32 UR6, UR6, UR4, URZ ;  /* 0x0000000406067299 */ /* 0x000fe400080006ff */
[----:B------:R-:W-:-:S04]  /*36d0*/  USHF.L.U32 UR4, UR9, UR5, URZ ;  /* 0x0000000509047299 */ /* 0x000fc800080006ff */
[----:B------:R-:W-:-:S04]  /*36e0*/  ULOP3.LUT UR4, UR4, UR6, URZ, 0xfc, !UPT ;  /* 0x0000000604047292 */ /* 0x000fc8000f8efcff */
[----:B------:R-:W-:Y:S01]  /*36f0*/  ULOP3.LUT UR6, UR4, 0xffff, URZ, 0xc0, !UPT ;  /* 0x0000ffff04067892 */ /* 0x000fe2000f8ec0ff */
[----:B-1----:R-:W-:-:S13]  /*3700*/  R2UR UR7, R4 ;  /* 0x00000000040772ca */ /* 0x002fda00000e0000 */
[----:B------:R-:W-:-:S04]  /*3710*/  ULOP3.LUT UR5, UR4, 0xffff, UR7, 0x80, !UPT ;  /* 0x0000ffff04057892 */ /* 0x000fc8000f8e8007 */
[----:B------:R-:W-:-:S09]  /*3720*/  UISETP.NE.AND UP0, UPT, UR5, UR6, UPT ;  /* 0x000000060500728c */ /* 0x000fd2000bf05270 */
[----:B------:R-:W-:Y:S05]  /*3730*/  BRA.U UP0, `(.L_x_26) ;  /* 0x00000001004c7547 */ /* 0x000fea000b800000 */
[----:B------:R-:W-:Y:S02]  /*3740*/  USHF.R.U32.HI UR5, URZ, 0x10, UR4 ;  /* 0x00000010ff057899 */ /* 0x000fe40008011604 */
[----:B------:R-:W-:-:S04]  /*3750*/  USHF.R.U32.HI UR6, URZ, 0x10, UR7 ;  /* 0x00000010ff067899 */ /* 0x000fc80008011607 */
[----:B------:R-:W-:-:S04]  /*3760*/  ULOP3.LUT UR6, UR6, UR5, URZ, 0xc0, !UPT ;  /* 0x0000000506067292 */ /* 0x000fc8000f8ec0ff */
[----:B------:R-:W-:-:S09]  /*3770*/  UISETP.NE.AND UP0, UPT, UR6, UR5, UPT ;  /* 0x000000050600728c */ /* 0x000fd2000bf05270 */
[----:B------:R-:W-:Y:S05]  /*3780*/  BRA.U UP0, `(.L_x_27) ;  /* 0x00000001002c7547 */ /* 0x000fea000b800000 */
[----:B------:R-:W1:Y:S01]  /*3790*/  S2R R5, SR_LANEID ;  /* 0x0000000000057919 */ /* 0x000e620000000000 */
[----:B------:R-:W-:-:S03]  /*37a0*/  ULOP3.LUT UR5, URZ, UR4, URZ, 0x33, !UPT ;  /* 0x00000004ff057292 */ /* 0x000fc6000f8e33ff */
[----:B------:R-:W-:Y:S02]  /*37b0*/  VOTEU.ANY UR4, UPT, PT ;  /* 0x0000000000047886 */ /* 0x000fe400038e0100 */
[----:B------:R-:W-:Y:S01]  /*37c0*/  UFLO.U32 UR4, UR4 ;  /* 0x00000004000472bd */ /* 0x000fe200080e0000 */
[----:B------:R-:W-:-:S04]  /*37d0*/  IMAD.U32 R4, RZ, RZ, UR5 ;  /* 0x00000005ff047e24 */ /* 0x000fc8000f8e00ff */
[----:B------:R-:W2:Y:S02]  /*37e0*/  REDUX UR6, R4 ;  /* 0x00000000040673c4 */ /* 0x000ea40000000000 */
[----:B------:R3:W-:Y:S01]  /*37f0*/  UTCATOMSWS.AND URZ, UR5 ;  /* 0x0000000500ff79e3 */ /* 0x0007e20008000000 */
[----:B-1----:R-:W-:Y:S02]  /*3800*/  ISETP.EQ.U32.AND P0, PT, R5, UR4, PT ;  /* 0x0000000405007c0c */ /* 0x002fe4000bf02070 */
[----:B--2---:R-:W-:-:S11]  /*3810*/  MOV R5, UR6 ;  /* 0x0000000600057c02 */ /* 0x004fd60008000f00 */
[----:B------:R3:W-:Y:S01]  /*3820*/  @P0 ATOMS.AND RZ, [UR8], R5 ;  /* 0x00000005ffff098c */ /* 0x0007e2000a800008 */
[----:B------:R-:W-:Y:S05]  /*3830*/  BRA `(.L_x_28) ;  /* 0x0000000000147947 */ /* 0x000fea0003800000 */
.L_x_27:
[----:B------:R-:W-:Y:S02]  /*3840*/  MOV R4, 0x3860 ;  /* 0x0000386000047802 */ /* 0x000fe40000000f00 */
[----:B------:R-:W-:Y:S05]  /*3850*/  CALL.REL.NOINC `($__internal_0_$__cuda_sm10x_tcgen05_guardrail_trap_col_being_dealloced_not_returned_by_alloc) ;  /* 0x000000c800cc7944 */ /* 0x000fea0003c00000 */
[----:B------:R-:W-:Y:S05]  /*3860*/  BRA `(.L_x_28) ;  /* 0x0000000000087947 */ /* 0x000fea0003800000 */
.L_x_26:
[----:B------:R-:W-:Y:S02]  /*3870*/  MOV R4, 0x3890 ;  /* 0x0000389000047802 */ /* 0x000fe40000000f00 */
[----:B------:R-:W-:Y:S05]  /*3880*/  CALL.REL.NOINC `($__internal_2_$__cuda_sm10x_tcgen05_guardrail_trap_unallocated_columns_being_dealloced) ;  /* 0x000000c800d87944 */ /* 0x000fea0003c00000 */
.L_x_28:
[----:B------:R-:W-:Y:S01]  /*3890*/  NOP ;  /* 0x0000000000007918 */ /* 0x000fe20000000000 */
[----:B------:R-:W-:Y:S05]  /*38a0*/  BRA `(.L_x_2) ;  /* 0x00000020003c7947 */ /* 0x000fea0003800000 */
.L_x_1:
[----:B------:R-:W-:-:S13]  /*38b0*/  R2UR UR4, R0 ;  /* 0x00000000000472ca */ /* 0x000fda00000e0000 */
[----:B------:R-:W-:-:S09]  /*38c0*/  UISETP.NE.AND UP0, UPT, UR4, 0xe, UPT ;  /* 0x0000000e0400788c */ /* 0x000fd2000bf05270 */
[----:B------:R-:W-:Y:S05]  /*38d0*/  BRA.U !UP0, `(.L_x_29) ;  /* 0x0000000108187547 */ /* 0x000fea000b800000 */
[----:B------:R-:W-:-:S13]  /*38e0*/  R2UR UR4, R0 ;  /* 0x00000000000472ca */ /* 0x000fda00000e0000 */
[----:B------:R-:W-:-:S09]  /*38f0*/  UISETP.NE.AND UP0, UPT, UR4, 0xf, UPT ;  /* 0x0000000f0400788c */ /* 0x000fd2000bf05270 */
[----:B------:R-:W-:Y:S05]  /*3900*/  BRA.U UP0, `(.L_x_2) ;  /* 0x0000002100247547 */ /* 0x000fea000b800000 */
[----:B------:R-:W-:-:S08]  /*3910*/  NOP ;  /* 0x0000000000007918 */ /* 0x000fd00000000000 */
[----:B------:R-:W1:-:S00]  /*3920*/  USETMAXREG.DEALLOC.CTAPOOL 0x30 ;  /* 0x00000030000079c8 */ /* 0x000e4000080e0500 */
[----:B-1----:R-:W-:Y:S05]  /*3930*/  BRA `(.L_x_30) ;  /* 0x00000098000c7947 */ /* 0x002fea0003800000 */
.L_x_29:
[----:B------:R-:W-:-:S08]  /*3940*/  NOP ;  /* 0x0000000000007918 */ /* 0x000fd00000000000 */
[----:B------:R-:W1:-:S00]  /*3950*/  USETMAXREG.DEALLOC.CTAPOOL 0x30 ;  /* 0x00000030000079c8 */ /* 0x000e4000080e0500 */
[----:B------:R-:W2:Y:S01]  /*3960*/  S2UR UR11, SR_CTAID.X ;  /* 0x00000000000b79c3 */ /* 0x000ea20000002500 */
[----:B------:R-:W2:Y:S01]  /*3970*/  LDCU UR4, c[0x0][0x640] ;  /* 0x0000c800ff0477ac */ /* 0x000ea20008000800 */
[----:B-1----:R-:W-:Y:S02]  /*3980*/  HFMA2 R6, -RZ, RZ, 0, 5.9604644775390625e-08 ;  /* 0x00000001ff067431 */ /* 0x002fe400000001ff */
[----:B------:R-:W-:Y:S01]  /*3990*/  IMAD.MOV.U32 R7, RZ, RZ, 0x1 ;  /* 0x00000001ff077424 */ /* 0x000fe200078e00ff */
[----:B------:R-:W1:Y:S01]  /*39a0*/  LDCU.U8 UR8, c[0x0][0x644] ;  /* 0x0000c880ff0877ac */ /* 0x000e620008000000 */
[----:B------:R-:W3:Y:S01]  /*39b0*/  LDCU.U8 UR7, c[0x0][0x645] ;  /* 0x0000c8a0ff0777ac */ /* 0x000ee20008000000 */
[----:B------:R-:W4:Y:S01]  /*39c0*/  LDCU UR6, c[0x0][0x654] ;  /* 0x0000ca80ff0677ac */ /* 0x000f220008000800 */
[----:B------:R-:W5:Y:S01]  /*39d0*/  LDCU.U8 UR14, c[0x0][0x638] ;  /* 0x0000c700ff0e77ac */ /* 0x000f620008000000 */
[----:B------:R-:W5:Y:S01]  /*39e0*/  LDCU.U8 UR15, c[0x0][0x650] ;  /* 0x0000ca00ff0f77ac */ /* 0x000f620008000000 */
[----:B--2---:R-:W-:Y:S01]  /*39f0*/  UIMAD.WIDE.U32 UR4, UR11, UR4, URZ ;  /* 0x000000040b0472a5 */ /* 0x004fe2000f8e00ff */
[----:B------:R-:W2:Y:S03]  /*3a00*/  LDCU.U8 UR12, c[0x0][0x639] ;  /* 0x0000c720ff0c77ac */ /* 0x000ea60008000000 */
[----:B------:R-:W-:Y:S01]  /*3a10*/  UIADD3 UR4, UPT, UPT, -UR5, UR11, URZ ;  /* 0x0000000b05047290 */ /* 0x000fe2000fffe1ff */
[----:B------:R-:W2:Y:S03]  /*3a20*/  LDCU.U8 UR13, c[0x0][0x651] ;  /* 0x0000ca20ff0d77ac */ /* 0x000ea60008000000 */
[----:B-1----:R-:W-:Y:S01]  /*3a30*/  USHF.R.U32.HI UR4, URZ, UR8, UR4 ;  /* 0x00000008ff047299 */ /* 0x002fe20008011604 */
[----:B------:R-:W1:Y:S03]  /*3a40*/  LDCU.64 UR8, c[0x0][0x630] ;  /* 0x0000c600ff0877ac */ /* 0x000e660008000a00 */
[----:B------:R-:W-:Y:S01]  /*3a50*/  UIADD3 UR4, UPT, UPT, UR5, UR4, URZ ;  /* 0x0000000405047290 */ /* 0x000fe2000fffe0ff */
[----:B------:R-:W1:Y:S03]  /*3a60*/  LDCU.U8 UR16, c[0x0][0x62c] ;  /* 0x0000c580ff1077ac */ /* 0x000e660008000000 */
[----:B---3--:R-:W-:Y:S01]  /*3a70*/  USHF.R.U32.HI UR10, URZ, UR7, UR4 ;  /* 0x00000007ff0a7299 */ /* 0x008fe20008011604 */
[----:B------:R-:W3:Y:S03]  /*3a80*/  LDCU UR7, c[0x0][0x63c] ;  /* 0x0000c780ff0777ac */ /* 0x000ee60008000800 */
[----:B----4-:R-:W-:-:S02]  /*3a90*/  UISETP.GE.AND UP0, UPT, UR10, UR6, UPT ;  /* 0x000000060a00728c */ /* 0x010fc4000bf06270 */
[----:B------:R-:W-:Y:S02]  /*3aa0*/  UIADD3 UR4, UPT, UPT, -UR10, URZ, URZ ;  /* 0x000000ff0a047290 */ /* 0x000fe4000fffe1ff */
[----:B-----5:R-:W-:Y:S01]  /*3ab0*/  USEL UR6, UR14, UR15, !UP0 ;  /* 0x0000000f0e067287 */ /* 0x020fe2000c000000 */
[----:B------:R-:W4:Y:S03]  /*3ac0*/  LDCU.U8 UR14, c[0x0][0x62d] ;  /* 0x0000c5a0ff0e77ac */ /* 0x000f260008000000 */
[----:B------:R-:W-:-:S03]  /*3ad0*/  ULOP3.LUT UR6, UR6, 0xff, URZ, 0xc0, !UPT ;  /* 0x000000ff06067892 */ /* 0x000fc6000f8ec0ff */
[----:B-1----:R-:W1:Y:S01]  /*3ae0*/  @UP0 LDCU UR9, c[0x0][0x64c] ;  /* 0x0000c980ff0907ac */ /* 0x002e620008000800 */
[----:B---3--:R-:W-:Y:S01]  /*3af0*/  UIMAD UR7, UR4, UR7, UR11 ;  /* 0x00000007040772a4 */ /* 0x008fe2000f8e020b */
[----:B------:R-:W3:Y:S03]  /*3b00*/  @UP0 LDCU UR8, c[0x0][0x648] ;  /* 0x0000c900ff0807ac */ /* 0x000ee60008000800 */
[----:B-1----:R-:W-:Y:S02]  /*3b10*/  UIMAD.WIDE.U32 UR4, UR7, UR9, URZ ;  /* 0x00000009070472a5 */ /* 0x002fe4000f8e00ff */
[----:B--2---:R-:W-:Y:S02]  /*3b20*/  USEL UR9, UR12, UR13, !UP0 ;  /* 0x0000000d0c097287 */ /* 0x004fe4000c000000 */
[----:B------:R-:W-:Y:S01]  /*3b30*/  UIADD3 UR4, UPT, UPT, UR7, -UR5, URZ ;  /* 0x8000000507047290 */ /* 0x000fe2000fffe0ff */
[----:B------:R-:W1:Y:S03]  /*3b40*/  LDCU.64 UR12, c[0x0][0x620] ;  /* 0x0000c400ff0c77ac */ /* 0x000e660008000a00 */
[----:B------:R-:W-:-:S02]  /*3b50*/  USHF.R.U32.HI UR4, URZ, UR6, UR4 ;  /* 0x00000006ff047299 */ /* 0x000fc40008011604 */
[----:B------:R-:W-:Y:S02]  /*3b60*/  ULOP3.LUT UR6, UR9, 0xff, URZ, 0xc0, !UPT ;  /* 0x000000ff09067892 */ /* 0x000fe4000f8ec0ff */
[----:B------:R-:W-:Y:S01]  /*3b70*/  UIADD3 UR4, UPT, UPT, UR5, UR4, URZ ;  /* 0x0000000405047290 */ /* 0x000fe2000fffe0ff */
[----:B------:R-:W2:Y:S03]  /*3b80*/  LDCU UR5, c[0x0][0x628] ;  /* 0x0000c500ff0577ac */ /* 0x000ea60008000800 */
[----:B------:R-:W-:-:S04]  /*3b90*/  USHF.R.U32.HI UR15, URZ, UR6, UR4 ;  /* 0x00000006ff0f7299 */ /* 0x000fc80008011604 */
[----:B------:R-:W-:-:S04]  /*3ba0*/  UIADD3 UR4, UPT, UPT, -UR15, URZ, URZ ;  /* 0x000000ff0f047290 */ /* 0x000fc8000fffe1ff */
[----:B---3--:R-:W-:Y:S01]  /*3bb0*/  UIMAD UR4, UR8, UR4, UR7 ;  /* 0x00000004080472a4 */ /* 0x008fe2000f8e0207 */
[----:B------:R-:W3:Y:S03]  /*3bc0*/  LDCU UR7, c[0x0][0x60c] ;  /* 0x0000c180ff0777ac */ /* 0x000ee60008000800 */
[----:B-1----:R-:W-:-:S04]  /*3bd0*/  UIMAD UR6, UR10, UR12, UR4 ;  /* 0x0000000c0a0672a4 */ /* 0x002fc8000f8e0204 */
[----:B--2---:R-:W-:-:S04]  /*3be0*/  UIMAD.WIDE.U32 UR4, UR6, UR5, URZ ;  /* 0x00000005060472a5 */ /* 0x004fc8000f8e00ff */
[----:B------:R-:W-:-:S04]  /*3bf0*/  UIADD3 UR4, UPT, UPT, UR6, -UR5, URZ ;  /* 0x8000000506047290 */ /* 0x000fc8000fffe0ff */
[----:B------:R-:W-:Y:S02]  /*3c00*/  USHF.R.U32.HI UR4, URZ, UR16, UR4 ;  /* 0x00000010ff047299 */ /* 0x000fe40008011604 */
[----:B---3--:R-:W-:Y:S02]  /*3c10*/  UISETP.GE.AND UP0, UPT, UR11, UR7, UPT ;  /* 0x000000070b00728c */ /* 0x008fe4000bf06270 */
[----:B------:R-:W-:-:S04]  /*3c20*/  UIADD3 UR4, UPT, UPT, UR5, UR4, URZ ;  /* 0x0000000405047290 */ /* 0x000fc8000fffe0ff */
[----:B----4-:R-:W-:-:S04]  /*3c30*/  USHF.R.U32.HI UR8, URZ, UR14, UR4 ;  /* 0x0000000eff087299 */ /* 0x010fc80008011604 */
[----:B------:R-:W-:Y:S02]  /*3c40*/  UIADD3 UR4, UPT, UPT, -UR8, URZ, URZ ;  /* 0x000000ff08047290 */ /* 0x000fe4000fffe1ff */
[----:B------:R-:W-:Y:S02]  /*3c50*/  IMAD.U32 R10, RZ, RZ, UR8 ;  /* 0x00000008ff0a7e24 */ /* 0x000fe4000f8e00ff */
[----:B------:R-:W-:-:S06]  /*3c60*/  UIMAD UR4, UR4, UR13, UR6 ;  /* 0x0000000d040472a4 */ /* 0x000fcc000f8e0206 */
[----:B------:R-:W-:Y:S01]  /*3c70*/  MOV R9, UR4 ;  /* 0x0000000400097c02 */ /* 0x000fe20008000f00 */
[----:B------:R-:W-:Y:S01]  /*3c80*/  UMOV UR4, URZ ;  /* 0x000000ff00047c82 */ /* 0x000fe20008000000 */
[----:B------:R-:W-:Y:S05]  /*3c90*/  BRA.U UP0, `(.L_x_31) ;  /* 0x0000001900a07547 */ /* 0x000fea000b800000 */
[----:B------:R-:W1:Y:S01]  /*3ca0*/  S2UR UR4, SR_CgaCtaId ;  /* 0x00000000000479c3 */ /* 0x000e620000008800 */
[----:B------:R-:W-:Y:S01]  /*3cb0*/  UMOV UR5, 0x400 ;  /* 0x0000040000057882 */ /* 0x000fe20000000000 */
[----:B------:R-:W-:Y:S01]  /*3cc0*/  MOV R5, 0x80000000 ;  /* 0x8000000000057802 */ /* 0x000fe20000000f00 */
[----:B-1----:R-:W-:-:S06]  /*3cd0*/  ULEA UR6, UR4, UR5, 0x18 ;  /* 0x0000000504067291 */ /* 0x002fcc000f8ec0ff */
[----:B------:R-:W-:-:S03]  /*3ce0*/  MOV R8, UR6 ;  /* 0x0000000600087c02 */ /* 0x000fc60008000f00 */
[----:B------:R-:W1:Y:S02]  /*3cf0*/  SYNCS.PHASECHK.TRANS64.TRYWAIT P0, [UR6+0x58], R5 ;  /* 0x00005805ff0075a7 */ /* 0x000e640008001106 */
[----:B-1----:R-:W-:Y:S05]  /*3d00*/  @!P0 BRA `(.L_x_32) ;  /* 0x000000bc003c8947 */ /* 0x002fea0003800000 */
.L_x_98:
[----:B------:R-:W2:Y:S01]  /*3d10*/  LDCU UR50, c[0x0][0x614] ;  /* 0x0000c280ff3277ac */ /* 0x000ea20008000800 */
[----:B------:R-:W-:Y:S02]  /*3d20*/  R2UR UR51, R8 ;  /* 0x00000000083372ca */ /* 0x000fe400000e0000 */
[----:B------:R-:W-:Y:S01]  /*3d30*/  R2UR UR52, R9 ;  /* 0x00000000093472ca */ /* 0x000fe200000e0000 */
[----:B------:R-:W3:Y:S01]  /*3d40*/  LDCU UR9, c[0x0][0x38c] ;  /* 0x00007180ff0977ac */ /* 0x000ee20008000800 */
[----:B------:R-:W-:Y:S01]  /*3d50*/  R2UR UR11, R10 ;  /* 0x000000000a0b72ca */ /* 0x000fe200000e0000 */
[----:B------:R-:W4:Y:S01]  /*3d60*/  LDCU UR4, c[0x0][0x380] ;  /* 0x00007000ff0477ac */ /* 0x000f220008000800 */
[----:B------:R-:W5:Y:S01]  /*3d70*/  LDCU.64 UR30, c[0x0][0x348] ;  /* 0x00006900ff1e77ac */ /* 0x000f620008000a00 */
[----:B------:R-:W-:Y:S01]  /*3d80*/  UMOV UR48, 0x0 ;  /* 0x0000000000307882 */ /* 0x000fe20000000000 */
[----:B------:R-:W-:Y:S01]  /*3d90*/  UMOV UR49, 0x1 ;  /* 0x0000000100317882 */ /* 0x000fe20000000000 */
[----:B--2---:R-:W-:Y:S01]  /*3da0*/  UIADD3 UR5, UPT, UPT, -UR15, UR50, URZ ;  /* 0x000000320f057290 */ /* 0x004fe2000fffe1ff */
[----:B------:R-:W2:Y:S01]  /*3db0*/  LDCU.64 UR12, c[0x0][0x348] ;  /* 0x00006900ff0c77ac */ /* 0x000ea20008000a00 */
[----:B---3--:R-:W-:-:S02]  /*3dc0*/  UIADD3 UR6, UPT, UPT, -UR9, URZ, URZ ;  /* 0x000000ff09067290 */ /* 0x008fc4000fffe1ff */
[----:B----4-:R-:W-:Y:S02]  /*3dd0*/  UIADD3 UR4, UPT, UPT, UR9, -UR4, URZ ;  /* 0x8000000409047290 */ /* 0x010fe4000fffe0ff */
[----:B------:R-:W-:Y:S02]  /*3de0*/  USHF.R.S32.HI UR6, URZ, 0x1f, UR6 ;  /* 0x0000001fff067899 */ /* 0x000fe40008011406 */
[----:B------:R-:W-:Y:S02]  /*3df0*/  ULEA UR4, UR5, UR4, 0x8 ;  /* 0x0000000405047291 */ /* 0x000fe4000f8e40ff */
[----:B------:R-:W-:Y:S02]  /*3e00*/  UISETP.GT.AND UP5, UPT, UR9, URZ, UPT ;  /* 0x000000ff0900728c */ /* 0x000fe4000bfa4270 */
[----:B------:R-:W-:Y:S02]  /*3e10*/  UIADD3 UR7, UPT, UPT, -UR4, URZ, URZ ;  /* 0x000000ff04077290 */ /* 0x000fe4000fffe1ff */
[----:B------:R-:W-:-:S02]  /*3e20*/  UIADD3 UR10, UPT, UPT, UR9, -0x1, URZ ;  /* 0xffffffff090a7890 */ /* 0x000fc4000fffe0ff */
[----:B------:R-:W-:Y:S02]  /*3e30*/  ULEA.HI UR9, UR6, -UR9, URZ, 0x7 ;  /* 0x8000000906097291 */ /* 0x000fe4000f8f38ff */
[----:B------:R-:W-:Y:S02]  /*3e40*/  USHF.R.S32.HI UR6, URZ, 0x1f, UR7 ;  /* 0x0000001fff067899 */ /* 0x000fe40008011407 */
[----:B------:R-:W-:Y:S02]  /*3e50*/  UIADD3 UR5, UPT, UPT, UR4, -0x1, URZ ;  /* 0xffffffff04057890 */ /* 0x000fe4000fffe0ff */
[----:B------:R-:W-:Y:S02]  /*3e60*/  UISETP.GT.AND UP6, UPT, UR4, URZ, UPT ;  /* 0x000000ff0400728c */ /* 0x000fe4000bfc4270 */
[----:B------:R-:W-:Y:S02]  /*3e70*/  USHF.R.S32.HI UR8, URZ, 0x1f, UR10 ;  /* 0x0000001fff087899 */ /* 0x000fe4000801140a */
[----:B------:R-:W-:-:S02]  /*3e80*/  ULEA.HI UR4, UR6, -UR4, URZ, 0x7 ;  /* 0x8000000406047291 */ /* 0x000fc4000f8f38ff */
[----:B------:R-:W-:Y:S02]  /*3e90*/  USHF.R.S32.HI UR7, URZ, 0x1f, UR5 ;  /* 0x0000001fff077899 */ /* 0x000fe40008011405 */
[----:B------:R-:W-:Y:S02]  /*3ea0*/  ULEA.HI UR10, UR8, UR10, URZ, 0x7 ;  /* 0x0000000a080a7291 */ /* 0x000fe4000f8f38ff */
[----:B------:R-:W-:Y:S02]  /*3eb0*/  USHF.R.S32.HI UR4, URZ, 0x7, UR4 ;  /* 0x00000007ff047899 */ /* 0x000fe40008011404 */
[----:B------:R-:W-:Y:S02]  /*3ec0*/  USHF.R.S32.HI UR8, URZ, 0x7, UR9 ;  /* 0x00000007ff087899 */ /* 0x000fe40008011409 */
[----:B------:R-:W-:Y:S01]  /*3ed0*/  ULEA.HI UR5, UR7, UR5, URZ, 0x7 ;  /* 0x0000000507057291 */ /* 0x000fe2000f8f38ff */
[----:B------:R-:W3:Y:S01]  /*3ee0*/  LDCU.64 UR40, c[0x0][0x348] ;  /* 0x00006900ff2877ac */ /* 0x000ee20008000a00 */
[----:B------:R-:W-:Y:S01]  /*3ef0*/  UIADD3 UR6, UPT, UPT, -UR4, URZ, URZ ;  /* 0x000000ff04067290 */ /* 0x000fe2000fffe1ff */
[----:B------:R-:W4:Y:S01]  /*3f00*/  LDCU.64 UR24, c[0x0][0x348] ;  /* 0x00006900ff1877ac */ /* 0x000f220008000a00 */
[----:B------:R-:W-:-:S02]  /*3f10*/  @UP5 UIMAD.WIDE UR16, UR10, 0x2000000, UR48 ;  /* 0x020000000a1058a5 */ /* 0x000fc4000f8e0230 */
[----:B------:R-:W-:Y:S02]  /*3f20*/  ULEA.HI.SX32 UR5, UR5, 0x1, 0x19 ;  /* 0x0000000105057891 */ /* 0x000fe4000f8fcaff */
[----:B------:R-:W-:Y:S01]  /*3f30*/  UIADD3 UR4, UPT, UPT, -UR8, URZ, URZ ;  /* 0x000000ff08047290 */ /* 0x000fe2000fffe1ff */
[----:B------:R-:W1:Y:S01]  /*3f40*/  LDCU.64 UR32, c[0x0][0x348] ;  /* 0x00006900ff2077ac */ /* 0x000e620008000a00 */
[----:B-----5:R-:W-:-:S03]  /*3f50*/  UIADD3 UR30, UP2, UPT, UR30, 0x100, URZ ;  /* 0x000001001e1e7890 */ /* 0x020fc6000ff5e0ff */
[----:B------:R-:W-:Y:S02]  /*3f60*/  @!UP6 UMOV UR5, UR6 ;  /* 0x000000060005ec82 */ /* 0x000fe40008000000 */
[----:B------:R-:W-:Y:S01]  /*3f70*/  @UP5 UMOV UR4, UR17 ;  /* 0x0000001100045c82 */ /* 0x000fe20008000000 */
[----:B------:R-:W-:Y:S02]  /*3f80*/  UIADD3.X UR31, UPT, UPT, URZ, UR31, URZ, UP2, !UPT ;  /* 0x0000001fff1f7290 */ /* 0x000fe400097fe4ff */
[----:B------:R-:W-:Y:S01]  /*3f90*/  UISETP.LT.AND UP2, UPT, UR5, UR4, UPT ;  /* 0x000000040500728c */ /* 0x000fe2000bf41270 */
[----:B------:R-:W-:-:S03]  /*3fa0*/  ELECT P0, URZ, PT ;  /* 0x0000000000ff782f */ /* 0x000fc60003800000 */
[----:B------:R-:W-:Y:S02]  /*3fb0*/  USEL UR48, UR5, UR4, UP2 ;  /* 0x0000000405307287 */ /* 0x000fe40009000000 */
[----:B--2---:R-:W-:Y:S02]  /*3fc0*/  UIADD3 UR22, UP4, UPT, UR12, 0x100, URZ ;  /* 0x000001000c167890 */ /* 0x004fe4000ff9e0ff */
[----:B---3--:R-:W-:Y:S02]  /*3fd0*/  UIADD3 UR46, UP0, UPT, UR40, 0x100, URZ ;  /* 0x00000100282e7890 */ /* 0x008fe4000ff1e0ff */
[----:B------:R-:W-:Y:S02]  /*3fe0*/  USHF.L.U32 UR14, UR48, 0x7, URZ ;  /* 0x00000007300e7899 */ /* 0x000fe400080006ff */
[----:B----4-:R-:W-:Y:S02]  /*3ff0*/  UIADD3 UR12, UP3, UPT, UR24, 0x100, URZ ;  /* 0x00000100180c7890 */ /* 0x010fe4000ff7e0ff */
[----:B-1----:R-:W-:Y:S01]  /*4000*/  UIADD3 UR38, UP1, UPT, UR32, 0x100, URZ ;  /* 0x0000010020267890 */ /* 0x002fe2000ff3e0ff */
[----:B------:R-:W-:Y:S01]  /*4010*/  @P0 IMAD.MOV.U32 R4, RZ, RZ, 0x5000 ;  /* 0x00005000ff040424 */ /* 0x000fe200078e00ff */
[----:B------:R-:W-:-:S02]  /*4020*/  UIADD3.X UR23, UPT, UPT, URZ, UR13, URZ, UP4, !UPT ;  /* 0x0000000dff177290 */ /* 0x000fc4000a7fe4ff */
[----:B------:R-:W-:Y:S01]  /*4030*/  UIADD3.X UR47, UPT, UPT, URZ, UR41, URZ, UP0, !UPT ;  /* 0x00000029ff2f7290 */ /* 0x000fe200087fe4ff */
[----:B------:R1:W-:Y:S01]  /*4040*/  @P0 SYNCS.ARRIVE.TRANS64 RZ, [UR51+0x20], R4 ;  /* 0x00002004ffff09a7 */ /* 0x0003e20008000033 */
[----:B------:R-:W-:Y:S02]  /*4050*/  UIADD3 UR16, UPT, UPT, UR51, 0x14c00, URZ ;  /* 0x00014c0033107890 */ /* 0x000fe4000fffe0ff */
[----:B------:R-:W-:Y:S02]  /*4060*/  UIADD3 UR17, UPT, UPT, UR51, 0x20, URZ ;  /* 0x0000002033117890 */ /* 0x000fe4000fffe0ff */
[----:B------:R-:W-:Y:S02]  /*4070*/  UIADD3 UR19, UPT, UPT, UR14, -0x80, URZ ;  /* 0xffffff800e137890 */ /* 0x000fe4000fffe0ff */
[----:B------:R-:W-:Y:S02]  /*4080*/  UIADD3.X UR13, UPT, UPT, URZ, UR25, URZ, UP3, !UPT ;  /* 0x00000019ff0d7290 */ /* 0x000fe40009ffe4ff */
[----:B------:R-:W-:-:S02]  /*4090*/  UIADD3 UR40, UPT, UPT, UR51, 0x15c00, URZ ;  /* 0x00015c0033287890 */ /* 0x000fc4000fffe0ff */
[----:B------:R-:W-:Y:S02]  /*40a0*/  UIADD3 UR41, UPT, UPT, UR51, 0x20, URZ ;  /* 0x0000002033297890 */ /* 0x000fe4000fffe0ff */
[----:B------:R-:W-:Y:S02]  /*40b0*/  UIADD3.X UR39, UPT, UPT, URZ, UR33, URZ, UP1, !UPT ;  /* 0x00000021ff277290 */ /* 0x000fe40008ffe4ff */
[----:B------:R-:W-:Y:S02]  /*40c0*/  UIADD3 UR32, UPT, UPT, UR51, 0x16c00, URZ ;  /* 0x00016c0033207890 */ /* 0x000fe4000fffe0ff */
[----:B------:R-:W-:Y:S02]  /*40d0*/  UIADD3 UR33, UPT, UPT, UR51, 0x20, URZ ;  /* 0x0000002033217890 */ /* 0x000fe4000fffe0ff */
[----:B------:R-:W-:Y:S02]  /*40e0*/  UIADD3 UR24, UPT, UPT, UR51, 0x17c00, URZ ;  /* 0x00017c0033187890 */ /* 0x000fe4000fffe0ff */
[----:B------:R-:W-:-:S02]  /*40f0*/  UIADD3 UR25, UPT, UPT, UR51, 0x20, URZ ;  /* 0x0000002033197890 */ /* 0x000fc4000fffe0ff */
[----:B------:R-:W-:Y:S02]  /*4100*/  UIADD3 UR8, UPT, UPT, UR51, 0x18c00, URZ ;  /* 0x00018c0033087890 */ /* 0x000fe4000fffe0ff */
[----:B------:R-:W-:Y:S01]  /*4110*/  UIADD3 UR9, UPT, UPT, UR51, 0x20, URZ ;  /* 0x0000002033097890 */ /* 0x000fe2000fffe0ff */
[----:B------:R-:W-:Y:S01]  /*4120*/  UMOV UR18, URZ ;  /* 0x000000ff00127c82 */ /* 0x000fe20008000000 */
[----:B------:R-:W-:Y:S01]  /*4130*/  UMOV UR20, UR52 ;  /* 0x0000003400147c82 */ /* 0x000fe20008000000 */
[----:B------:R-:W-:Y:S01]  /*4140*/  UMOV UR21, UR11 ;  /* 0x0000000b00157c82 */ /* 0x000fe20008000000 */
[----:B------:R-:W-:Y:S01]  /*4150*/  UMOV UR42, 0x10 ;  /* 0x00000010002a7882 */ /* 0x000fe20000000000 */
[----:B------:R-:W-:Y:S01]  /*4160*/  UMOV UR44, UR52 ;  /* 0x00000034002c7c82 */ /* 0x000fe20008000000 */
[----:B------:R-:W-:Y:S01]  /*4170*/  UMOV UR45, UR11 ;  /* 0x0000000b002d7c82 */ /* 0x000fe20008000000 */
[----:B------:R-:W-:Y:S01]  /*4180*/  UMOV UR43, UR19 ;  /* 0x00000013002b7c82 */ /* 0x000fe20008000000 */
[----:B------:R-:W-:Y:S01]  /*4190*/  UTMALDG.4D [UR16], [UR22], desc[URZ] ;  /* 0x0000ff10160075b4 */ /* 0x000fe20008019000 */
[----:B------:R-:W-:Y:S01]  /*41a0*/  UMOV UR34, 0x20 ;  /* 0x0000002000227882 */ /* 0x000fe20000000000 */
[----:B------:R-:W-:Y:S01]  /*41b0*/  UMOV UR36, UR52 ;  /* 0x0000003400247c82 */ /* 0x000fe20008000000 */
[----:B------:R-:W-:Y:S01]  /*41c0*/  UMOV UR37, UR11 ;  /* 0x0000000b00257c82 */ /* 0x000fe20008000000 */
[----:B------:R-:W-:Y:S01]  /*41d0*/  UMOV UR35, UR19 ;  /* 0x0000001300237c82 */ /* 0x000fe20008000000 */
[----:B------:R-:W-:Y:S01]  /*41e0*/  UMOV UR26, 0x30 ;  /* 0x00000030001a7882 */ /* 0x000fe20000000000 */
[----:B------:R-:W-:Y:S01]  /*41f0*/  UMOV UR28, UR52 ;  /* 0x00000034001c7c82 */ /* 0x000fe20008000000 */
[----:B------:R-:W-:Y:S01]  /*4200*/  UMOV UR29, UR11 ;  /* 0x0000000b001d7c82 */ /* 0x000fe20008000000 */
[----:B------:R2:W-:Y:S01]  /*4210*/  UTMALDG.4D [UR40], [UR12], desc[URZ] ;  /* 0x0000ff280c0075b4 */ /* 0x0005e20008019000 */
[----:B------:R-:W-:Y:S01]  /*4220*/  UMOV UR27, UR19 ;  /* 0x00000013001b7c82 */ /* 0x000fe20008000000 */
[----:B------:R-:W-:Y:S01]  /*4230*/  UMOV UR10, 0x40 ;  /* 0x00000040000a7882 */ /* 0x000fe20000000000 */
[----:B------:R1:W-:Y:S01]  /*4240*/  UTMALDG.4D [UR32], [UR30], desc[URZ] ;  /* 0x0000ff201e0075b4 */ /* 0x0003e20008019000 */
[----:B------:R1:W-:Y:S01]  /*4250*/  UTMALDG.4D [UR24], [UR38], desc[URZ] ;  /* 0x0000ff18260075b4 */ /* 0x0003e20008019000 */
[----:B--2---:R-:W-:Y:S01]  /*4260*/  UMOV UR13, UR11 ;  /* 0x0000000b000d7c82 */ /* 0x004fe20008000000 */
[----:B------:R-:W-:Y:S01]  /*4270*/  UMOV UR12, UR52 ;  /* 0x00000034000c7c82 */ /* 0x000fe20008000000 */
[----:B------:R-:W-:-:S02]  /*4280*/  UMOV UR11, UR19 ;  /* 0x00000013000b7c82 */ /* 0x000fc40008000000 */
[----:B------:R1:W-:Y:S01]  /*4290*/  UTMALDG.4D [UR8], [UR46], desc[URZ] ;  /* 0x0000ff082e0075b4 */ /* 0x0003e20008019000 */
[----:B------:R-:W2:Y:S02]  /*42a0*/  SYNCS.PHASECHK.TRANS64.TRYWAIT P0, [UR51+0x10], R5 ;  /* 0x00001005ff0075a7 */ /* 0x000ea40008001133 */
[----:B-12---:R-:W-:Y:S05]  /*42b0*/  @!P0 BRA `(.L_x_33) ;  /* 0x000000b400f48947 */ /* 0x006fea0003800000 */
.L_x_100:
[----:B------:R-:W2:Y:S01]  /*42c0*/  LDCU.64 UR6, c[0x0][0x348] ;  /* 0x00006900ff0677ac */ /* 0x000ea20008000a00 */
[----:B------:R-:W-:Y:S02]  /*42d0*/  R2UR UR41, R8 ;  /* 0x00000000082972ca */ /* 0x000fe400000e0000 */
[----:B------:R-:W-:Y:S01]  /*42e0*/  R2UR UR30, R9 ;  /* 0x00000000091e72ca */ /* 0x000fe200000e0000 */
[----:B------:R-:W3:Y:S01]  /*42f0*/  LDCU.64 UR16, c[0x0][0x348] ;  /* 0x00006900ff1077ac */ /* 0x000ee20008000a00 */
[----:B------:R-:W-:Y:S01]  /*4300*/  R2UR UR18, R10 ;  /* 0x000000000a1272ca */ /* 0x000fe200000e0000 */
[----:B------:R-:W4:Y:S01]  /*4310*/  LDCU.64 UR20, c[0x0][0x348] ;  /* 0x00006900ff1477ac */ /* 0x000f220008000a00 */
[----:B------:R-:W5:Y:S01]  /*4320*/  LDCU.64 UR22, c[0x0][0x348] ;  /* 0x00006900ff1677ac */ /* 0x000f620008000a00 */
[----:B------:R-:W-:Y:S01]  /*4330*/  ELECT P0, URZ, PT ;  /* 0x0000000000ff782f */ /* 0x000fe20003800000 */
[----:B------:R-:W1:Y:S01]  /*4340*/  LDCU.64 UR24, c[0x0][0x348] ;  /* 0x00006900ff1877ac */ /* 0x000e620008000a00 */
[----:B------:R-:W-:-:S02]  /*4350*/  ULOP3.LUT UR4, URZ, UR15, URZ, 0x33, !UPT ;  /* 0x0000000fff047292 */ /* 0x000fc4000f8e33ff */
[----:B--2---:R-:W-:Y:S02]  /*4360*/  UIADD3 UR6, UP4, UPT, UR6, 0x80, URZ ;  /* 0x0000008006067890 */ /* 0x004fe4000ff9e0ff */
[----:B------:R-:W-:Y:S02]  /*4370*/  UIADD3 UR8, UPT, UPT, UR4, UR50, URZ ;  /* 0x0000003204087290 */ /* 0x000fe4000fffe0ff */
[----:B---3--:R-:W-:-:S05]  /*4380*/  UIADD3 UR4, UP3, UPT, UR16, 0x80, URZ ;  /* 0x0000008010047890 */ /* 0x008fca000ff7e0ff */
[----:B-1----:R-:W-:Y:S01]  /*4390*/  @P0 IMAD.MOV.U32 R4, RZ, RZ, 0x5000 ;  /* 0x00005000ff040424 */ /* 0x002fe200078e00ff */
[----:B------:R-:W-:Y:S02]  /*43a0*/  UIADD3.X UR7, UPT, UPT, URZ, UR7, URZ, UP4, !UPT ;  /* 0x00000007ff077290 */ /* 0x000fe4000a7fe4ff */
[----:B------:R-:W-:Y:S01]  /*43b0*/  USHF.L.U32 UR43, UR8, 0x8, URZ ;  /* 0x00000008082b7899 */ /* 0x000fe200080006ff */
[----:B------:R1:W-:Y:S01]  /*43c0*/  @P0 SYNCS.ARRIVE.TRANS64 RZ, [UR41], R4 ;  /* 0x00000004ffff09a7 */ /* 0x0003e20008000029 */
[----:B------:R-:W-:Y:S02]  /*43d0*/  UIADD3 UR40, UPT, UPT, UR41, 0xac00, URZ ;  /* 0x0000ac0029287890 */ /* 0x000fe4000fffe0ff */
[----:B------:R-:W-:Y:S02]  /*43e0*/  UIADD3.X UR5, UPT, UPT, URZ, UR17, URZ, UP3, !UPT ;  /* 0x00000011ff057290 */ /* 0x000fe40009ffe4ff */
[----:B------:R-:W-:Y:S01]  /*43f0*/  UIADD3 UR8, UPT, UPT, UR41, 0xbc00, URZ ;  /* 0x0000bc0029087890 */ /* 0x000fe2000fffe0ff */
[----:B------:R-:W-:Y:S01]  /*4400*/  IMAD.U32 R6, RZ, RZ, UR43 ;  /* 0x0000002bff067e24 */ /* 0x000fe2000f8e00ff */
[----:B------:R-:W-:Y:S01]  /*4410*/  UMOV UR42, URZ ;  /* 0x000000ff002a7c82 */ /* 0x000fe20008000000 */
[----:B------:R-:W-:Y:S01]  /*4420*/  UMOV UR44, UR30 ;  /* 0x0000001e002c7c82 */ /* 0x000fe20008000000 */
[----:B------:R-:W-:Y:S01]  /*4430*/  UMOV UR45, UR18 ;  /* 0x00000012002d7c82 */ /* 0x000fe20008000000 */
[----:B----4-:R-:W-:Y:S01]  /*4440*/  UIADD3 UR16, UP2, UPT, UR20, 0x80, URZ ;  /* 0x0000008014107890 */ /* 0x010fe2000ff5e0ff */
[----:B------:R2:W-:Y:S01]  /*4450*/  UTMALDG.4D [UR40], [UR6], desc[URZ] ;  /* 0x0000ff28060075b4 */ /* 0x0005e20008019000 */
[----:B-----5:R-:W-:-:S02]  /*4460*/  UIADD3 UR20, UP1, UPT, UR22, 0x80, URZ ;  /* 0x0000008016147890 */ /* 0x020fc4000ff3e0ff */
[----:B------:R-:W-:Y:S01]  /*4470*/  UIADD3 UR22, UP0, UPT, UR24, 0x80, URZ ;  /* 0x0000008018167890 */ /* 0x000fe2000ff1e0ff */
[----:B------:R-:W-:Y:S01]  /*4480*/  UMOV UR10, 0x10 ;  /* 0x00000010000a7882 */ /* 0x000fe20000000000 */
[----:B------:R-:W-:Y:S01]  /*4490*/  UMOV UR12, UR30 ;  /* 0x0000001e000c7c82 */ /* 0x000fe20008000000 */
[----:B------:R-:W-:Y:S01]  /*44a0*/  UMOV UR13, UR18 ;  /* 0x00000012000d7c82 */ /* 0x000fe20008000000 */
[----:B------:R-:W-:Y:S01]  /*44b0*/  UMOV UR9, UR41 ;  /* 0x0000002900097c82 */ /* 0x000fe20008000000 */
[----:B------:R-:W-:Y:S01]  /*44c0*/  UMOV UR11, UR43 ;  /* 0x0000002b000b7c82 */ /* 0x000fe20008000000 */
[----:B------:R-:W-:Y:S01]  /*44d0*/  UIADD3.X UR17, UPT, UPT, URZ, UR21, URZ, UP2, !UPT ;  /* 0x00000015ff117290 */ /* 0x000fe200097fe4ff */
[----:B------:R3:W-:Y:S01]  /*44e0*/  UTMALDG.4D [UR8], [UR4], desc[URZ] ;  /* 0x0000ff08040075b4 */ /* 0x0007e20008019000 */
[----:B------:R-:W-:Y:S02]  /*44f0*/  UIADD3 UR32, UPT, UPT, UR41, 0xcc00, URZ ;  /* 0x0000cc0029207890 */ /* 0x000fe4000fffe0ff */
[----:B------:R-:W-:-:S02]  /*4500*/  UIADD3.X UR21, UPT, UPT, URZ, UR23, URZ, UP1, !UPT ;  /* 0x00000017ff157290 */ /* 0x000fc40008ffe4ff */
[----:B------:R-:W-:Y:S01]  /*4510*/  UIADD3.X UR23, UPT, UPT, URZ, UR25, URZ, UP0, !UPT ;  /* 0x00000019ff177290 */ /* 0x000fe200087fe4ff */
[----:B------:R-:W-:Y:S01]  /*4520*/  UMOV UR34, 0x20 ;  /* 0x0000002000227882 */ /* 0x000fe20000000000 */
[----:B------:R-:W-:Y:S01]  /*4530*/  UMOV UR36, UR30 ;  /* 0x0000001e00247c82 */ /* 0x000fe20008000000 */
[----:B------:R-:W-:Y:S01]  /*4540*/  UMOV UR37, UR18 ;  /* 0x0000001200257c82 */ /* 0x000fe20008000000 */
[----:B------:R-:W-:Y:S01]  /*4550*/  UMOV UR26, 0x30 ;  /* 0x00000030001a7882 */ /* 0x000fe20000000000 */
[----:B------:R-:W-:Y:S01]  /*4560*/  UMOV UR28, UR30 ;  /* 0x0000001e001c7c82 */ /* 0x000fe20008000000 */
[----:B------:R-:W-:Y:S01]  /*4570*/  UMOV UR29, UR18 ;  /* 0x00000012001d7c82 */ /* 0x000fe20008000000 */
[----:B--2---:R-:W-:Y:S01]  /*4580*/  UMOV UR6, UR41 ;  /* 0x0000002900067c82 */ /* 0x004fe20008000000 */
[----:B------:R-:W-:Y:S01]  /*4590*/  UMOV UR7, UR43 ;  /* 0x0000002b00077c82 */ /* 0x000fe20008000000 */
[----:B------:R-:W-:Y:S01]  /*45a0*/  UIADD3 UR24, UPT, UPT, UR6, 0xdc00, URZ ;  /* 0x0000dc0006187890 */ /* 0x000fe2000fffe0ff */
[----:B------:R-:W-:Y:S01]  /*45b0*/  UMOV UR33, UR6 ;  /* 0x0000000600217c82 */ /* 0x000fe20008000000 */
[----:B------:R-:W-:Y:S01]  /*45c0*/  UMOV UR35, UR7 ;  /* 0x0000000700237c82 */ /* 0x000fe20008000000 */
[----:B------:R-:W-:Y:S01]  /*45d0*/  UMOV UR25, UR6 ;  /* 0x0000000600197c82 */ /* 0x000fe20008000000 */
[----:B------:R-:W-:Y:S01]  /*45e0*/  UMOV UR27, UR7 ;  /* 0x00000007001b7c82 */ /* 0x000fe20008000000 */
[----:B------:R1:W-:Y:S01]  /*45f0*/  UTMALDG.4D [UR32], [UR16], desc[URZ] ;  /* 0x0000ff20100075b4 */ /* 0x0003e20008019000 */
[----:B---3--:R-:W-:Y:S01]  /*4600*/  UIADD3 UR8, UPT, UPT, UR6, 0xec00, URZ ;  /* 0x0000ec0006087890 */ /* 0x008fe2000fffe0ff */
[----:B------:R-:W-:Y:S01]  /*4610*/  UMOV UR10, 0x40 ;  /* 0x00000040000a7882 */ /* 0x000fe20000000000 */
[----:B------:R-:W-:Y:S01]  /*4620*/  UMOV UR9, UR6 ;  /* 0x0000000600097c82 */ /* 0x000fe20008000000 */
[----:B------:R-:W-:Y:S01]  /*4630*/  UMOV UR11, UR7 ;  /* 0x00000007000b7c82 */ /* 0x000fe20008000000 */
[----:B------:R1:W-:Y:S05]  /*4640*/  UTMALDG.4D [UR24], [UR20], desc[URZ] ;  /* 0x0000ff18140075b4 */ /* 0x0003ea0008019000 */
[----:B------:R1:W-:Y:S01]  /*4650*/  UTMALDG.4D [UR8], [UR22], desc[URZ] ;  /* 0x0000ff08160075b4 */ /* 0x0003e20008019000 */
[----:B------:R-:W2:Y:S02]  /*4660*/  SYNCS.PHASECHK.TRANS64.TRYWAIT P0, [UR6+0x18], R5 ;  /* 0x00001805ff0075a7 */ /* 0x000ea40008001106 */
[----:B-12---:R-:W-:Y:S05]  /*4670*/  @!P0 BRA `(.L_x_34) ;  /* 0x000000b400288947 */ /* 0x006fea0003800000 */
.L_x_102:
[----:B------:R-:W2:Y:S01]  /*4680*/  LDCU.64 UR4, c[0x0][0x348] ;  /* 0x00006900ff0477ac */ /* 0x000ea20008000a00 */
[----:B------:R-:W-:Y:S02]  /*4690*/  R2UR UR11, R6 ;  /* 0x00000000060b72ca */ /* 0x000fe400000e0000 */
[----:B------:R-:W-:Y:S01]  /*46a0*/  R2UR UR15, R8 ;  /* 0x00000000080f72ca */ /* 0x000fe200000e0000 */
[----:B------:R-:W3:Y:S01]  /*46b0*/  LDCU.64 UR8, c[0x0][0x348] ;  /* 0x00006900ff0877ac */ /* 0x000ee20008000a00 */
[----:B------:R-:W-:Y:S02]  /*46c0*/  R2UR UR30, R9 ;  /* 0x00000000091e72ca */ /* 0x000fe400000e0000 */
[----:B------:R-:W-:Y:S01]  /*46d0*/  R2UR UR18, R10 ;  /* 0x000000000a1272ca */ /* 0x000fe200000e0000 */
[----:B------:R-:W4:Y:S01]  /*46e0*/  LDCU.64 UR16, c[0x0][0x348] ;  /* 0x00006900ff1077ac */ /* 0x000f220008000a00 */
[----:B------:R-:W5:Y:S01]  /*46f0*/  LDCU.64 UR20, c[0x0][0x348] ;  /* 0x00006900ff1477ac */ /* 0x000f620008000a00 */
[----:B------:R-:W1:Y:S01]  /*4700*/  LDCU.64 UR22, c[0x0][0x348] ;  /* 0x00006900ff1677ac */ /* 0x000e620008000a00 */
[----:B------:R-:W-:Y:S01]  /*4710*/  ELECT P0, URZ, PT ;  /* 0x0000000000ff782f */ /* 0x000fe20003800000 */
[----:B--2---:R-:W-:-:S02]  /*4720*/  UIADD3 UR6, UP4, UPT, UR4, 0x80, URZ ;  /* 0x0000008004067890 */ /* 0x004fc4000ff9e0ff */
[----:B---3--:R-:W-:Y:S02]  /*4730*/  UIADD3 UR4, UP3, UPT, UR8, 0x80, URZ ;  /* 0x0000008008047890 */ /* 0x008fe4000ff7e0ff */
[----:B------:R-:W-:Y:S02]  /*4740*/  UIADD3.X UR7, UPT, UPT, URZ, UR5, URZ, UP4, !UPT ;  /* 0x00000005ff077290 */ /* 0x000fe4000a7fe4ff */
[----:B------:R-:W-:Y:S02]  /*4750*/  UIADD3.X UR5, UPT, UPT, URZ, UR9, URZ, UP3, !UPT ;  /* 0x00000009ff057290 */ /* 0x000fe40009ffe4ff */
[----:B------:R-:W-:Y:S02]  /*4760*/  UIADD3 UR8, UPT, UPT, UR15, 0xfc00, URZ ;  /* 0x0000fc000f087890 */ /* 0x000fe4000fffe0ff */
[----:B------:R-:W-:Y:S02]  /*4770*/  UIADD3 UR9, UPT, UPT, UR15, 0x8, URZ ;  /* 0x000000080f097890 */ /* 0x000fe4000fffe0ff */
[----:B-1----:R-:W-:Y:S01]  /*4780*/  @P0 IMAD.MOV.U32 R4, RZ, RZ, 0x5000 ;  /* 0x00005000ff040424 */ /* 0x002fe200078e00ff */
[----:B------:R-:W-:-:S02]  /*4790*/  UIADD3 UR11, UPT, UPT, UR11, 0x80, URZ ;  /* 0x000000800b0b7890 */ /* 0x000fc4000fffe0ff */
[----:B----4-:R-:W-:Y:S01]  /*47a0*/  UIADD3 UR16, UP2, UPT, UR16, 0x80, URZ ;  /* 0x0000008010107890 */ /* 0x010fe2000ff5e0ff */
[----:B------:R1:W-:Y:S01]  /*47b0*/  @P0 SYNCS.ARRIVE.TRANS64 RZ, [UR15+0x8], R4 ;  /* 0x00000804ffff09a7 */ /* 0x0003e2000800000f */
[----:B-----5:R-:W-:Y:S02]  /*47c0*/  UIADD3 UR20, UP1, UPT, UR20, 0x80, URZ ;  /* 0x0000008014147890 */ /* 0x020fe4000ff3e0ff */
[----:B------:R-:W-:Y:S01]  /*47d0*/  UIADD3 UR22, UP0, UPT, UR22, 0x80, URZ ;  /* 0x0000008016167890 */ /* 0x000fe2000ff1e0ff */
[----:B------:R-:W-:Y:S01]  /*47e0*/  UMOV UR10, URZ ;  /* 0x000000ff000a7c82 */ /* 0x000fe20008000000 */
[----:B------:R-:W-:Y:S01]  /*47f0*/  UMOV UR12, UR30 ;  /* 0x0000001e000c7c82 */ /* 0x000fe20008000000 */
[----:B------:R-:W-:Y:S01]  /*4800*/  UMOV UR13, UR18 ;  /* 0x00000012000d7c82 */ /* 0x000fe20008000000 */
[----:B------:R-:W-:Y:S01]  /*4810*/  UIADD3 UR40, UPT, UPT, UR15, 0x10c00, URZ ;  /* 0x00010c000f287890 */ /* 0x000fe2000fffe0ff */
[----:B------:R2:W-:Y:S01]  /*4820*/  UTMALDG.4D [UR8], [UR6], desc[URZ] ;  /* 0x0000ff08060075b4 */ /* 0x0005e20008019000 */
[----:B------:R-:W-:-:S02]  /*4830*/  UIADD3 UR41, UPT, UPT, UR15, 0x8, URZ ;  /* 0x000000080f297890 */ /* 0x000fc4000fffe0ff */
[----:B------:R-:W-:Y:S02]  /*4840*/  UIADD3.X UR17, UPT, UPT, URZ, UR17, URZ, UP2, !UPT ;  /* 0x00000011ff117290 */ /* 0x000fe400097fe4ff */
[----:B------:R-:W-:Y:S02]  /*4850*/  UIADD3 UR32, UPT, UPT, UR15, 0x11c00, URZ ;  /* 0x00011c000f207890 */ /* 0x000fe4000fffe0ff */
[----:B------:R-:W-:Y:S02]  /*4860*/  UIADD3 UR33, UPT, UPT, UR15, 0x8, URZ ;  /* 0x000000080f217890 */ /* 0x000fe4000fffe0ff */
[----:B------:R-:W-:Y:S02]  /*4870*/  UIADD3.X UR21, UPT, UPT, URZ, UR21, URZ, UP1, !UPT ;  /* 0x00000015ff157290 */ /* 0x000fe40008ffe4ff */
[----:B------:R-:W-:Y:S02]  /*4880*/  UIADD3 UR24, UPT, UPT, UR15, 0x12c00, URZ ;  /* 0x00012c000f187890 */ /* 0x000fe4000fffe0ff */
[----:B------:R-:W-:-:S02]  /*4890*/  UIADD3 UR25, UPT, UPT, UR15, 0x8, URZ ;  /* 0x000000080f197890 */ /* 0x000fc4000fffe0ff */
[----:B------:R-:W-:Y:S01]  /*48a0*/  UIADD3.X UR23, UPT, UPT, URZ, UR23, URZ, UP0, !UPT ;  /* 0x00000017ff177290 */ /* 0x000fe200087fe4ff */
[----:B------:R-:W-:Y:S01]  /*48b0*/  UMOV UR42, 0x10 ;  /* 0x00000010002a7882 */ /* 0x000fe20000000000 */
[----:B------:R-:W-:Y:S01]  /*48c0*/  UMOV UR44, UR30 ;  /* 0x0000001e002c7c82 */ /* 0x000fe20008000000 */
[----:B------:R-:W-:Y:S01]  /*48d0*/  UMOV UR45, UR18 ;  /* 0x00000012002d7c82 */ /* 0x000fe20008000000 */
[----:B------:R-:W-:Y:S01]  /*48e0*/  UMOV UR43, UR11 ;  /* 0x0000000b002b7c82 */ /* 0x000fe20008000000 */
        /* <DEDUP_REMOVED lines=9> */
[----:B------:R1:W-:Y:S01]  /*4980*/  UTMALDG.4D [UR32], [UR16], desc[URZ] ;  /* 0x0000ff20100075b4 */ /* 0x0003e20008019000 */
[----:B--2---:R-:W-:Y:S01]  /*4990*/  UIADD3 UR8, UPT, UPT, UR15, 0x13c00, URZ ;  /* 0x00013c000f087890 */ /* 0x004fe2000fffe0ff */
[----:B------:R-:W-:Y:S01]  /*49a0*/  UMOV UR10, 0x40 ;  /* 0x00000040000a7882 */ /* 0x000fe20000000000 */
[----:B------:R1:W-:Y:S07]  /*49b0*/  UTMALDG.4D [UR24], [UR20], desc[URZ] ;  /* 0x0000ff18140075b4 */ /* 0x0003ee0008019000 */
[----:B------:R1:W-:Y:S01]  /*49c0*/  UTMALDG.4D [UR8], [UR22], desc[URZ] ;  /* 0x0000ff08160075b4 */ /* 0x0003e20008019000 */
[----:B------:R-:W2:Y:S02]  /*49d0*/  SYNCS.PHASECHK.TRANS64.TRYWAIT P0, [UR15+0x60], R5 ;  /* 0x00006005ff0075a7 */ /* 0x000ea4000800110f */
[----:B-12---:R-:W-:Y:S05]  /*49e0*/  @!P0 BRA `(.L_x_35) ;  /* 0x000000b000708947 */ /* 0x006fea0003800000 */
.L_x_104:
[----:B------:R-:W2:Y:S01]  /*49f0*/  LDCU.64 UR16, c[0x0][0x348] ;  /* 0x00006900ff1077ac */ /* 0x000ea20008000a00 */
[----:B------:R-:W-:Y:S01]  /*4a00*/  R2UR UR11, R8 ;  /* 0x00000000080b72ca */ /* 0x000fe200000e0000 */
[----:B------:R-:W-:Y:S01]  /*4a10*/  IMAD.MOV.U32 R6, RZ, RZ, 0x1 ;  /* 0x00000001ff067424 */ /* 0x000fe200078e00ff */
[----:B------:R-:W-:Y:S01]  /*4a20*/  R2UR UR40, R9 ;  /* 0x00000000092872ca */ /* 0x000fe200000e0000 */
[----:B------:R-:W3:Y:S01]  /*4a30*/  LDCU.64 UR4, c[0x0][0x348] ;  /* 0x00006900ff0477ac */ /* 0x000ee20008000a00 */
[----:B------:R-:W-:Y:S01]  /*4a40*/  R2UR UR15, R10 ;  /* 0x000000000a0f72ca */ /* 0x000fe200000e0000 */
[----:B-1----:R-:W-:Y:S01]  /*4a50*/  IMAD.MOV.U32 R7, RZ, RZ, RZ ;  /* 0x000000ffff077224 */ /* 0x002fe200078e00ff */
[----:B------:R-:W1:Y:S01]  /*4a60*/  LDCU.64 UR6, c[0x0][0x348] ;  /* 0x00006900ff0677ac */ /* 0x000e620008000a00 */
[----:B------:R-:W4:Y:S01]  /*4a70*/  LDCU.64 UR24, c[0x0][0x348] ;  /* 0x00006900ff1877ac */ /* 0x000f220008000a00 */
[----:B------:R-:W5:Y:S01]  /*4a80*/  LDCU.64 UR8, c[0x0][0x348] ;  /* 0x00006900ff0877ac */ /* 0x000f620008000a00 */
[----:B------:R-:W-:Y:S01]  /*4a90*/  ELECT P0, URZ, PT ;  /* 0x0000000000ff782f */ /* 0x000fe20003800000 */
[----:B--2---:R-:W-:-:S02]  /*4aa0*/  UIADD3 UR30, UP1, UPT, UR16, 0x180, URZ ;  /* 0x00000180101e7890 */ /* 0x004fc4000ff3e0ff */
[----:B---3--:R-:W-:Y:S02]  /*4ab0*/  UIADD3 UR4, UP4, UPT, UR4, 0x180, URZ ;  /* 0x0000018004047890 */ /* 0x008fe4000ff9e0ff */
[----:B------:R-:W-:Y:S02]  /*4ac0*/  UIADD3.X UR31, UPT, UPT, URZ, UR17, URZ, UP1, !UPT ;  /* 0x00000011ff1f7290 */ /* 0x000fe40008ffe4ff */
[----:B------:R-:W-:Y:S02]  /*4ad0*/  UIADD3.X UR5, UPT, UPT, URZ, UR5, URZ, UP4, !UPT ;  /* 0x00000005ff057290 */ /* 0x000fe4000a7fe4ff */
[----:B------:R-:W-:Y:S02]  /*4ae0*/  UIADD3 UR16, UPT, UPT, UR11, 0x19c00, URZ ;  /* 0x00019c000b107890 */ /* 0x000fe4000fffe0ff */
[----:B------:R-:W-:Y:S02]  /*4af0*/  UIADD3 UR17, UPT, UPT, UR11, 0x28, URZ ;  /* 0x000000280b117890 */ /* 0x000fe4000fffe0ff */
[----:B------:R-:W-:Y:S01]  /*4b00*/  @P0 IMAD.MOV.U32 R4, RZ, RZ, 0x5000 ;  /* 0x00005000ff040424 */ /* 0x000fe200078e00ff */
[----:B-1----:R-:W-:-:S02]  /*4b10*/  UIADD3 UR6, UP3, UPT, UR6, 0x180, URZ ;  /* 0x0000018006067890 */ /* 0x002fc4000ff7e0ff */
[----:B----4-:R-:W-:Y:S01]  /*4b20*/  UIADD3 UR38, UP0, UPT, UR24, 0x180, URZ ;  /* 0x0000018018267890 */ /* 0x010fe2000ff1e0ff */
[----:B------:R1:W-:Y:S01]  /*4b30*/  @P0 SYNCS.ARRIVE.TRANS64 RZ, [UR11+0x28], R4 ;  /* 0x00002804ffff09a7 */ /* 0x0003e2000800000b */
[----:B-----5:R-:W-:Y:S01]  /*4b40*/  UIADD3 UR22, UP2, UPT, UR8, 0x180, URZ ;  /* 0x0000018008167890 */ /* 0x020fe2000ff5e0ff */
[----:B------:R-:W-:Y:S01]  /*4b50*/  UMOV UR18, URZ ;  /* 0x000000ff00127c82 */ /* 0x000fe20008000000 */
[----:B------:R-:W-:Y:S01]  /*4b60*/  UMOV UR20, UR40 ;  /* 0x0000002800147c82 */ /* 0x000fe20008000000 */
[----:B------:R-:W-:Y:S01]  /*4b70*/  UMOV UR21, UR15 ;  /* 0x0000000f00157c82 */ /* 0x000fe20008000000 */
[----:B------:R-:W-:Y:S01]  /*4b80*/  UIADD3.X UR7, UPT, UPT, URZ, UR7, URZ, UP3, !UPT ;  /* 0x00000007ff077290 */ /* 0x000fe20009ffe4ff */
[----:B------:R2:W-:Y:S01]  /*4b90*/  UTMALDG.4D [UR16], [UR4], desc[URZ] ;  /* 0x0000ff10040075b4 */ /* 0x0005e20008019000 */
[----:B------:R-:W-:Y:S02]  /*4ba0*/  UIADD3.X UR39, UPT, UPT, URZ, UR25, URZ, UP0, !UPT ;  /* 0x00000019ff277290 */ /* 0x000fe400087fe4ff */
[----:B------:R-:W-:-:S02]  /*4bb0*/  UIADD3 UR32, UPT, UPT, UR11, 0x1ac00, URZ ;  /* 0x0001ac000b207890 */ /* 0x000fc4000fffe0ff */
[----:B------:R-:W-:Y:S02]  /*4bc0*/  UIADD3 UR33, UPT, UPT, UR11, 0x28, URZ ;  /* 0x000000280b217890 */ /* 0x000fe4000fffe0ff */
[----:B------:R-:W-:Y:S02]  /*4bd0*/  UIADD3.X UR23, UPT, UPT, URZ, UR9, URZ, UP2, !UPT ;  /* 0x00000009ff177290 */ /* 0x000fe400097fe4ff */
[----:B------:R-:W-:Y:S02]  /*4be0*/  UIADD3 UR24, UPT, UPT, UR11, 0x1bc00, URZ ;  /* 0x0001bc000b187890 */ /* 0x000fe4000fffe0ff */
[----:B------:R-:W-:Y:S02]  /*4bf0*/  UIADD3 UR25, UPT, UPT, UR11, 0x28, URZ ;  /* 0x000000280b197890 */ /* 0x000fe4000fffe0ff */
[----:B------:R-:W-:Y:S02]  /*4c00*/  UIADD3 UR8, UPT, UPT, UR11, 0x1cc00, URZ ;  /* 0x0001cc000b087890 */ /* 0x000fe4000fffe0ff */
[----:B------:R-:W-:Y:S01]  /*4c10*/  UIADD3 UR9, UPT, UPT, UR11, 0x28, URZ ;  /* 0x000000280b097890 */ /* 0x000fe2000fffe0ff */
        /* <DEDUP_REMOVED lines=12> */
[----:B------:R-:W-:Y:S01]  /*4ce0*/  UISETP.GE.AND UP0, UPT, UR48, 0x2, UPT ;  /* 0x000000023000788c */ /* 0x000fe2000bf06270 */
[----:B------:R1:W-:Y:S01]  /*4cf0*/  UTMALDG.4D [UR24], [UR22], desc[URZ] ;  /* 0x0000ff18160075b4 */ /* 0x0003e20008019000 */
[----:B--2---:R-:W-:Y:S01]  /*4d00*/  UIADD3 UR16, UPT, UPT, UR11, 0x1dc00, URZ ;  /* 0x0001dc000b107890 */ /* 0x004fe2000fffe0ff */
[----:B------:R-:W-:-:S02]  /*4d10*/  UMOV UR18, 0x40 ;  /* 0x0000004000127882 */ /* 0x000fc40000000000 */
[----:B------:R-:W-:Y:S01]  /*4d20*/  UMOV UR11, UR19 ;  /* 0x00000013000b7c82 */ /* 0x000fe20008000000 */
[----:B------:R-:W-:Y:S01]  /*4d30*/  UMOV UR4, 0x2 ;  /* 0x0000000200047882 */ /* 0x000fe20000000000 */
[----:B------:R1:W-:Y:S04]  /*4d40*/  UTMALDG.4D [UR8], [UR30], desc[URZ] ;  /* 0x0000ff081e0075b4 */ /* 0x0003e80008019000 */
[----:B------:R1:W-:Y:S02]  /*4d50*/  UTMALDG.4D [UR16], [UR38], desc[URZ] ;  /* 0x0000ff10260075b4 */ /* 0x0003e40008019000 */
[----:B-1----:R-:W-:Y:S05]  /*4d60*/  BRA.U !UP0, `(.L_x_31) ;  /* 0x00000009086c7547 */ /* 0x002fea000b800000 */
[----:B------:R-:W1:Y:S01]  /*4d70*/  LDCU.64 UR8, c[0x0][0x348] ;  /* 0x00006900ff0877ac */ /* 0x000e620008000a00 */
[----:B------:R-:W-:Y:S01]  /*4d80*/  HFMA2 R6, -RZ, RZ, 0, 5.9604644775390625e-08 ;  /* 0x00000001ff067431 */ /* 0x000fe200000001ff */
[----:B------:R-:W-:Y:S01]  /*4d90*/  MOV R4, 0x5000 ;  /* 0x0000500000047802 */ /* 0x000fe20000000f00 */
[----:B------:R-:W-:Y:S01]  /*4da0*/  UIADD3 UR7, UPT, UPT, -UR48, URZ, URZ ;  /* 0x000000ff30077290 */ /* 0x000fe2000fffe1ff */
[----:B------:R-:W-:Y:S01]  /*4db0*/  UMOV UR4, 0x2 ;  /* 0x0000000200047882 */ /* 0x000fe20000000000 */
[----:B------:R-:W-:Y:S01]  /*4dc0*/  UMOV UR74, 0x10 ;  /* 0x00000010004a7882 */ /* 0x000fe20000000000 */
[----:B------:R-:W-:Y:S01]  /*4dd0*/  UMOV UR66, 0x20 ;  /* 0x0000002000427882 */ /* 0x000fe20000000000 */
[----:B------:R-:W-:Y:S01]  /*4de0*/  UMOV UR58, 0x30 ;  /* 0x00000030003a7882 */ /* 0x000fe20000000000 */
[----:B------:R-:W-:Y:S01]  /*4df0*/  UMOV UR50, 0x40 ;  /* 0x0000004000327882 */ /* 0x000fe20000000000 */
[----:B------:R-:W-:Y:S01]  /*4e00*/  UMOV UR42, URZ ;  /* 0x000000ff002a7c82 */ /* 0x000fe20008000000 */
[----:B------:R-:W-:Y:S01]  /*4e10*/  UMOV UR34, 0x10 ;  /* 0x0000001000227882 */ /* 0x000fe20000000000 */
[----:B------:R-:W-:Y:S01]  /*4e20*/  UMOV UR26, 0x20 ;  /* 0x00000020001a7882 */ /* 0x000fe20000000000 */
[----:B------:R-:W-:Y:S01]  /*4e30*/  UMOV UR18, 0x30 ;  /* 0x0000003000127882 */ /* 0x000fe20000000000 */
[----:B------:R-:W-:Y:S01]  /*4e40*/  UMOV UR10, 0x40 ;  /* 0x00000040000a7882 */ /* 0x000fe20000000000 */
[----:B-1----:R-:W-:-:S02]  /*4e50*/  UIADD3 UR20, UP2, UPT, UR8, 0x100, URZ ;  /* 0x0000010008147890 */ /* 0x002fc4000ff5e0ff */
[----:B------:R-:W-:Y:S02]  /*4e60*/  UIADD3 UR16, UP1, UPT, UR8, 0x100, URZ ;  /* 0x0000010008107890 */ /* 0x000fe4000ff3e0ff */
[----:B------:R-:W-:Y:S02]  /*4e70*/  UIADD3 UR12, UP0, UPT, UR8, 0x100, URZ ;  /* 0x00000100080c7890 */ /* 0x000fe4000ff1e0ff */
[----:B------:R-:W-:Y:S01]  /*4e80*/  UIADD3.X UR21, UPT, UPT, URZ, UR9, URZ, UP2, !UPT ;  /* 0x00000009ff157290 */ /* 0x000fe200097fe4ff */
[----:B------:R-:W-:Y:S01]  /*4e90*/  IMAD.U32 R18, RZ, RZ, UR20 ;  /* 0x00000014ff127e24 */ /* 0x000fe2000f8e00ff */
[----:B------:R-:W-:Y:S01]  /*4ea0*/  UIADD3.X UR17, UPT, UPT, URZ, UR9, URZ, UP1, !UPT ;  /* 0x00000009ff117290 */ /* 0x000fe20008ffe4ff */
[----:B------:R-:W-:Y:S01]  /*4eb0*/  MOV R16, UR16 ;  /* 0x0000001000107c02 */ /* 0x000fe20008000f00 */
[----:B------:R-:W-:Y:S01]  /*4ec0*/  UIADD3.X UR13, UPT, UPT, URZ, UR9, URZ, UP0, !UPT ;  /* 0x00000009ff0d7290 */ /* 0x000fe200087fe4ff */
[----:B------:R-:W-:Y:S01]  /*4ed0*/  MOV R14, UR12 ;  /* 0x0000000c000e7c02 */ /* 0x000fe20008000f00 */
[----:B------:R-:W-:Y:S01]  /*4ee0*/  UIADD3 UR70, UP6, UPT, UR8, 0x100, URZ ;  /* 0x0000010008467890 */ /* 0x000fe2000ffde0ff */
[----:B------:R-:W-:Y:S01]  /*4ef0*/  IMAD.U32 R19, RZ, RZ, UR21 ;  /* 0x00000015ff137e24 */ /* 0x000fe2000f8e00ff */
[----:B------:R-:W-:Y:S01]  /*4f00*/  UIADD3 UR62, UP5, UPT, UR8, 0x100, URZ ;  /* 0x00000100083e7890 */ /* 0x000fe2000ffbe0ff */
[----:B------:R-:W-:Y:S01]  /*4f10*/  IMAD.U32 R17, RZ, RZ, UR17 ;  /* 0x00000011ff117e24 */ /* 0x000fe2000f8e00ff */
[----:B------:R-:W-:Y:S01]  /*4f20*/  UIADD3 UR54, UP4, UPT, UR8, 0x180, URZ ;  /* 0x0000018008367890 */ /* 0x000fe2000ff9e0ff */
[----:B------:R-:W-:Y:S01]  /*4f30*/  IMAD.U32 R15, RZ, RZ, UR13 ;  /* 0x0000000dff0f7e24 */ /* 0x000fe2000f8e00ff */
[----:B------:R-:W-:-:S02]  /*4f40*/  UIADD3 UR46, UP3, UPT, UR8, 0x180, URZ ;  /* 0x00000180082e7890 */ /* 0x000fc4000ff7e0ff */
[----:B------:R-:W-:Y:S02]  /*4f50*/  UIADD3 UR38, UP2, UPT, UR8, 0x180, URZ ;  /* 0x0000018008267890 */ /* 0x000fe4000ff5e0ff */
[----:B------:R-:W-:Y:S02]  /*4f60*/  UIADD3 UR30, UP1, UPT, UR8, 0x180, URZ ;  /* 0x00000180081e7890 */ /* 0x000fe4000ff3e0ff */
[----:B------:R-:W-:Y:S02]  /*4f70*/  UIADD3 UR22, UP0, UPT, UR8, 0x180, URZ ;  /* 0x0000018008167890 */ /* 0x000fe4000ff1e0ff */
[----:B------:R-:W-:Y:S02]  /*4f80*/  UIADD3.X UR71, UPT, UPT, URZ, UR9, URZ, UP6, !UPT ;  /* 0x00000009ff477290 */ /* 0x000fe4000b7fe4ff */
[----:B------:R-:W-:Y:S02]  /*4f90*/  UIADD3.X UR63, UPT, UPT, URZ, UR9, URZ, UP5, !UPT ;  /* 0x00000009ff3f7290 */ /* 0x000fe4000affe4ff */
[----:B------:R-:W-:-:S02]  /*4fa0*/  UIADD3.X UR55, UPT, UPT, URZ, UR9, URZ, UP4, !UPT ;  /* 0x00000009ff377290 */ /* 0x000fc4000a7fe4ff */
[----:B------:R-:W-:Y:S02]  /*4fb0*/  UIADD3.X UR47, UPT, UPT, URZ, UR9, URZ, UP3, !UPT ;  /* 0x00000009ff2f7290 */ /* 0x000fe40009ffe4ff */
[----:B------:R-:W-:Y:S02]  /*4fc0*/  UIADD3.X UR39, UPT, UPT, URZ, UR9, URZ, UP2, !UPT ;  /* 0x00000009ff277290 */ /* 0x000fe400097fe4ff */
[----:B------:R-:W-:Y:S02]  /*4fd0*/  UIADD3.X UR31, UPT, UPT, URZ, UR9, URZ, UP1, !UPT ;  /* 0x00000009ff1f7290 */ /* 0x000fe40008ffe4ff */
[----:B------:R-:W-:-:S12]  /*4fe0*/  UIADD3.X UR23, UPT, UPT, URZ, UR9, URZ, UP0, !UPT ;  /* 0x00000009ff177290 */ /* 0x000fd800087fe4ff */
.L_x_38:
[----:B------:R-:W-:Y:S02]  /*4ff0*/  R2UR UR5, R8 ;  /* 0x00000000080572ca */ /* 0x000fe400000e0000 */
[----:B-1----:R-:W-:-:S11]  /*5000*/  SHF.L.U32 R11, R6, 0x1f, RZ ;  /* 0x0000001f060b7819 */ /* 0x002fd600000006ff */
[----:B------:R-:W-:-:S09]  /*5010*/  ULEA UR49, UR4, UR5, 0x3 ;  /* 0x0000000504317291 */ /* 0x000fd2000f8e18ff */
[----:B------:R-:W1:Y:S02]  /*5020*/  SYNCS.PHASECHK.TRANS64.TRYWAIT P0, [UR49+0x58], R11 ;  /* 0x0000580bff0075a7 */ /* 0x000e640008001131 */
[----:B-1----:R-:W-:Y:S05]  /*5030*/  @!P0 BRA `(.L_x_36) ;  /* 0x000000ac00008947 */ /* 0x002fea0003800000 */
.L_x_106:
[----:B------:R-:W-:Y:S02]  /*5040*/  R2UR UR11, R8 ;  /* 0x00000000080b72ca */ /* 0x000fe400000e0000 */
[----:B------:R-:W-:Y:S02]  /*5050*/  ELECT P0, URZ, PT ;  /* 0x0000000000ff782f */ /* 0x000fe40003800000 */
[----:B------:R-:W-:Y:S01]  /*5060*/  R2UR UR20, R9 ;  /* 0x00000000091472ca */ /* 0x000fe200000e0000 */
[----:B------:R-:W-:Y:S01]  /*5070*/  UIADD3 UR19, UPT, UPT, UR14, -0x100, URZ ;  /* 0xffffff000e137890 */ /* 0x000fe2000fffe0ff */
[----:B------:R-:W-:Y:S01]  /*5080*/  R2UR UR21, R10 ;  /* 0x000000000a1572ca */ /* 0x000fe200000e0000 */
[----:B------:R-:W-:Y:S01]  /*5090*/  UIADD3 UR17, UPT, UPT, UR49, 0x20, URZ ;  /* 0x0000002031117890 */ /* 0x000fe2000fffe0ff */
[----:B------:R-:W-:Y:S01]  /*50a0*/  R2UR UR24, R18 ;  /* 0x00000000121872ca */ /* 0x000fe200000e0000 */
[----:B------:R-:W-:Y:S01]  /*50b0*/  UIADD3 UR73, UPT, UPT, UR49, 0x20, URZ ;  /* 0x0000002031497890 */ /* 0x000fe2000fffe0ff */
[----:B------:R-:W-:Y:S01]  /*50c0*/  R2UR UR25, R19 ;  /* 0x00000000131972ca */ /* 0x000fe200000e0000 */
[----:B------:R-:W-:Y:S01]  /*50d0*/  UIADD3 UR65, UPT, UPT, UR49, 0x20, URZ ;  /* 0x0000002031417890 */ /* 0x000fe2000fffe0ff */
[----:B------:R-:W-:Y:S01]  /*50e0*/  R2UR UR12, R16 ;  /* 0x00000000100c72ca */ /* 0x000fe200000e0000 */
[----:B------:R-:W-:Y:S01]  /*50f0*/  UIADD3 UR57, UPT, UPT, UR49, 0x20, URZ ;  /* 0x0000002031397890 */ /* 0x000fe2000fffe0ff */
[----:B------:R-:W-:Y:S01]  /*5100*/  R2UR UR13, R17 ;  /* 0x00000000110d72ca */ /* 0x000fe200000e0000 */
[----:B------:R-:W-:Y:S01]  /*5110*/  UIMAD UR5, UR4, 0x5000, UR11 ;  /* 0x00005000040578a4 */ /* 0x000fe2000f8e020b */
[----:B------:R-:W-:Y:S01]  /*5120*/  R2UR UR8, R14 ;  /* 0x000000000e0872ca */ /* 0x000fe200000e0000 */
[----:B------:R-:W-:Y:S01]  /*5130*/  UIMAD UR72, UR4, 0x5000, UR11 ;  /* 0x00005000044878a4 */ /* 0x000fe2000f8e020b */
[----:B------:R-:W-:Y:S01]  /*5140*/  R2UR UR9, R15 ;  /* 0x000000000f0972ca */ /* 0x000fe200000e0000 */
[----:B------:R-:W-:Y:S01]  /*5150*/  UIMAD UR64, UR4, 0x5000, UR11 ;  /* 0x00005000044078a4 */ /* 0x000fe2000f8e020b */
[----:B-1----:R-:W-:Y:S01]  /*5160*/  @P0 IMAD.MOV.U32 R5, RZ, RZ, 0x5000 ;  /* 0x00005000ff050424 */ /* 0x002fe200078e00ff */
[----:B------:R-:W-:Y:S01]  /*5170*/  UIMAD UR56, UR4, 0x5000, UR11 ;  /* 0x00005000043878a4 */ /* 0x000fe2000f8e020b */
[----:B------:R-:W-:Y:S01]  /*5180*/  MOV.SPILL R12, UR22 ;  /* 0x00000016000c7c02 */ /* 0x000fe20009000f00 */
[----:B------:R-:W-:Y:S01]  /*5190*/  UIMAD UR48, UR4, 0x5000, UR11 ;  /* 0x00005000043078a4 */ /* 0x000fe2000f8e020b */
[----:B------:R1:W-:Y:S01]  /*51a0*/  @P0 SYNCS.ARRIVE.TRANS64 RZ, [UR49+0x20], R5 ;  /* 0x00002005ffff09a7 */ /* 0x0003e20008000031 */
[----:B------:R-:W-:Y:S01]  /*51b0*/  UIADD3 UR4, UPT, UPT, UR4, 0x1, URZ ;  /* 0x0000000104047890 */ /* 0x000fe2000fffe0ff */
[----:B------:R-:W-:Y:S01]  /*51c0*/  MOV.SPILL R11, UR18 ;  /* 0x00000012000b7c02 */ /* 0x000fe20009000f00 */
[----:B------:R-:W-:Y:S01]  /*51d0*/  UIADD3 UR16, UPT, UPT, UR5, 0x14c00, URZ ;  /* 0x00014c0005107890 */ /* 0x000fe2000fffe0ff */
[----:B------:R-:W-:Y:S01]  /*51e0*/  R2UR.FILL UR22, R12 ;  /* 0x000000000c1672ca */ /* 0x000fe200004e0000 */
[----:B------:R-:W-:Y:S01]  /*51f0*/  UISETP.NE.AND UP0, UPT, UR4, 0x7, UPT ;  /* 0x000000070400788c */ /* 0x000fe2000bf05270 */
[----:B------:R-:W-:Y:S01]  /*5200*/  MOV.SPILL R13, UR23 ;  /* 0x00000017000d7c02 */ /* 0x000fe20009000f00 */
[----:B------:R-:W-:-:S02]  /*5210*/  UIADD3 UR72, UPT, UPT, UR72, 0x15c00, URZ ;  /* 0x00015c0048487890 */ /* 0x000fc4000fffe0ff */
[----:B------:R-:W-:Y:S01]  /*5220*/  USEL UR6, URZ, 0x1, UP0 ;  /* 0x00000001ff067887 */ /* 0x000fe20008000000 */
[----:B------:R-:W-:Y:S01]  /*5230*/  R2UR.FILL UR23, R13 ;  /* 0x000000000d1772ca */ /* 0x000fe200004e0000 */
[----:B------:R-:W-:Y:S02]  /*5240*/  USEL UR4, UR4, URZ, UP0 ;  /* 0x000000ff04047287 */ /* 0x000fe40008000000 */
[----:B------:R-:W-:Y:S02]  /*5250*/  UIADD3 UR64, UPT, UPT, UR64, 0x16c00, URZ ;  /* 0x00016c0040407890 */ /* 0x000fe4000fffe0ff */
[----:B------:R-:W-:Y:S01]  /*5260*/  UIADD3 UR56, UPT, UPT, UR56, 0x17c00, URZ ;  /* 0x00017c0038387890 */ /* 0x000fe2000fffe0ff */
[----:B------:R-:W-:Y:S01]  /*5270*/  LOP3.LUT R6, R6, UR6, RZ, 0x3c, !PT ;  /* 0x0000000606067c12 */ /* 0x000fe2000f8e3cff */
[----:B------:R-:W-:Y:S02]  /*5280*/  UIADD3 UR48, UPT, UPT, UR48, 0x18c00, URZ ;  /* 0x00018c0030307890 */ /* 0x000fe4000fffe0ff */
[----:B------:R-:W-:-:S02]  /*5290*/  UIADD3 UR49, UPT, UPT, UR49, 0x20, URZ ;  /* 0x0000002031317890 */ /* 0x000fc4000fffe0ff */
[----:B------:R-:W-:Y:S01]  /*52a0*/  ULEA UR5, UR4, UR11, 0x3 ;  /* 0x0000000b04057291 */ /* 0x000fe2000f8e18ff */
[----:B------:R-:W-:Y:S01]  /*52b0*/  IMAD.U32 R12, R6, -0x80000000, RZ ;  /* 0x80000000060c7824 */ /* 0x000fe200078e00ff */
[----:B------:R-:W-:Y:S01]  /*52c0*/  UMOV UR18, URZ ;  /* 0x000000ff00127c82 */ /* 0x000fe20008000000 */
[----:B------:R-:W-:Y:S01]  /*52d0*/  UMOV UR76, UR20 ;  /* 0x00000014004c7c82 */ /* 0x000fe20008000000 */
[----:B------:R-:W-:Y:S01]  /*52e0*/  UMOV UR77, UR21 ;  /* 0x00000015004d7c82 */ /* 0x000fe20008000000 */
[----:B------:R-:W-:Y:S01]  /*52f0*/  UMOV UR75, UR19 ;  /* 0x00000013004b7c82 */ /* 0x000fe20008000000 */
[----:B------:R-:W-:Y:S01]  /*5300*/  UMOV UR68, UR20 ;  /* 0x0000001400447c82 */ /* 0x000fe20008000000 */
[----:B------:R-:W-:Y:S01]  /*5310*/  UMOV UR69, UR21 ;  /* 0x0000001500457c82 */ /* 0x000fe20008000000 */
[----:B------:R-:W-:Y:S01]  /*5320*/  UMOV UR67, UR19 ;  /* 0x0000001300437c82 */ /* 0x000fe20008000000 */
[----:B------:R2:W-:Y:S01]  /*5330*/  UTMALDG.4D [UR16], [UR24], desc[URZ] ;  /* 0x0000ff10180075b4 */ /* 0x0005e20008019000 */
[----:B------:R-:W-:Y:S01]  /*5340*/  UMOV UR60, UR20 ;  /* 0x00000014003c7c82 */ /* 0x000fe20008000000 */
[----:B------:R-:W-:Y:S01]  /*5350*/  UMOV UR61, UR21 ;  /* 0x00000015003d7c82 */ /* 0x000fe20008000000 */
[----:B------:R-:W-:Y:S01]  /*5360*/  UMOV UR59, UR19 ;  /* 0x00000013003b7c82 */ /* 0x000fe20008000000 */
[----:B------:R-:W-:Y:S01]  /*5370*/  UMOV UR52, UR20 ;  /* 0x0000001400347c82 */ /* 0x000fe20008000000 */
[----:B------:R-:W-:Y:S01]  /*5380*/  UMOV UR53, UR21 ;  /* 0x0000001500357c82 */ /* 0x000fe20008000000 */
[----:B------:R-:W-:Y:S01]  /*5390*/  UMOV UR51, UR19 ;  /* 0x0000001300337c82 */ /* 0x000fe20008000000 */
[----:B-1----:R-:W-:Y:S01]  /*53a0*/  IMAD.U32 R5, RZ, RZ, UR19 ;  /* 0x00000013ff057e24 */ /* 0x002fe2000f8e00ff */
[----:B------:R1:W-:Y:S01]  /*53b0*/  UTMALDG.4D [UR72], [UR12], desc[URZ] ;  /* 0x0000ff480c0075b4 */ /* 0x0003e20008019000 */
[----:B------:R1:W-:Y:S01]  /*53c0*/  UTMALDG.4D [UR64], [UR8], desc[URZ] ;  /* 0x0000ff40080075b4 */ /* 0x0003e20008019000 */
[----:B------:R1:W-:Y:S01]  /*53d0*/  UTMALDG.4D [UR56], [UR70], desc[URZ] ;  /* 0x0000ff38460075b4 */ /* 0x0003e20008019000 */
[----:B------:R1:W-:Y:S01]  /*53e0*/  UTMALDG.4D [UR48], [UR62], desc[URZ] ;  /* 0x0000ff303e0075b4 */ /* 0x0003e20008019000 */
[----:B------:R-:W3:Y:S01]  /*53f0*/  SYNCS.PHASECHK.TRANS64.TRYWAIT P0, [UR5+0x58], R12 ;  /* 0x0000580cff0075a7 */ /* 0x000ee20008001105 */
[----:B--2---:R-:W-:Y:S01]  /*5400*/  R2UR.FILL UR18, R11 ;  /* 0x000000000b1272ca */ /* 0x004fe200004e0000 */
[----:B-1-3--:R-:W-:-:S14]  /*5410*/  @!P0 BRA `(.L_x_37) ;  /* 0x000000a800288947 */ /* 0x00afdc0003800000 */
.L_x_108:
[----:B------:R-:W-:Y:S02]  /*5420*/  R2UR UR8, R8 ;  /* 0x00000000080872ca */ /* 0x000fe400000e0000 */
[----:B------:R-:W-:Y:S02]  /*5430*/  ELECT P0, URZ, PT ;  /* 0x0000000000ff782f */ /* 0x000fe40003800000 */
[----:B------:R-:W-:Y:S01]  /*5440*/  R2UR UR11, R5 ;  /* 0x00000000050b72ca */ /* 0x000fe200000e0000 */
[----:B------:R-:W-:Y:S01]  /*5450*/  UIADD3 UR41, UPT, UPT, UR5, 0x20, URZ ;  /* 0x0000002005297890 */ /* 0x000fe2000fffe0ff */
[----:B------:R-:W-:Y:S01]  /*5460*/  R2UR UR12, R9 ;  /* 0x00000000090c72ca */ /* 0x000fe200000e0000 */
[----:B------:R-:W-:Y:S01]  /*5470*/  UIADD3 UR33, UPT, UPT, UR5, 0x20, URZ ;  /* 0x0000002005217890 */ /* 0x000fe2000fffe0ff */
[----:B------:R-:W-:Y:S01]  /*5480*/  R2UR UR6, R10 ;  /* 0x000000000a0672ca */ /* 0x000fe200000e0000 */
[----:B------:R-:W-:Y:S02]  /*5490*/  UIADD3 UR25, UPT, UPT, UR5, 0x20, URZ ;  /* 0x0000002005197890 */ /* 0x000fe4000fffe0ff */
[----:B------:R-:W-:-:S02]  /*54a0*/  UIADD3 UR17, UPT, UPT, UR5, 0x20, URZ ;  /* 0x0000002005117890 */ /* 0x000fc4000fffe0ff */
[----:B------:R-:W-:Y:S02]  /*54b0*/  UIADD3 UR9, UPT, UPT, UR5, 0x20, URZ ;  /* 0x0000002005097890 */ /* 0x000fe4000fffe0ff */
[----:B------:R-:W-:Y:S01]  /*54c0*/  UIMAD UR40, UR4, 0x5000, UR8 ;  /* 0x00005000042878a4 */ /* 0x000fe2000f8e0208 */
[----:B------:R2:W-:Y:S01]  /*54d0*/  @P0 SYNCS.ARRIVE.TRANS64 RZ, [UR5+0x20], R4 ;  /* 0x00002004ffff09a7 */ /* 0x0005e20008000005 */
[----:B------:R-:W-:Y:S02]  /*54e0*/  UIMAD UR32, UR4, 0x5000, UR8 ;  /* 0x00005000042078a4 */ /* 0x000fe4000f8e0208 */
[----:B------:R-:W-:Y:S02]  /*54f0*/  UIMAD UR24, UR4, 0x5000, UR8 ;  /* 0x00005000041878a4 */ /* 0x000fe4000f8e0208 */
[----:B------:R-:W-:Y:S02]  /*5500*/  UIMAD UR16, UR4, 0x5000, UR8 ;  /* 0x00005000041078a4 */ /* 0x000fe4000f8e0208 */
[----:B------:R-:W-:-:S02]  /*5510*/  UIMAD UR8, UR4, 0x5000, UR8 ;  /* 0x00005000040878a4 */ /* 0x000fc4000f8e0208 */
[----:B------:R-:W-:Y:S02]  /*5520*/  UIADD3 UR40, UPT, UPT, UR40, 0x14c00, URZ ;  /* 0x00014c0028287890 */ /* 0x000fe4000fffe0ff */
[----:B------:R-:W-:Y:S02]  /*5530*/  UIADD3 UR32, UPT, UPT, UR32, 0x15c00, URZ ;  /* 0x00015c0020207890 */ /* 0x000fe4000fffe0ff */
[----:B------:R-:W-:Y:S02]  /*5540*/  UIADD3 UR24, UPT, UPT, UR24, 0x16c00, URZ ;  /* 0x00016c0018187890 */ /* 0x000fe4000fffe0ff */
[----:B------:R-:W-:Y:S02]  /*5550*/  UIADD3 UR16, UPT, UPT, UR16, 0x17c00, URZ ;  /* 0x00017c0010107890 */ /* 0x000fe4000fffe0ff */
[----:B------:R-:W-:Y:S01]  /*5560*/  UIADD3 UR8, UPT, UPT, UR8, 0x18c00, URZ ;  /* 0x00018c0008087890 */ /* 0x000fe2000fffe0ff */
[----:B------:R-:W-:Y:S01]  /*5570*/  UMOV UR43, UR11 ;  /* 0x0000000b002b7c82 */ /* 0x000fe20008000000 */
        /* <DEDUP_REMOVED lines=13> */
[----:B------:R-:W-:-:S02]  /*5650*/  UIADD3 UR4, UPT, UPT, UR4, 0x1, URZ ;  /* 0x0000000104047890 */ /* 0x000fc4000fffe0ff */
[----:B------:R-:W-:Y:S01]  /*5660*/  UIADD3 UR7, UPT, UPT, UR7, 0x1, URZ ;  /* 0x0000000107077890 */ /* 0x000fe2000fffe0ff */
[----:B------:R2:W-:Y:S01]  /*5670*/  UTMALDG.4D [UR32], [UR46], desc[URZ] ;  /* 0x0000ff202e0075b4 */ /* 0x0005e20008019000 */
[----:B------:R-:W-:Y:S02]  /*5680*/  UISETP.NE.AND UP0, UPT, UR4, 0x7, UPT ;  /* 0x000000070400788c */ /* 0x000fe4000bf05270 */
[----:B------:R-:W-:Y:S02]  /*5690*/  UIADD3 UR14, UPT, UPT, UR14, -0x80, URZ ;  /* 0xffffff800e0e7890 */ /* 0x000fe4000fffe0ff */
[----:B------:R-:W-:Y:S02]  /*56a0*/  USEL UR4, UR4, URZ, UP0 ;  /* 0x000000ff04047287 */ /* 0x000fe40008000000 */
[----:B------:R-:W-:Y:S01]  /*56b0*/  USEL UR5, URZ, 0x1, UP0 ;  /* 0x00000001ff057887 */ /* 0x000fe20008000000 */
[----:B------:R2:W-:Y:S01]  /*56c0*/  UTMALDG.4D [UR24], [UR38], desc[URZ] ;  /* 0x0000ff18260075b4 */ /* 0x0005e20008019000 */
[----:B------:R-:W-:-:S04]  /*56d0*/  UISETP.NE.AND UP0, UPT, UR7, -0x1, UPT ;  /* 0xffffffff0700788c */ /* 0x000fc8000bf05270 */
[----:B------:R-:W-:Y:S01]  /*56e0*/  LOP3.LUT R6, R6, UR5, RZ, 0x3c, !PT ;  /* 0x0000000506067c12 */ /* 0x000fe2000f8e3cff */
[----:B------:R2:W-:Y:S01]  /*56f0*/  UTMALDG.4D [UR16], [UR30], desc[URZ] ;  /* 0x0000ff101e0075b4 */ /* 0x0005e20008019000 */
[----:B------:R2:W-:Y:S03]  /*5700*/  UTMALDG.4D [UR8], [UR22], desc[URZ] ;  /* 0x0000ff08160075b4 */ /* 0x0005e60008019000 */
[----:B--2---:R-:W-:Y:S05]  /*5710*/  BRA.U UP0, `(.L_x_38) ;  /* 0xfffffff900347547 */ /* 0x004fea000b83ffff */
.L_x_31:
[----:B------:R-:W-:Y:S01]  /*5720*/  UIADD3 UR5, UPT, UPT, UR4, 0x2, URZ ;  /* 0x0000000204057890 */ /* 0x000fe2000fffe0ff */
[----:B------:R-:W2:Y:S01]  /*5730*/  S2UR UR7, SR_CgaCtaId ;  /* 0x00000000000779c3 */ /* 0x000ea20000008800 */
[----:B------:R-:W-:-:S04]  /*5740*/  UISETP.NE.AND UP0, UPT, UR4, 0x6, UPT ;  /* 0x000000060400788c */ /* 0x000fc8000bf05270 */
[----:B------:R-:W-:-:S04]  /*5750*/  USEL UR5, UR5, 0x1, UP0 ;  /* 0x0000000105057887 */ /* 0x000fc80008000000 */
[----:B------:R-:W-:Y:S02]  /*5760*/  UIADD3 UR6, UPT, UPT, UR5, 0x1, URZ ;  /* 0x0000000105067890 */ /* 0x000fe4000fffe0ff */
[----:B------:R-:W-:-:S04]  /*5770*/  UISETP.NE.AND UP1, UPT, UR5, 0x7, UPT ;  /* 0x000000070500788c */ /* 0x000fc8000bf25270 */
[----:B------:R-:W-:Y:S02]  /*5780*/  USEL UR6, UR6, 0x1, UP1 ;  /* 0x0000000106067887 */ /* 0x000fe40008800000 */
[----:B------:R-:W-:Y:S02]  /*5790*/  UISETP.EQ.XOR UP1, UPT, UR4, 0x6, !UP1 ;  /* 0x000000060400788c */ /* 0x000fe4000cf22a70 */
[----:B------:R-:W-:Y:S02]  /*57a0*/  UIADD3 UR5, UPT, UPT, UR6, 0x1, URZ ;  /* 0x0000000106057890 */ /* 0x000fe4000fffe0ff */
[----:B------:R-:W-:Y:S02]  /*57b0*/  UISETP.NE.AND UP0, UPT, UR6, 0x7, UPT ;  /* 0x000000070600788c */ /* 0x000fe4000bf05270 */
[----:B------:R-:W-:Y:S02]  /*57c0*/  UISETP.EQ.XOR UP1, UPT, UR6, 0x7, UP1 ;  /* 0x000000070600788c */ /* 0x000fe40008f22a70 */
[----:B------:R-:W-:-:S04]  /*57d0*/  USEL UR5, UR5, 0x1, UP0 ;  /* 0x0000000105057887 */ /* 0x000fc80008000000 */
[----:B------:R-:W-:Y:S02]  /*57e0*/  UIADD3 UR4, UPT, UPT, UR5, 0x1, URZ ;  /* 0x0000000105047890 */ /* 0x000fe4000fffe0ff */
[----:B------:R-:W-:Y:S02]  /*57f0*/  UISETP.NE.AND UP0, UPT, UR5, 0x7, UPT ;  /* 0x000000070500788c */ /* 0x000fe4000bf05270 */
[----:B------:R-:W-:Y:S02]  /*5800*/  UISETP.EQ.XOR UP1, UPT, UR5, 0x7, UP1 ;  /* 0x000000070500788c */ /* 0x000fe40008f22a70 */
[----:B------:R-:W-:-:S04]  /*5810*/  USEL UR4, UR4, 0x1, UP0 ;  /* 0x0000000104047887 */ /* 0x000fc80008000000 */
[----:B------:R-:W-:Y:S02]  /*5820*/  UIADD3 UR5, UPT, UPT, UR4, 0x1, URZ ;  /* 0x0000000104057890 */ /* 0x000fe4000fffe0ff */
[----:B------:R-:W-:Y:S02]  /*5830*/  UISETP.NE.AND UP0, UPT, UR4, 0x7, UPT ;  /* 0x000000070400788c */ /* 0x000fe4000bf05270 */
[----:B------:R-:W-:Y:S02]  /*5840*/  UISETP.EQ.XOR UP1, UPT, UR4, 0x7, UP1 ;  /* 0x000000070400788c */ /* 0x000fe40008f22a70 */
[----:B------:R-:W-:-:S03]  /*5850*/  USEL UR4, UR5, 0x1, UP0 ;  /* 0x0000000105047887 */ /* 0x000fc60008000000 */
[----:B------:R-:W-:Y:S01]  /*5860*/  UMOV UR5, 0x400 ;  /* 0x0000040000057882 */ /* 0x000fe20000000000 */
[----:B------:R-:W-:Y:S02]  /*5870*/  UISETP.EQ.XOR UP1, UPT, UR4, 0x7, UP1 ;  /* 0x000000070400788c */ /* 0x000fe40008f22a70 */
[----:B------:R-:W-:Y:S02]  /*5880*/  UISETP.NE.AND UP0, UPT, UR4, 0x7, UPT ;  /* 0x000000070400788c */ /* 0x000fe4000bf05270 */
[----:B------:R-:W-:Y:S02]  /*5890*/  USEL UR6, URZ, 0x1, !UP1 ;  /* 0x00000001ff067887 */ /* 0x000fe4000c800000 */
[----:B--2---:R-:W-:Y:S02]  /*58a0*/  ULEA UR5, UR7, UR5, 0x18 ;  /* 0x0000000507057291 */ /* 0x004fe4000f8ec0ff */
[----:B------:R-:W-:Y:S02]  /*58b0*/  USEL UR4, UR4, URZ, UP0 ;  /* 0x000000ff04047287 */ /* 0x000fe40008000000 */
[----:B------:R-:W-:-:S02]  /*58c0*/  LOP3.LUT R6, R6, UR6, RZ, 0x3c, !PT ;  /* 0x0000000606067c12 */ /* 0x000fc4000f8e3cff */
[----:B------:R-:W-:Y:S02]  /*58d0*/  ULEA UR4, UR4, UR5, 0x3 ;  /* 0x0000000504047291 */ /* 0x000fe4000f8e18ff */
[----:B------:R-:W-:-:S07]  /*58e0*/  SHF.L.U32 R8, R6, 0x1f, RZ ;  /* 0x0000001f06087819 */ /* 0x000fce00000006ff */
[----:B------:R-:W2:Y:S02]  /*58f0*/  SYNCS.PHASECHK.TRANS64.TRYWAIT P0, [UR4+0x58], R8 ;  /* 0x00005808ff0075a7 */ /* 0x000ea40008001104 */
[----:B--2---:R-:W-:Y:S05]  /*5900*/  @!P0 BRA `(.L_x_39) ;  /* 0x000000a400088947 */ /* 0x004fea0003800000 */
.L_x_110:
[----:B------:R-:W-:Y:S01]  /*5910*/  ELECT P0, URZ, PT ;  /* 0x0000000000ff782f */ /* 0x000fe20003800000 */
[----:B------:R-:W-:-:S12]  /*5920*/  IMAD.U32 R6, R7, -0x80000000, RZ ;  /* 0x8000000007067824 */ /* 0x000fd800078e00ff */
[----:B--2---:R-:W-:-:S04]  /*5930*/  @P0 MOV R4, 0x5000 ;  /* 0x0000500000040802 */ /* 0x004fc80000000f00 */
[----:B------:R2:W-:Y:S01]  /*5940*/  @P0 SYNCS.ARRIVE.TRANS64 RZ, [UR4+0x20], R4 ;  /* 0x00002004ffff09a7 */ /* 0x0005e20008000004 */
[----:B------:R-:W3:Y:S02]  /*5950*/  SYNCS.PHASECHK.TRANS64.TRYWAIT P0, [UR5+0x18], R6 ;  /* 0x00001806ff0075a7 */ /* 0x000ee40008001105 */
[----:B--23--:R-:W-:Y:S05]  /*5960*/  @!P0 BRA `(.L_x_40) ;  /* 0x000000a4000c8947 */ /* 0x00cfea0003800000 */
.L_x_112:
[----:B------:R-:W-:-:S13]  /*5970*/  ELECT P0, URZ, PT ;  /* 0x0000000000ff782f */ /* 0x000fda0003800000 */
[----:B--2---:R-:W-:-:S04]  /*5980*/  @P0 MOV R4, 0x5000 ;  /* 0x0000500000040802 */ /* 0x004fc80000000f00 */
[----:B------:R2:W-:Y:S03]  /*5990*/  @P0 SYNCS.ARRIVE.TRANS64 RZ, [UR5+0x8], R4 ;  /* 0x00000804ffff09a7 */ /* 0x0005e60008000005 */
.L_x_2:
[----:B------:R-:W-:-:S13]  /*59a0*/  R2UR UR4, R0 ;  /* 0x00000000000472ca */ /* 0x000fda00000e0000 */
[----:B------:R-:W-:-:S09]  /*59b0*/  UISETP.GT.AND UP0, UPT, UR4, 0x7, UPT ;  /* 0x000000070400788c */ /* 0x000fd2000bf04270 */
[----:B------:R-:W-:Y:S05]  /*59c0*/  BRA.U UP0, `(.L_x_30) ;  /* 0x0000007500e87547 */ /* 0x000fea000b800000 */
.L_x_41:
[----:B------:R-:W-:-:S08]  /*59d0*/  NOP ;  /* 0x0000000000007918 */ /* 0x000fd00000000000 */
[----:B------:R-:W5:Y:S02]  /*59e0*/  USETMAXREG.TRY_ALLOC.CTAPOOL UP0, 0xc8 ;  /* 0x000000c8000079c8 */ /* 0x000f640008000600 */
[----:B-----5:R-:W-:Y:S05]  /*59f0*/  BRA.U !UP0, `(.L_x_41) ;  /* 0xfffffffd08f47547 */ /* 0x020fea000b83ffff */
[----:B---3--:R-:W3:Y:S01]  /*5a00*/  S2UR UR5, SR_CTAID.X ;  /* 0x00000000000579c3 */ /* 0x008ee20000002500 */
[----:B------:R-:W3:Y:S01]  /*5a10*/  LDCU UR4, c[0x0][0x60c] ;  /* 0x0000c180ff0477ac */ /* 0x000ee20008000800 */
[----:B----4-:R-:W-:Y:S01]  /*5a20*/  UMOV UR9, 0x1 ;  /* 0x0000000100097882 */ /* 0x010fe20000000000 */
[----:B---3--:R-:W-:-:S05]  /*5a30*/  UISETP.GE.AND UP0, UPT, UR5, UR4, UPT ;  /* 0x000000040500728c */ /* 0x008fca000bf06270 */
[----:B------:R-:W-:Y:S06]  /*5a40*/  BAR.SYNC.DEFER_BLOCKING 0x2, 0x1a0 ;  /* 0x0086800000007b1d */ /* 0x000fec0000010000 */
[----:B------:R-:W-:Y:S05]  /*5a50*/  BRA.U UP0, `(.L_x_42) ;  /* 0x0000007500947547 */ /* 0x000fea000b800000 */
[----:B------:R-:W3:Y:S01]  /*5a60*/  S2UR UR4, SR_CgaCtaId ;  /* 0x00000000000479c3 */ /* 0x000ee20000008800 */
[----:B------:R-:W-:Y:S01]  /*5a70*/  R2UR UR5, R0 ;  /* 0x00000000000572ca */ /* 0x000fe200000e0000 */
[----:B------:R-:W-:Y:S01]  /*5a80*/  UMOV UR19, 0x400 ;  /* 0x0000040000137882 */ /* 0x000fe20000000000 */
[----:B--2---:R-:W-:Y:S01]  /*5a90*/  HFMA2 R4, -RZ, RZ, -0.0 , 0 ;  /* 0x80000000ff047431 */ /* 0x004fe200000001ff */
[----:B------:R-:W2:Y:S04]  /*5aa0*/  LDCU.U8 UR9, c[0x0][0x644] ;  /* 0x0000c880ff0977ac */ /* 0x000ea80008000000 */
[----:B------:R-:W4:Y:S01]  /*5ab0*/  S2UR UR8, SR_CTAID.X ;  /* 0x00000000000879c3 */ /* 0x000f220000002500 */
[----:B------:R-:W5:Y:S01]  /*5ac0*/  LDCU.U8 UR7, c[0x0][0x645] ;  /* 0x0000c8a0ff0777ac */ /* 0x000f620008000000 */
[----:B------:R-:W1:Y:S04]  /*5ad0*/  LDCU UR6, c[0x0][0x654] ;  /* 0x0000ca80ff0677ac */ /* 0x000e680008000800 */
[----:B------:R-:W-:Y:S01]  /*5ae0*/  UISETP.GT.AND UP2, UPT, UR5, 0x3, UPT ;  /* 0x000000030500788c */ /* 0x000fe2000bf44270 */
[----:B------:R-:W1:Y:S01]  /*5af0*/  LDCU UR15, c[0x0][0x38c] ;  /* 0x00007180ff0f77ac */ /* 0x000e620008000800 */
[----:B------:R-:W1:Y:S01]  /*5b00*/  LDCU UR22, c[0x0][0x380] ;  /* 0x00007000ff1677ac */ /* 0x000e620008000800 */
[----:B---3--:R-:W-:Y:S01]  /*5b10*/  ULEA UR19, UR4, UR19, 0x18 ;  /* 0x0000001304137291 */ /* 0x008fe2000f8ec0ff */
[----:B------:R-:W4:Y:S03]  /*5b20*/  LDCU UR4, c[0x0][0x640] ;  /* 0x0000c800ff0477ac */ /* 0x000f260008000800 */
[----:B------:R-:W-:-:S04]  /*5b30*/  UIADD3 UR16, UPT, UPT, UR19, 0x8, URZ ;  /* 0x0000000813107890 */ /* 0x000fc8000fffe0ff */
[----:B------:R-:W-:-:S04]  /*5b40*/  @!UP2 UIADD3 UR16, UPT, UPT, UR19, URZ, URZ ;  /* 0x000000ff1310a290 */ /* 0x000fc8000fffe0ff */
[----:B------:R-:W-:Y:S02]  /*5b50*/  UIADD3 UR18, UPT, UPT, UR16, 0x90, URZ ;  /* 0x0000009010127890 */ /* 0x000fe4000fffe0ff */
[----:B------:R-:W-:-:S03]  /*5b60*/  UIADD3 UR17, UPT, UPT, UR16, 0x100, URZ ;  /* 0x0000010010117890 */ /* 0x000fc6000fffe0ff */
[----:B------:R-:W3:Y:S01]  /*5b70*/  SYNCS.PHASECHK.TRANS64.TRYWAIT P0, [UR16+0x100], R4 ;  /* 0x00010004ff0075a7 */ /* 0x000ee20008001110 */
[----:B----4-:R-:W-:-:S04]  /*5b80*/  UIMAD.WIDE.U32 UR4, UR8, UR4, URZ ;  /* 0x00000004080472a5 */ /* 0x010fc8000f8e00ff */
[----:B------:R-:W-:-:S04]  /*5b90*/  UIADD3 UR4, UPT, UPT, -UR5, UR8, URZ ;  /* 0x0000000805047290 */ /* 0x000fc8000fffe1ff */
[----:B--2---:R-:W-:Y:S01]  /*5ba0*/  USHF.R.U32.HI UR4, URZ, UR9, UR4 ;  /* 0x00000009ff047299 */ /* 0x004fe20008011604 */
[----:B------:R-:W2:Y:S03]  /*5bb0*/  LDCU.U8 UR9, c[0x0][0x650] ;  /* 0x0000ca00ff0977ac */ /* 0x000ea60008000000 */
[----:B------:R-:W-:Y:S01]  /*5bc0*/  UIADD3 UR4, UPT, UPT, UR5, UR4, URZ ;  /* 0x0000000405047290 */ /* 0x000fe2000fffe0ff */
[----:B------:R-:W4:Y:S03]  /*5bd0*/  LDCU UR5, c[0x0][0x634] ;  /* 0x0000c680ff0577ac */ /* 0x000f260008000800 */
[----:B-----5:R-:W-:Y:S01]  /*5be0*/  USHF.R.U32.HI UR4, URZ, UR7, UR4 ;  /* 0x00000007ff047299 */ /* 0x020fe20008011604 */
[----:B------:R-:W2:Y:S03]  /*5bf0*/  LDCU.U8 UR7, c[0x0][0x638] ;  /* 0x0000c700ff0777ac */ /* 0x000ea60008000000 */
[----:B-1----:R-:W-:Y:S01]  /*5c00*/  UISETP.GE.AND UP0, UPT, UR4, UR6, UPT ;  /* 0x000000060400728c */ /* 0x002fe2000bf06270 */
[----:B------:R-:W1:Y:S01]  /*5c10*/  LDCU UR6, c[0x0][0x63c] ;  /* 0x0000c780ff0677ac */ /* 0x000e620008000800 */
[----:B------:R-:W-:-:S09]  /*5c20*/  UIADD3 UR4, UPT, UPT, -UR4, URZ, URZ ;  /* 0x000000ff04047290 */ /* 0x000fd2000fffe1ff */
[----:B----4-:R-:W4:Y:S01]  /*5c30*/  @UP0 LDCU UR5, c[0x0][0x64c] ;  /* 0x0000c980ff0507ac */ /* 0x010f220008000800 */
[----:B--2---:R-:W-:Y:S02]  /*5c40*/  USEL UR7, UR7, UR9, !UP0 ;  /* 0x0000000907077287 */ /* 0x004fe4000c000000 */
[----:B-1----:R-:W-:Y:S01]  /*5c50*/  UIMAD UR6, UR4, UR6, UR8 ;  /* 0x00000006040672a4 */ /* 0x002fe2000f8e0208 */
[----:B---34-:R-:W-:Y:S11]  /*5c60*/  @!P0 BRA `(.L_x_43) ;  /* 0x000000a000688947 */ /* 0x018ff60003800000 */
.L_x_114:
[----:B------:R-:W2:Y:S01]  /*5c70*/  SYNCS.PHASECHK.TRANS64.TRYWAIT P0, [UR18], RZ ;  /* 0x000000ffff0075a7 */ /* 0x000ea20008001112 */
[----:B------:R-:W3:Y:S01]  /*5c80*/  LDCU.U8 UR8, c[0x0][0x639] ;  /* 0x0000c720ff0877ac */ /* 0x000ee20008000000 */
[----:B-1----:R-:W-:Y:S02]  /*5c90*/  IMAD.U32 R5, R3, 0x10000, RZ ;  /* 0x0001000003057824 */ /* 0x002fe400078e00ff */
[----:B------:R-:W-:Y:S01]  /*5ca0*/  IMAD.U32 R37, RZ, RZ, UR22 ;  /* 0x00000016ff257e24 */ /* 0x000fe2000f8e00ff */
[----:B------:R-:W3:Y:S01]  /*5cb0*/  LDCU.U8 UR9, c[0x0][0x651] ;  /* 0x0000ca20ff0977ac */ /* 0x000ee20008000000 */
[----:B------:R-:W-:Y:S01]  /*5cc0*/  UIMAD.WIDE.U32 UR4, UR6, UR5, URZ ;  /* 0x00000005060472a5 */ /* 0x000fe2000f8e00ff */
[----:B------:R-:W1:Y:S01]  /*5cd0*/  LDCU UR20, c[0x0][0x614] ;  /* 0x0000c280ff1477ac */ /* 0x000e620008000800 */
[----:B------:R-:W-:Y:S02]  /*5ce0*/  ULOP3.LUT UR7, UR7, 0xff, URZ, 0xc0, !UPT ;  /* 0x000000ff07077892 */ /* 0x000fe4000f8ec0ff */
[----:B------:R-:W-:Y:S01]  /*5cf0*/  UIADD3 UR4, UPT, UPT, UR6, -UR5, URZ ;  /* 0x8000000506047290 */ /* 0x000fe2000fffe0ff */
[----:B------:R-:W-:Y:S01]  /*5d00*/  UMOV UR24, 0x0 ;  /* 0x0000000000187882 */ /* 0x000fe20000000000 */
[----:B------:R-:W-:-:S02]  /*5d10*/  UMOV UR25, 0x1 ;  /* 0x0000000100197882 */ /* 0x000fc40000000000 */
[----:B------:R-:W-:Y:S02]  /*5d20*/  USHF.R.U32.HI UR4, URZ, UR7, UR4 ;  /* 0x00000007ff047299 */ /* 0x000fe40008011604 */
[----:B---3--:R-:W-:Y:S02]  /*5d30*/  USEL UR6, UR8, UR9, !UP0 ;  /* 0x0000000908067287 */ /* 0x008fe4000c000000 */
[----:B------:R-:W-:Y:S02]  /*5d40*/  UIADD3 UR4, UPT, UPT, UR5, UR4, URZ ;  /* 0x0000000405047290 */ /* 0x000fe4000fffe0ff */
[----:B------:R-:W-:Y:S02]  /*5d50*/  ULOP3.LUT UR7, UR6, 0xff, URZ, 0xc0, !UPT ;  /* 0x000000ff06077892 */ /* 0x000fe4000f8ec0ff */
[----:B------:R-:W-:Y:S02]  /*5d60*/  UIADD3 UR5, UPT, UPT, -UR15, URZ, URZ ;  /* 0x000000ff0f057290 */ /* 0x000fe4000fffe1ff */
[----:B------:R-:W-:-:S02]  /*5d70*/  USHF.R.U32.HI UR10, URZ, UR7, UR4 ;  /* 0x00000007ff0a7299 */ /* 0x000fc40008011604 */
[----:B------:R-:W-:Y:S02]  /*5d80*/  UIADD3 UR6, UPT, UPT, UR15, -UR22, URZ ;  /* 0x800000160f067290 */ /* 0x000fe4000fffe0ff */
[----:B-1----:R-:W-:Y:S02]  /*5d90*/  UIADD3 UR4, UPT, UPT, -UR10, UR20, URZ ;  /* 0x000000140a047290 */ /* 0x002fe4000fffe1ff */
[----:B------:R-:W-:Y:S02]  /*5da0*/  UIADD3 UR9, UPT, UPT, UR15, -0x1, URZ ;  /* 0xffffffff0f097890 */ /* 0x000fe4000fffe0ff */
[----:B------:R-:W-:Y:S02]  /*5db0*/  USHF.R.S32.HI UR5, URZ, 0x1f, UR5 ;  /* 0x0000001fff057899 */ /* 0x000fe40008011405 */
[----:B------:R-:W-:Y:S02]  /*5dc0*/  ULEA UR8, UR4, UR6, 0x8 ;  /* 0x0000000604087291 */ /* 0x000fe4000f8e40ff */
[----:B------:R-:W-:-:S02]  /*5dd0*/  USHF.R.S32.HI UR4, URZ, 0x1f, UR9 ;  /* 0x0000001fff047899 */ /* 0x000fc40008011409 */
[----:B------:R-:W-:Y:S02]  /*5de0*/  ULEA.HI UR7, UR5, -UR15, URZ, 0x7 ;  /* 0x8000000f05077291 */ /* 0x000fe4000f8f38ff */
[----:B------:R-:W-:Y:S02]  /*5df0*/  UIADD3 UR5, UPT, UPT, -UR8, URZ, URZ ;  /* 0x000000ff08057290 */ /* 0x000fe4000fffe1ff */
[----:B------:R-:W-:Y:S02]  /*5e00*/  ULEA.HI UR9, UR4, UR9, URZ, 0x7 ;  /* 0x0000000904097291 */ /* 0x000fe4000f8f38ff */
[----:B------:R-:W-:Y:S02]  /*5e10*/  USHF.R.S32.HI UR4, URZ, 0x1f, UR5 ;  /* 0x0000001fff047899 */ /* 0x000fe40008011405 */
[----:B------:R-:W-:Y:S02]  /*5e20*/  UIADD3 UR6, UPT, UPT, UR8, -0x1, URZ ;  /* 0xffffffff08067890 */ /* 0x000fe4000fffe0ff */
[----:B------:R-:W-:-:S02]  /*5e30*/  UISETP.GT.AND UP0, UPT, UR15, URZ, UPT ;  /* 0x000000ff0f00728c */ /* 0x000fc4000bf04270 */
[----:B------:R-:W-:Y:S02]  /*5e40*/  ULEA.HI UR4, UR4, -UR8, URZ, 0x7 ;  /* 0x8000000804047291 */ /* 0x000fe4000f8f38ff */
[----:B------:R-:W-:Y:S02]  /*5e50*/  USHF.R.S32.HI UR5, URZ, 0x1f, UR6 ;  /* 0x0000001fff057899 */ /* 0x000fe40008011406 */
[----:B------:R-:W-:Y:S02]  /*5e60*/  USHF.R.S32.HI UR4, URZ, 0x7, UR4 ;  /* 0x00000007ff047899 */ /* 0x000fe40008011404 */
[----:B------:R-:W-:Y:S02]  /*5e70*/  USHF.R.S32.HI UR7, URZ, 0x7, UR7 ;  /* 0x00000007ff077899 */ /* 0x000fe40008011407 */
[----:B------:R-:W-:Y:S02]  /*5e80*/  UISETP.GT.AND UP1, UPT, UR8, URZ, UPT ;  /* 0x000000ff0800728c */ /* 0x000fe4000bf24270 */
[----:B------:R-:W-:-:S02]  /*5e90*/  ULEA.HI UR5, UR5, UR6, URZ, 0x7 ;  /* 0x0000000605057291 */ /* 0x000fc4000f8f38ff */
[----:B------:R-:W-:Y:S02]  /*5ea0*/  UIADD3 UR6, UPT, UPT, -UR4, URZ, URZ ;  /* 0x000000ff04067290 */ /* 0x000fe4000fffe1ff */
[----:B------:R-:W-:Y:S02]  /*5eb0*/  @UP0 UIMAD.WIDE UR12, UR9, 0x2000000, UR24 ;  /* 0x02000000090c08a5 */ /* 0x000fe4000f8e0218 */
[----:B------:R-:W-:Y:S02]  /*5ec0*/  ULEA.HI.SX32 UR5, UR5, 0x1, 0x19 ;  /* 0x0000000105057891 */ /* 0x000fe4000f8fcaff */
[----:B------:R-:W-:Y:S02]  /*5ed0*/  UIADD3 UR4, UPT, UPT, -UR7, URZ, URZ ;  /* 0x000000ff07047290 */ /* 0x000fe4000fffe1ff */
[----:B------:R-:W-:-:S03]  /*5ee0*/  USEL UR14, URZ, 0x80, !UP2 ;  /* 0x00000080ff0e7887 */ /* 0x000fc6000d000000 */
[----:B------:R-:W-:Y:S02]  /*5ef0*/  @!UP1 UMOV UR5, UR6 ;  /* 0x0000000600059c82 */ /* 0x000fe40008000000 */
[----:B------:R-:W-:Y:S01]  /*5f00*/  @UP0 UMOV UR4, UR13 ;  /* 0x0000000d00040c82 */ /* 0x000fe20008000000 */
[----:B------:R-:W-:Y:S01]  /*5f10*/  IMAD.U32 R84, RZ, RZ, UR14 ;  /* 0x0000000eff547e24 */ /* 0x000fe2000f8e00ff */
[----:B------:R-:W-:Y:S01]  /*5f20*/  UISETP.LT.AND UP0, UPT, UR5, UR4, UPT ;  /* 0x000000040500728c */ /* 0x000fe2000bf01270 */
[----:B------:R-:W-:-:S03]  /*5f30*/  MOV R4, UR14 ;  /* 0x0000000e00047c02 */ /* 0x000fc60008000f00 */
[----:B------:R-:W-:Y:S01]  /*5f40*/  USEL UR11, UR5, UR4, UP0 ;  /* 0x00000004050b7287 */ /* 0x000fe20008000000 */
[----:B------:R-:W-:Y:S01]  /*5f50*/  LOP3.LUT R84, R84, 0x600000, R5, 0xf8, !PT ;  /* 0x0060000054547812 */ /* 0x000fe200078ef805 */
[----:B------:R-:W-:Y:S01]  /*5f60*/  ULOP3.LUT UR4, URZ, UR10, URZ, 0x33, !UPT ;  /* 0x0000000aff047292 */ /* 0x000fe2000f8e33ff */
[----:B------:R-:W-:Y:S01]  /*5f70*/  LOP3.LUT R5, R4, 0x7f, R3, 0xf8, !PT ;  /* 0x0000007f04057812 */ /* 0x000fe200078ef803 */
[----:B------:R-:W-:Y:S01]  /*5f80*/  UIADD3 UR21, UPT, UPT, UR11, -0x1, URZ ;  /* 0xffffffff0b157890 */ /* 0x000fe2000fffe0ff */
[----:B------:R-:W-:Y:S01]  /*5f90*/  R2UR UR6, R84 ;  /* 0x00000000540672ca */ /* 0x000fe200000e0000 */
[----:B------:R-:W-:Y:S02]  /*5fa0*/  UIADD3 UR4, UPT, UPT, UR4, UR20, URZ ;  /* 0x0000001404047290 */ /* 0x000fe4000fffe0ff */
[----:B------:R-:W-:-:S04]  /*5fb0*/  UISETP.LT.AND UP0, UPT, URZ, UR21, UPT ;  /* 0x00000015ff00728c */ /* 0x000fc8000bf01270 */
[----:B------:R-:W-:Y:S01]  /*5fc0*/  USEL UR5, URZ, UR21, !UP0 ;  /* 0x00000015ff057287 */ /* 0x000fe2000c000000 */
[----:B------:R-:W-:-:S03]  /*5fd0*/  IMAD.U32 R154, RZ, RZ, UR4 ;  /* 0x00000004ff9a7e24 */ /* 0x000fc6000f8e00ff */
[----:B------:R-:W-:Y:S02]  /*5fe0*/  UIMAD UR4, UR5, -0x80, UR15 ;  /* 0xffffff80050478a4 */ /* 0x000fe4000f8e020f */
[----:B------:R-:W-:Y:S01]  /*5ff0*/  LEA R154, R154, R5, 0x8 ;  /* 0x000000059a9a7211 */ /* 0x000fe200078e40ff */
[----:B--2---:R-:W-:Y:S09]  /*6000*/  @!P0 BRA `(.L_x_44) ;  /* 0x0000009c009c8947 */ /* 0x004ff20003800000 */
.L_x_115:
[----:B------:R-:W-:Y:S01]  /*6010*/  IMAD.U32 R36, RZ, RZ, UR4 ;  /* 0x00000004ff247e24 */ /* 0x000fe2000f8e00ff */
[----:B------:R-:W-:Y:S01]  /*6020*/  IADD3 R37, PT, PT, -R37, UR4, R154 ;  /* 0x0000000425257c10 */ /* 0x000fe2000fffe19a */
[----:B------:R-:W1:Y:S01]  /*6030*/  LDTM.x32 R4, tmem[UR6] ;  /* 0x00000006000479ee */ /* 0x000e6200082c0000 */
[----:B------:R-:W-:Y:S01]  /*6040*/  IMAD.MOV.U32 R140, RZ, RZ, -0x1 ;  /* 0xffffffffff8c7424 */ /* 0x000fe200078e00ff */
[C---:B------:R-:W-:Y:S01]  /*6050*/  LOP3.LUT R85, R84.reuse, 0x20, RZ, 0xfc, !PT ;  /* 0x0000002054557812 */ /* 0x040fe200078efcff */
[----:B------:R-:W-:Y:S01]  /*6060*/  UIADD3 UR12, UPT, UPT, UR16, 0xa0, URZ ;  /* 0x000000a0100c7890 */ /* 0x000fe2000fffe0ff */
[----:B------:R-:W-:Y:S02]  /*6070*/  VIADDMNMX R36, R37, 0x1, R36, PT ;  /* 0x0000000125247846 */ /* 0x000fe40003800124 */
[----:B------:R-:W-:Y:S02]  /*6080*/  R2UR UR4, R85 ;  /* 0x00000000550472ca */ /* 0x000fe400000e0000 */
[C---:B------:R-:W-:Y:S01]  /*6090*/  LOP3.LUT R86, R84.reuse, 0x40, RZ, 0xfc, !PT ;  /* 0x0000004054567812 */ /* 0x040fe200078efcff */
[----:B------:R-:W-:Y:S01]  /*60a0*/  IMAD.MOV R136, RZ, RZ, -R36 ;  /* 0x000000ffff887224 */ /* 0x000fe200078e0a24 */
[----:B------:R-:W-:-:S02]  /*60b0*/  LOP3.LUT R87, R84, 0x60, RZ, 0xfc, !PT ;  /* 0x0000006054577812 */ /* 0x000fc400078efcff */
[----:B------:R-:W-:Y:S02]  /*60c0*/  R2UR UR7, R0 ;  /* 0x00000000000772ca */ /* 0x000fe400000e0000 */
[C---:B------:R-:W-:Y:S02]  /*60d0*/  VIADDMNMX R37, R136.reuse, 0x20, RZ, !PT ;  /* 0x0000002088257846 */ /* 0x040fe400078001ff */
[----:B------:R-:W-:Y:S02]  /*60e0*/  VIADDMNMX R141, R136, 0x60, RZ, !PT ;  /* 0x00000060888d7846 */ /* 0x000fe400078001ff */
[----:B------:R-:W-:Y:S01]  /*60f0*/  SHF.R.U32.HI R36, RZ, R37, R140 ;  /* 0x00000025ff247219 */ /* 0x000fe2000001168c */
[----:B------:R-:W2:Y:S01]  /*6100*/  LDTM.x32 R52, tmem[UR4] ;  /* 0x00000004003479ee */ /* 0x000ea200082c0000 */
[----:B------:R-:W-:Y:S02]  /*6110*/  R2UR UR4, R86 ;  /* 0x00000000560472ca */ /* 0x000fe400000e0000 */
[----:B------:R-:W-:-:S02]  /*6120*/  R2P PR, R36, 0x7e ;  /* 0x0000007e24007804 */ /* 0x000fc40000000000 */
[----:B------:R-:W-:Y:S01]  /*6130*/  SHF.R.U32.HI R141, RZ, R141, R140 ;  /* 0x0000008dff8d7219 */ /* 0x000fe2000001168c */
[----:B------:R-:W-:Y:S01]  /*6140*/  USHF.R.S32.HI UR5, URZ, 0x1f, UR7 ;  /* 0x0000001fff057899 */ /* 0x000fe20008011407 */
[----:B------:R-:W-:Y:S02]  /*6150*/  VIADDMNMX R143, R136, 0x80, RZ, !PT ;  /* 0x00000080888f7846 */ /* 0x000fe400078001ff */
[----:B-1----:R-:W-:Y:S01]  /*6160*/  SEL R99, R5, 0xff800000, P1 ;  /* 0xff80000005637807 */ /* 0x002fe20000800000 */
[----:B------:R-:W-:Y:S01]  /*6170*/  ULEA.HI UR5, UR5, UR7, URZ, 0x2 ;  /* 0x0000000705057291 */ /* 0x000fe2000f8f10ff */
[----:B------:R-:W-:Y:S02]  /*6180*/  SEL R88, R6, 0xff800000, P2 ;  /* 0xff80000006587807 */ /* 0x000fe40001000000 */
[----:B------:R-:W-:Y:S01]  /*6190*/  SEL R89, R7, 0xff800000, P3 ;  /* 0xff80000007597807 */ /* 0x000fe20001800000 */
[----:B------:R-:W-:Y:S01]  /*61a0*/  ULOP3.LUT UR5, UR5, 0xfffffffc, URZ, 0xc0, !UPT ;  /* 0xfffffffc05057892 */ /* 0x000fe2000f8ec0ff */
[----:B------:R-:W-:-:S02]  /*61b0*/  SEL R90, R8, 0xff800000, P4 ;  /* 0xff800000085a7807 */ /* 0x000fc40002000000 */
[----:B------:R-:W-:Y:S01]  /*61c0*/  SEL R91, R9, 0xff800000, P5 ;  /* 0xff800000095b7807 */ /* 0x000fe20002800000 */
[----:B------:R-:W-:Y:S01]  /*61d0*/  UIADD3 UR6, UPT, UPT, UR7, -UR5, URZ ;  /* 0x8000000507067290 */ /* 0x000fe2000fffe0ff */
[----:B------:R-:W-:Y:S02]  /*61e0*/  SEL R102, R10, 0xff800000, P6 ;  /* 0xff8000000a667807 */ /* 0x000fe40003000000 */
[C---:B------:R-:W-:Y:S01]  /*61f0*/  R2P PR, R36.reuse.B1, 0x7f ;  /* 0x0000007f24007804 */ /* 0x040fe20000001000 */
[----:B------:R-:W-:Y:S01]  /*6200*/  UIADD3 UR5, UPT, UPT, UR6, 0x4, URZ ;  /* 0x0000000406057890 */ /* 0x000fe2000fffe0ff */
[----:B------:R-:W-:Y:S01]  /*6210*/  LOP3.LUT R5, R36, 0x1, RZ, 0xc0, !PT ;  /* 0x0000000124057812 */ /* 0x000fe200078ec0ff */
[----:B------:R-:W-:Y:S02]  /*6220*/  @!UP2 UIADD3 UR5, UPT, UPT, UR6, URZ, URZ ;  /* 0x000000ff0605a290 */ /* 0x000fe4000fffe0ff */
[----:B------:R-:W-:Y:S02]  /*6230*/  SEL R92, R12, 0xff800000, P0 ;  /* 0xff8000000c5c7807 */ /* 0x000fe40000000000 */
[----:B------:R-:W-:Y:S01]  /*6240*/  SEL R93, R13, 0xff800000, P1 ;  /* 0xff8000000d5d7807 */ /* 0x000fe20000800000 */
[----:B------:R-:W-:Y:S01]  /*6250*/  UIADD3 UR13, UPT, UPT, UR5, 0x3, URZ ;  /* 0x00000003050d7890 */ /* 0x000fe2000fffe0ff */
[----:B------:R-:W-:-:S02]  /*6260*/  SEL R94, R14, 0xff800000, P2 ;  /* 0xff8000000e5e7807 */ /* 0x000fc40001000000 */
[----:B------:R-:W-:Y:S02]  /*6270*/  SEL R95, R15, 0xff800000, P3 ;  /* 0xff8000000f5f7807 */ /* 0x000fe40001800000 */
[----:B------:R-:W-:Y:S02]  /*6280*/  SEL R96, R16, 0xff800000, P4 ;  /* 0xff80000010607807 */ /* 0x000fe40002000000 */
[----:B------:R-:W-:Y:S02]  /*6290*/  SEL R97, R17, 0xff800000, P5 ;  /* 0xff80000011617807 */ /* 0x000fe40002800000 */
[----:B------:R-:W-:Y:S02]  /*62a0*/  SEL R108, R18, 0xff800000, P6 ;  /* 0xff800000126c7807 */ /* 0x000fe40003000000 */
[----:B------:R-:W-:Y:S02]  /*62b0*/  R2P PR, R36.B2, 0x7f ;  /* 0x0000007f24007804 */ /* 0x000fe40000002000 */
[----:B------:R-:W-:-:S03]  /*62c0*/  R2UR UR5, R86 ;  /* 0x00000000560572ca */ /* 0x000fc600000e0000 */
[----:B------:R-:W-:Y:S02]  /*62d0*/  SEL R100, R20, 0xff800000, P0 ;  /* 0xff80000014647807 */ /* 0x000fe40000000000 */
[----:B------:R-:W-:Y:S02]  /*62e0*/  SEL R101, R21, 0xff800000, P1 ;  /* 0xff80000015657807 */ /* 0x000fe40000800000 */
[----:B------:R-:W-:Y:S02]  /*62f0*/  SEL R104, R22, 0xff800000, P2 ;  /* 0xff80000016687807 */ /* 0x000fe40001000000 */
[----:B------:R-:W-:Y:S02]  /*6300*/  SEL R105, R23, 0xff800000, P3 ;  /* 0xff80000017697807 */ /* 0x000fe40001800000 */
[----:B------:R-:W-:Y:S02]  /*6310*/  SEL R106, R24, 0xff800000, P4 ;  /* 0xff800000186a7807 */ /* 0x000fe40002000000 */
[----:B------:R-:W-:-:S02]  /*6320*/  SEL R107, R25, 0xff800000, P5 ;  /* 0xff800000196b7807 */ /* 0x000fc40002800000 */
[----:B------:R-:W-:Y:S02]  /*6330*/  SEL R112, R26, 0xff800000, P6 ;  /* 0xff8000001a707807 */ /* 0x000fe40003000000 */
[----:B------:R-:W-:-:S05]  /*6340*/  R2P PR, R36.B3, 0x7f ;  /* 0x0000007f24007804 */ /* 0x000fca0000003000 */
[----:B------:R-:W-:Y:S02]  /*6350*/  SEL R110, R28, 0xff800000, P0 ;  /* 0xff8000001c6e7807 */ /* 0x000fe40000000000 */
[----:B------:R-:W-:Y:S02]  /*6360*/  ISETP.NE.U32.AND P0, PT, R5, 0x1, PT ;  /* 0x000000010500780c */ /* 0x000fe40003f05070 */
[----:B------:R-:W-:Y:S02]  /*6370*/  SEL R111, R29, 0xff800000, P1 ;  /* 0xff8000001d6f7807 */ /* 0x000fe40000800000 */
[----:B------:R-:W-:Y:S02]  /*6380*/  LOP3.LUT P1, RZ, R36, 0x80, RZ, 0xc0, !PT ;  /* 0x0000008024ff7812 */ /* 0x000fe4000782c0ff */
[----:B------:R-:W-:Y:S02]  /*6390*/  SEL R98, R4, 0xff800000, !P0 ;  /* 0xff80000004627807 */ /* 0x000fe40004000000 */
[----:B------:R-:W-:-:S02]  /*63a0*/  LOP3.LUT P0, RZ, R36, 0x8000, RZ, 0xc0, !PT ;  /* 0x0000800024ff7812 */ /* 0x000fc4000780c0ff */
[----:B------:R-:W-:Y:S02]  /*63b0*/  VIADDMNMX R5, R136, 0x40, RZ, !PT ;  /* 0x0000004088057846 */ /* 0x000fe400078001ff */
[----:B------:R-:W-:Y:S02]  /*63c0*/  SEL R103, R11, 0xff800000, P1 ;  /* 0xff8000000b677807 */ /* 0x000fe40000800000 */
[C---:B------:R-:W-:Y:S02]  /*63d0*/  LOP3.LUT P1, RZ, R36.reuse, 0x800000, RZ, 0xc0, !PT ;  /* 0x0080000024ff7812 */ /* 0x040fe4000782c0ff */
[----:B------:R-:W-:Y:S02]  /*63e0*/  SEL R109, R19, 0xff800000, P0 ;  /* 0xff800000136d7807 */ /* 0x000fe40000000000 */
[----:B------:R-:W-:Y:S02]  /*63f0*/  ISETP.GT.AND P0, PT, R36, -0x1, PT ;  /* 0xffffffff2400780c */ /* 0x000fe40003f04270 */
[----:B------:R-:W-:-:S02]  /*6400*/  SHF.R.U32.HI R4, RZ, R5, R140 ;  /* 0x00000005ff047219 */ /* 0x000fc4000001168c */
[----:B------:R-:W-:Y:S02]  /*6410*/  SEL R113, R27, 0xff800000, P1 ;  /* 0xff8000001b717807 */ /* 0x000fe40000800000 */
[----:B------:R-:W-:Y:S02]  /*6420*/  SEL R114, R30, 0xff800000, P2 ;  /* 0xff8000001e727807 */ /* 0x000fe40001000000 */
[----:B------:R-:W-:Y:S02]  /*6430*/  SEL R115, R31, 0xff800000, P3 ;  /* 0xff8000001f737807 */ /* 0x000fe40001800000 */
[----:B------:R-:W-:Y:S02]  /*6440*/  SEL R116, R32, 0xff800000, P4 ;  /* 0xff80000020747807 */ /* 0x000fe40002000000 */
[----:B------:R-:W-:Y:S02]  /*6450*/  SEL R117, R33, 0xff800000, P5 ;  /* 0xff80000021757807 */ /* 0x000fe40002800000 */
[----:B------:R-:W-:-:S02]  /*6460*/  SEL R118, R34, 0xff800000, P6 ;  /* 0xff80000022767807 */ /* 0x000fc40003000000 */
[----:B------:R-:W-:Y:S02]  /*6470*/  R2P PR, R4, 0x7e ;  /* 0x0000007e04007804 */ /* 0x000fe40000000000 */
[----:B------:R-:W-:Y:S02]  /*6480*/  SEL R119, R35, 0xff800000, !P0 ;  /* 0xff80000023777807 */ /* 0x000fe40004000000 */
[----:B------:R-:W1:Y:S01]  /*6490*/  LDTM.x32 R20, tmem[UR4] ;  /* 0x00000004001479ee */ /* 0x000e6200082c0000 */
[----:B--2---:R-:W-:Y:S02]  /*64a0*/  SEL R53, R53, 0xff800000, P1 ;  /* 0xff80000035357807 */ /* 0x004fe40000800000 */
[----:B------:R-:W-:Y:S02]  /*64b0*/  SEL R54, R54, 0xff800000, P2 ;  /* 0xff80000036367807 */ /* 0x000fe40001000000 */
[----:B------:R-:W-:Y:S02]  /*64c0*/  SEL R55, R55, 0xff800000, P3 ;  /* 0xff80000037377807 */ /* 0x000fe40001800000 */
[----:B------:R-:W-:-:S02]  /*64d0*/  SEL R56, R56, 0xff800000, P4 ;  /* 0xff80000038387807 */ /* 0x000fc40002000000 */
[----:B------:R-:W-:Y:S02]  /*64e0*/  SEL R57, R57, 0xff800000, P5 ;  /* 0xff80000039397807 */ /* 0x000fe40002800000 */
[----:B------:R-:W-:Y:S02]  /*64f0*/  SEL R58, R58, 0xff800000, P6 ;  /* 0xff8000003a3a7807 */ /* 0x000fe40003000000 */
[C---:B------:R-:W-:Y:S02]  /*6500*/  R2P PR, R4.reuse.B1, 0x7f ;  /* 0x0000007f04007804 */ /* 0x040fe40000001000 */
[----:B------:R-:W-:Y:S02]  /*6510*/  LOP3.LUT R5, R4, 0x1, RZ, 0xc0, !PT ;  /* 0x0000000104057812 */ /* 0x000fe400078ec0ff */
[----:B------:R-:W-:Y:S02]  /*6520*/  R2UR UR4, R87 ;  /* 0x00000000570472ca */ /* 0x000fe400000e0000 */
[----:B------:R-:W-:-:S02]  /*6530*/  SEL R60, R60, 0xff800000, P0 ;  /* 0xff8000003c3c7807 */ /* 0x000fc40000000000 */
[----:B------:R-:W-:Y:S02]  /*6540*/  SEL R61, R61, 0xff800000, P1 ;  /* 0xff8000003d3d7807 */ /* 0x000fe40000800000 */
[----:B------:R-:W-:Y:S02]  /*6550*/  SEL R62, R62, 0xff800000, P2 ;  /* 0xff8000003e3e7807 */ /* 0x000fe40001000000 */
[----:B------:R-:W-:Y:S02]  /*6560*/  SEL R63, R63, 0xff800000, P3 ;  /* 0xff8000003f3f7807 */ /* 0x000fe40001800000 */
[----:B------:R-:W-:Y:S02]  /*6570*/  SEL R64, R64, 0xff800000, P4 ;  /* 0xff80000040407807 */ /* 0x000fe40002000000 */
[----:B------:R-:W-:Y:S02]  /*6580*/  SEL R65, R65, 0xff800000, P5 ;  /* 0xff80000041417807 */ /* 0x000fe40002800000 */
[----:B------:R-:W-:-:S02]  /*6590*/  SEL R66, R66, 0xff800000, P6 ;  /* 0xff80000042427807 */ /* 0x000fc40003000000 */
[----:B------:R-:W-:-:S05]  /*65a0*/  R2P PR, R4.B2, 0x7f ;  /* 0x0000007f04007804 */ /* 0x000fca0000002000 */
        /* <DEDUP_REMOVED lines=14> */
[----:B------:R-:W-:Y:S02]  /*6690*/  SEL R59, R59, 0xff800000, P1 ;  /* 0xff8000003b3b7807 */ /* 0x000fe40000800000 */
[C---:B------:R-:W-:Y:S02]  /*66a0*/  LOP3.LUT P1, RZ, R4.reuse, 0x800000, RZ, 0xc0, !PT ;  /* 0x0080000004ff7812 */ /* 0x040fe4000782c0ff */
[----:B------:R-:W-:Y:S02]  /*66b0*/  SEL R67, R67, 0xff800000, P0 ;  /* 0xff80000043437807 */ /* 0x000fe40000000000 */
[----:B------:R-:W-:Y:S02]  /*66c0*/  ISETP.GT.AND P0, PT, R4, -0x1, PT ;  /* 0xffffffff0400780c */ /* 0x000fe40003f04270 */
[----:B------:R-:W-:Y:S02]  /*66d0*/  SEL R75, R75, 0xff800000, P1 ;  /* 0xff8000004b4b7807 */ /* 0x000fe40000800000 */
[----:B------:R-:W-:-:S02]  /*66e0*/  SEL R78, R78, 0xff800000, P2 ;  /* 0xff8000004e4e7807 */ /* 0x000fc40001000000 */
[----:B------:R-:W-:Y:S02]  /*66f0*/  SEL R79, R79, 0xff800000, P3 ;  /* 0xff8000004f4f7807 */ /* 0x000fe40001800000 */
[----:B------:R-:W-:Y:S02]  /*6700*/  SEL R80, R80, 0xff800000, P4 ;  /* 0xff80000050507807 */ /* 0x000fe40002000000 */
[----:B------:R-:W-:Y:S02]  /*6710*/  SEL R81, R81, 0xff800000, P5 ;  /* 0xff80000051517807 */ /* 0x000fe40002800000 */
[----:B------:R-:W-:Y:S02]  /*6720*/  SEL R82, R82, 0xff800000, P6 ;  /* 0xff80000052527807 */ /* 0x000fe40003000000 */
[----:B------:R-:W-:Y:S02]  /*6730*/  R2P PR, R141, 0x7e ;  /* 0x0000007e8d007804 */ /* 0x000fe40000000000 */
[----:B------:R-:W-:-:S02]  /*6740*/  SEL R83, R83, 0xff800000, !P0 ;  /* 0xff80000053537807 */ /* 0x000fc40004000000 */
[----:B------:R-:W-:Y:S02]  /*6750*/  LOP3.LUT R4, R141, 0x1, RZ, 0xc0, !PT ;  /* 0x000000018d047812 */ /* 0x000fe400078ec0ff */
[----:B-1----:R-:W-:Y:S02]  /*6760*/  SEL R127, R21, 0xff800000, P1 ;  /* 0xff800000157f7807 */ /* 0x002fe40000800000 */
[----:B------:R-:W-:Y:S02]  /*6770*/  SEL R120, R22, 0xff800000, P2 ;  /* 0xff80000016787807 */ /* 0x000fe40001000000 */
[----:B------:R-:W-:Y:S02]  /*6780*/  SEL R121, R23, 0xff800000, P3 ;  /* 0xff80000017797807 */ /* 0x000fe40001800000 */
[----:B------:R-:W-:Y:S02]  /*6790*/  SEL R122, R24, 0xff800000, P4 ;  /* 0xff800000187a7807 */ /* 0x000fe40002000000 */
[----:B------:R-:W-:-:S02]  /*67a0*/  SEL R123, R25, 0xff800000, P5 ;  /* 0xff800000197b7807 */ /* 0x000fc40002800000 */
[----:B------:R-:W-:Y:S02]  /*67b0*/  SEL R130, R26, 0xff800000, P6 ;  /* 0xff8000001a827807 */ /* 0x000fe40003000000 */
        /* <DEDUP_REMOVED lines=12> */
[----:B------:R-:W-:Y:S02]  /*6880*/  SEL R126, R20, 0xff800000, !P0 ;  /* 0xff800000147e7807 */ /* 0x000fe40004000000 */
[----:B------:R-:W-:Y:S02]  /*6890*/  LOP3.LUT P0, RZ, R141, 0x80, RZ, 0xc0, !PT ;  /* 0x000000808dff7812 */ /* 0x000fe4000780c0ff */
[----:B------:R-:W-:-:S02]  /*68a0*/  SEL R38, R38, 0xff800000, P2 ;  /* 0xff80000026267807 */ /* 0x000fc40001000000 */
[----:B------:R-:W-:Y:S02]  /*68b0*/  SEL R131, R27, 0xff800000, P0 ;  /* 0xff8000001b837807 */ /* 0x000fe40000000000 */
[----:B------:R-:W-:Y:S02]  /*68c0*/  LOP3.LUT P0, RZ, R141, 0x8000, RZ, 0xc0, !PT ;  /* 0x000080008dff7812 */ /* 0x000fe4000780c0ff */
[----:B------:R-:W-:Y:S02]  /*68d0*/  SEL R39, R39, 0xff800000, P3 ;  /* 0xff80000027277807 */ /* 0x000fe40001800000 */
[----:B------:R-:W-:Y:S02]  /*68e0*/  SEL R135, R35, 0xff800000, P0 ;  /* 0xff80000023877807 */ /* 0x000fe40000000000 */
[----:B------:R-:W1:Y:S01]  /*68f0*/  LDTM.x32 R4, tmem[UR4] ;  /* 0x00000004000479ee */ /* 0x000e6200082c0000 */
[----:B------:R-:W-:Y:S01]  /*6900*/  LOP3.LUT P0, RZ, R141, 0x800000, RZ, 0xc0, !PT ;  /* 0x008000008dff7812 */ /* 0x000fe2000780c0ff */
[----:B------:R-:W2:Y:S01]  /*6910*/  LDCU UR4, c[0x0][0x600] ;  /* 0x0000c000ff0477ac */ /* 0x000ea20008000800 */
[----:B------:R-:W-:-:S02]  /*6920*/  SEL R138, R40, 0xff800000, P4 ;  /* 0xff800000288a7807 */ /* 0x000fc40002000000 */
[----:B------:R-:W-:Y:S02]  /*6930*/  SEL R137, R43, 0xff800000, P0 ;  /* 0xff8000002b897807 */ /* 0x000fe40000000000 */
[----:B------:R-:W-:Y:S02]  /*6940*/  SEL R139, R41, 0xff800000, P5 ;  /* 0xff800000298b7807 */ /* 0x000fe40002800000 */
[----:B------:R-:W-:Y:S02]  /*6950*/  SEL R136, R42, 0xff800000, P6 ;  /* 0xff8000002a887807 */ /* 0x000fe40003000000 */
[----:B------:R-:W-:Y:S02]  /*6960*/  R2P PR, R141.B3, 0x7f ;  /* 0x0000007f8d007804 */ /* 0x000fe40000003000 */
[----:B------:R-:W-:Y:S02]  /*6970*/  SHF.R.U32.HI R40, RZ, R143, R140 ;  /* 0x0000008fff287219 */ /* 0x000fe4000001168c */
[----:B------:R-:W-:-:S02]  /*6980*/  FMNMX R41, R98, R99, !PT ;  /* 0x0000006362297209 */ /* 0x000fc40007800000 */
[----:B------:R-:W-:Y:S02]  /*6990*/  SEL R140, R44, 0xff800000, P0 ;  /* 0xff8000002c8c7807 */ /* 0x000fe40000000000 */
[----:B------:R-:W-:Y:S02]  /*69a0*/  ISETP.GT.AND P0, PT, R141, -0x1, PT ;  /* 0xffffffff8d00780c */ /* 0x000fe40003f04270 */
[----:B------:R-:W-:Y:S02]  /*69b0*/  SEL R141, R45, 0xff800000, P1 ;  /* 0xff8000002d8d7807 */ /* 0x000fe40000800000 */
[----:B------:R-:W-:Y:S02]  /*69c0*/  SEL R142, R46, 0xff800000, P2 ;  /* 0xff8000002e8e7807 */ /* 0x000fe40001000000 */
[----:B------:R-:W-:Y:S02]  /*69d0*/  SEL R143, R47, 0xff800000, P3 ;  /* 0xff8000002f8f7807 */ /* 0x000fe40001800000 */
[----:B------:R-:W-:-:S02]  /*69e0*/  SEL R144, R48, 0xff800000, P4 ;  /* 0xff80000030907807 */ /* 0x000fc40002000000 */
[----:B------:R-:W-:Y:S02]  /*69f0*/  SEL R145, R49, 0xff800000, P5 ;  /* 0xff80000031917807 */ /* 0x000fe40002800000 */
[----:B------:R-:W-:Y:S02]  /*6a00*/  SEL R146, R50, 0xff800000, P6 ;  /* 0xff80000032927807 */ /* 0x000fe40003000000 */
[----:B------:R-:W-:Y:S02]  /*6a10*/  R2P PR, R40, 0x7e ;  /* 0x0000007e28007804 */ /* 0x000fe40000000000 */
[----:B------:R-:W-:Y:S02]  /*6a20*/  SEL R147, R51, 0xff800000, !P0 ;  /* 0xff80000033937807 */ /* 0x000fe40004000000 */
[----:B------:R-:W-:Y:S02]  /*6a30*/  FMNMX3 R41, R41, R92, R93, !PT ;  /* 0x0000005c29297276 */ /* 0x000fe4000780005d */
[----:B-1----:R-:W-:-:S02]  /*6a40*/  SEL R151, R5, 0xff800000, P1 ;  /* 0xff80000005977807 */ /* 0x002fc40000800000 */
[----:B------:R-:W-:Y:S02]  /*6a50*/  SEL R148, R6, 0xff800000, P2 ;  /* 0xff80000006947807 */ /* 0x000fe40001000000 */
[----:B------:R-:W-:Y:S02]  /*6a60*/  SEL R149, R7, 0xff800000, P3 ;  /* 0xff80000007957807 */ /* 0x000fe40001800000 */
[----:B------:R-:W-:Y:S02]  /*6a70*/  SEL R8, R8, 0xff800000, P4 ;  /* 0xff80000008087807 */ /* 0x000fe40002000000 */
[----:B------:R-:W-:Y:S02]  /*6a80*/  SEL R9, R9, 0xff800000, P5 ;  /* 0xff80000009097807 */ /* 0x000fe40002800000 */
[----:B------:R-:W-:Y:S02]  /*6a90*/  SEL R10, R10, 0xff800000, P6 ;  /* 0xff8000000a0a7807 */ /* 0x000fe40003000000 */
[----:B------:R-:W-:-:S02]  /*6aa0*/  R2P PR, R40.B1, 0x7f ;  /* 0x0000007f28007804 */ /* 0x000fc40000001000 */
[----:B------:R-:W-:Y:S02]  /*6ab0*/  LOP3.LUT R5, R40, 0x1, RZ, 0xc0, !PT ;  /* 0x0000000128057812 */ /* 0x000fe400078ec0ff */
[----:B------:R-:W-:Y:S02]  /*6ac0*/  FMNMX3 R41, R41, R100, R101, !PT ;  /* 0x0000006429297276 */ /* 0x000fe40007800065 */
[----:B------:R-:W-:Y:S02]  /*6ad0*/  SEL R12, R12, 0xff800000, P0 ;  /* 0xff8000000c0c7807 */ /* 0x000fe40000000000 */
[----:B------:R-:W-:Y:S02]  /*6ae0*/  SEL R13, R13, 0xff800000, P1 ;  /* 0xff8000000d0d7807 */ /* 0x000fe40000800000 */
[----:B------:R-:W-:Y:S02]  /*6af0*/  SEL R14, R14, 0xff800000, P2 ;  /* 0xff8000000e0e7807 */ /* 0x000fe40001000000 */
[----:B------:R-:W-:-:S02]  /*6b00*/  SEL R15, R15, 0xff800000, P3 ;  /* 0xff8000000f0f7807 */ /* 0x000fc40001800000 */
[----:B------:R-:W-:Y:S02]  /*6b10*/  SEL R152, R16, 0xff800000, P4 ;  /* 0xff80000010987807 */ /* 0x000fe40002000000 */
[----:B------:R-:W-:Y:S02]  /*6b20*/  SEL R153, R17, 0xff800000, P5 ;  /* 0xff80000011997807 */ /* 0x000fe40002800000 */
[----:B------:R-:W-:Y:S02]  /*6b30*/  SEL R18, R18, 0xff800000, P6 ;  /* 0xff80000012127807 */ /* 0x000fe40003000000 */
[----:B------:R-:W-:Y:S02]  /*6b40*/  R2P PR, R40.B2, 0x7f ;  /* 0x0000007f28007804 */ /* 0x000fe40000002000 */
[----:B------:R-:W-:-:S03]  /*6b50*/  FMNMX3 R41, R41, R110, R111, !PT ;  /* 0x0000006e29297276 */ /* 0x000fc6000780006f */
[----:B------:R-:W-:Y:S02]  /*6b60*/  SEL R20, R20, 0xff800000, P0 ;  /* 0xff80000014147807 */ /* 0x000fe40000000000 */
[----:B------:R-:W-:Y:S02]  /*6b70*/  ISETP.NE.U32.AND P0, PT, R5, 0x1, PT ;  /* 0x000000010500780c */ /* 0x000fe40003f05070 */
[----:B------:R-:W-:Y:S02]  /*6b80*/  SEL R21, R21, 0xff800000, P1 ;  /* 0xff80000015157807 */ /* 0x000fe40000800000 */
[----:B------:R-:W-:Y:S02]  /*6b90*/  SEL R150, R4, 0xff800000, !P0 ;  /* 0xff80000004967807 */ /* 0x000fe40004000000 */
[----:B------:R-:W-:Y:S02]  /*6ba0*/  LOP3.LUT P0, RZ, R40, 0x80, RZ, 0xc0, !PT ;  /* 0x0000008028ff7812 */ /* 0x000fe4000780c0ff */
[----:B------:R-:W-:-:S02]  /*6bb0*/  SEL R22, R22, 0xff800000, P2 ;  /* 0xff80000016167807 */ /* 0x000fc40001000000 */
[----:B------:R-:W-:Y:S02]  /*6bc0*/  SEL R11, R11, 0xff800000, P0 ;  /* 0xff8000000b0b7807 */ /* 0x000fe40000000000 */
[C---:B------:R-:W-:Y:S02]  /*6bd0*/  LOP3.LUT P0, RZ, R40.reuse, 0x8000, RZ, 0xc0, !PT ;  /* 0x0000800028ff7812 */ /* 0x040fe4000780c0ff */
[----:B------:R-:W-:Y:S02]  /*6be0*/  SEL R23, R23, 0xff800000, P3 ;  /* 0xff80000017177807 */ /* 0x000fe40001800000 */
[----:B------:R-:W-:Y:S02]  /*6bf0*/  SEL R19, R19, 0xff800000, P0 ;  /* 0xff80000013137807 */ /* 0x000fe40000000000 */
[----:B------:R-:W-:Y:S02]  /*6c00*/  LOP3.LUT P0, RZ, R40, 0x800000, RZ, 0xc0, !PT ;  /* 0x0080000028ff7812 */ /* 0x000fe4000780c0ff */
[----:B------:R-:W-:-:S02]  /*6c10*/  SEL R24, R24, 0xff800000, P4 ;  /* 0xff80000018187807 */ /* 0x000fc40002000000 */
[----:B------:R-:W-:Y:S02]  /*6c20*/  SEL R27, R27, 0xff800000, P0 ;  /* 0xff8000001b1b7807 */ /* 0x000fe40000000000 */
[----:B------:R-:W-:Y:S02]  /*6c30*/  SEL R25, R25, 0xff800000, P5 ;  /* 0xff80000019197807 */ /* 0x000fe40002800000 */
[----:B------:R-:W-:Y:S02]  /*6c40*/  SEL R26, R26, 0xff800000, P6 ;  /* 0xff8000001a1a7807 */ /* 0x000fe40003000000 */
[----:B------:R-:W-:Y:S02]  /*6c50*/  R2P PR, R40.B3, 0x7f ;  /* 0x0000007f28007804 */ /* 0x000fe40000003000 */
[----:B------:R-:W-:Y:S02]  /*6c60*/  FMNMX R4, R88, R89, !PT ;  /* 0x0000005958047209 */ /* 0x000fe40007800000 */
[----:B------:R-:W-:-:S02]  /*6c70*/  FMNMX3 R41, R41, R52, R53, !PT ;  /* 0x0000003429297276 */ /* 0x000fc40007800035 */
[----:B------:R-:W-:Y:S02]  /*6c80*/  SEL R28, R28, 0xff800000, P0 ;  /* 0xff8000001c1c7807 */ /* 0x000fe40000000000 */
[----:B------:R-:W-:Y:S02]  /*6c90*/  ISETP.GT.AND P0, PT, R40, -0x1, PT ;  /* 0xffffffff2800780c */ /* 0x000fe40003f04270 */
[----:B------:R-:W-:Y:S02]  /*6ca0*/  FMNMX3 R4, R4, R94, R95, !PT ;  /* 0x0000005e04047276 */ /* 0x000fe4000780005f */
[----:B------:R-:W-:Y:S02]  /*6cb0*/  SEL R5, R35, 0xff800000, !P0 ;  /* 0xff80000023057807 */ /* 0x000fe40004000000 */
[----:B------:R-:W-:Y:S02]  /*6cc0*/  FMNMX R40, R90, R91, !PT ;  /* 0x0000005b5a287209 */ /* 0x000fe40007800000 */
[----:B------:R-:W-:-:S02]  /*6cd0*/  FMNMX R35, R102, R103, !PT ;  /* 0x0000006766237209 */ /* 0x000fc40007800000 */
[----:B------:R-:W-:Y:S02]  /*6ce0*/  FMNMX3 R4, R4, R104, R105, !PT ;  /* 0x0000006804047276 */ /* 0x000fe40007800069 */
[----:B------:R-:W-:Y:S02]  /*6cf0*/  FMNMX3 R40, R40, R96, R97, !PT ;  /* 0x0000006028287276 */ /* 0x000fe40007800061 */
[----:B------:R-:W-:Y:S02]  /*6d00*/  FMNMX3 R35, R35, R108, R109, !PT ;  /* 0x0000006c23237276 */ /* 0x000fe4000780006d */
[----:B------:R-:W-:Y:S02]  /*6d10*/  FMNMX3 R4, R4, R114, R115, !PT ;  /* 0x0000007204047276 */ /* 0x000fe40007800073 */
[----:B------:R-:W-:Y:S02]  /*6d20*/  FMNMX3 R40, R40, R106, R107, !PT ;  /* 0x0000006a28287276 */ /* 0x000fe4000780006b */
[----:B------:R-:W-:-:S02]  /*6d30*/  FMNMX3 R35, R35, R112, R113, !PT ;  /* 0x0000007023237276 */ /* 0x000fc40007800071 */
        /* <DEDUP_REMOVED lines=40> */
[----:B------:R-:W-:Y:S02]  /*6fc0*/  SEL R16, R30, 0xff800000, P2 ;  /* 0xff8000001e107807 */ /* 0x000fe40001000000 */
[----:B------:R-:W-:-:S02]  /*6fd0*/  SEL R17, R31, 0xff800000, P3 ;  /* 0xff8000001f117807 */ /* 0x000fc40001800000 */
[----:B------:R-:W-:Y:S02]  /*6fe0*/  FMNMX3 R40, R40, R152, R153, !PT ;  /* 0x0000009828287276 */ /* 0x000fe40007800099 */
[----:B------:R-:W-:Y:S02]  /*6ff0*/  FMNMX3 R35, R35, R18, R19, !PT ;  /* 0x0000001223237276 */ /* 0x000fe40007800013 */
[----:B------:R-:W-:Y:S02]  /*7000*/  FMNMX3 R41, R41, R20, R21, !PT ;  /* 0x0000001429297276 */ /* 0x000fe40007800015 */
[----:B------:R-:W-:Y:S02]  /*7010*/  SEL R29, R29, 0xff800000, P1 ;  /* 0xff8000001d1d7807 */ /* 0x000fe40000800000 */
[----:B------:R-:W-:Y:S02]  /*7020*/  FMNMX3 R30, R4, R16, R17, !PT ;  /* 0x00000010041e7276 */ /* 0x000fe40007800011 */
[----:B------:R-:W-:-:S02]  /*7030*/  SEL R6, R32, 0xff800000, P4 ;  /* 0xff80000020067807 */ /* 0x000fc40002000000 */
[----:B------:R-:W-:Y:S02]  /*7040*/  SEL R7, R33, 0xff800000, P5 ;  /* 0xff80000021077807 */ /* 0x000fe40002800000 */
[----:B------:R-:W-:Y:S02]  /*7050*/  FMNMX3 R41, R41, R28, R29, !PT ;  /* 0x0000001c29297276 */ /* 0x000fe4000780001d */
[----:B------:R-:W-:Y:S02]  /*7060*/  SEL R4, R34, 0xff800000, P6 ;  /* 0xff80000022047807 */ /* 0x000fe40003000000 */
[----:B------:R-:W-:Y:S02]  /*7070*/  FMNMX3 R40, R40, R24, R25, !PT ;  /* 0x0000001828287276 */ /* 0x000fe40007800019 */
[----:B------:R-:W-:Y:S02]  /*7080*/  FMNMX3 R35, R35, R26, R27, !PT ;  /* 0x0000001a23237276 */ /* 0x000fe4000780001b */
[----:B------:R-:W-:-:S02]  /*7090*/  FMNMX R30, R41, R30, !PT ;  /* 0x0000001e291e7209 */ /* 0x000fc40007800000 */
[----:B------:R-:W-:Y:S02]  /*70a0*/  FMNMX3 R155, R40, R6, R7, !PT ;  /* 0x00000006289b7276 */ /* 0x000fe40007800007 */
[----:B------:R-:W-:-:S04]  /*70b0*/  FMNMX3 R35, R35, R4, R5, !PT ;  /* 0x0000000423237276 */ /* 0x000fc80007800005 */
[----:B------:R-:W-:-:S04]  /*70c0*/  FMNMX3 R155, R30, R155, R35, !PT ;  /* 0x0000009b1e9b7276 */ /* 0x000fc80007800023 */
[----:B------:R-:W-:-:S04]  /*70d0*/  FSETP.NEU.AND P0, PT, R155, -INF , PT ;  /* 0xff8000009b00780b */ /* 0x000fc80003f0d000 */
[----:B------:R-:W-:Y:S02]  /*70e0*/  FSEL R166, R155, RZ, P0 ;  /* 0x000000ff9ba67208 */ /* 0x000fe40000000000 */
[----:B------:R-:W-:-:S03]  /*70f0*/  ELECT P0, URZ, PT ;  /* 0x0000000000ff782f */ /* 0x000fc60003800000 */
[----:B--2---:R-:W-:-:S04]  /*7100*/  FFMA R166, -R166, UR4, RZ ;  /* 0x00000004a6a67c23 */ /* 0x004fc800080001ff */
[--C-:B------:R-:W-:Y:S02]  /*7110*/  FFMA2 R42, R88.F32x2.HI_LO, UR4.F32, R166.reuse.F32 ;  /* 0x00000004582a7c49 */ /* 0x100fe400092000a6 */
[--C-:B------:R-:W-:Y:S02]  /*7120*/  FFMA2 R48, R92.F32x2.HI_LO, UR4.F32, R166.reuse.F32 ;  /* 0x000000045c307c49 */ /* 0x100fe400092000a6 */
[--C-:B------:R-:W-:Y:S02]  /*7130*/  FFMA2 R50, R94.F32x2.HI_LO, UR4.F32, R166.reuse.F32 ;  /* 0x000000045e327c49 */ /* 0x100fe400092000a6 */
[--C-:B------:R-:W-:Y:S01]  /*7140*/  FFMA2 R88, R96.F32x2.HI_LO, UR4.F32, R166.reuse.F32 ;  /* 0x0000000460587c49 */ /* 0x100fe200092000a6 */
[----:B------:R-:W-:Y:S01]  /*7150*/  MUFU.EX2 R42, R42 ;  /* 0x0000002a002a7308 */ /* 0x000fe20000000800 */
[--C-:B------:R-:W-:Y:S02]  /*7160*/  FFMA2 R40, R98.F32x2.HI_LO, UR4.F32, R166.reuse.F32 ;  /* 0x0000000462287c49 */ /* 0x100fe400092000a6 */
[----:B------:R-:W-:-:S02]  /*7170*/  FFMA2 R44, R90.F32x2.HI_LO, UR4.F32, R166.F32 ;  /* 0x000000045a2c7c49 */ /* 0x000fc400092000a6 */
[--C-:B------:R-:W-:Y:S02]  /*7180*/  FFMA2 R46, R102.F32x2.HI_LO, UR4.F32, R166.reuse.F32 ;  /* 0x00000004662e7c49 */ /* 0x100fe400092000a6 */
[--C-:B------:R-:W-:Y:S01]  /*7190*/  FFMA2 R92, R100.F32x2.HI_LO, UR4.F32, R166.reuse.F32 ;  /* 0x00000004645c7c49 */ /* 0x100fe200092000a6 */
[----:B------:R-:W-:Y:S01]  /*71a0*/  MUFU.EX2 R40, R40 ;  /* 0x0000002800287308 */ /* 0x000fe20000000800 */
[--C-:B------:R-:W-:Y:S02]  /*71b0*/  FFMA2 R94, R104.F32x2.HI_LO, UR4.F32, R166.reuse.F32 ;  /* 0x00000004685e7c49 */ /* 0x100fe400092000a6 */
[--C-:B------:R-:W-:Y:S02]  /*71c0*/  FFMA2 R96, R106.F32x2.HI_LO, UR4.F32, R166.reuse.F32 ;  /* 0x000000046a607c49 */ /* 0x100fe400092000a6 */
[--C-:B------:R-:W-:Y:S02]  /*71d0*/  FFMA2 R90, R108.F32x2.HI_LO, UR4.F32, R166.reuse.F32 ;  /* 0x000000046c5a7c49 */ /* 0x100fe400092000a6 */
[--C-:B------:R-:W-:Y:S01]  /*71e0*/  FFMA2 R98, R112.F32x2.HI_LO, UR4.F32, R166.reuse.F32 ;  /* 0x0000000470627c49 */ /* 0x100fe200092000a6 */
[----:B------:R-:W1:Y:S01]  /*71f0*/  MUFU.EX2 R41, R41 ;  /* 0x0000002900297308 */ /* 0x000e620000000800 */
[----:B------:R-:W-:-:S02]  /*7200*/  FFMA2 R100, R110.F32x2.HI_LO, UR4.F32, R166.F32 ;  /* 0x000000046e647c49 */ /* 0x000fc400092000a6 */
[--C-:B------:R-:W-:Y:S02]  /*7210*/  FFMA2 R102, R114.F32x2.HI_LO, UR4.F32, R166.reuse.F32 ;  /* 0x0000000472667c49 */ /* 0x100fe400092000a6 */
[--C-:B------:R-:W-:Y:S02]  /*7220*/  FFMA2 R104, R116.F32x2.HI_LO, UR4.F32, R166.reuse.F32 ;  /* 0x0000000474687c49 */ /* 0x100fe400092000a6 */
[--C-:B------:R-:W-:Y:S01]  /*7230*/  FFMA2 R106, R118.F32x2.HI_LO, UR4.F32, R166.reuse.F32 ;  /* 0x00000004766a7c49 */ /* 0x100fe200092000a6 */
[----:B------:R-:W2:Y:S01]  /*7240*/  MUFU.EX2 R43, R43 ;  /* 0x0000002b002b7308 */ /* 0x000ea20000000800 */
[--C-:B------:R-:W-:Y:S02]  /*7250*/  FFMA2 R52, R52.F32x2.HI_LO, UR4.F32, R166.reuse.F32 ;  /* 0x0000000434347c49 */ /* 0x100fe400092000a6 */
[--C-:B------:R-:W-:Y:S02]  /*7260*/  FFMA2 R54, R54.F32x2.HI_LO, UR4.F32, R166.reuse.F32 ;  /* 0x0000000436367c49 */ /* 0x100fe400092000a6 */
[----:B------:R-:W-:-:S02]  /*7270*/  FFMA2 R56, R56.F32x2.HI_LO, UR4.F32, R166.F32 ;  /* 0x0000000438387c49 */ /* 0x000fc400092000a6 */
[--C-:B------:R-:W-:Y:S01]  /*7280*/  FFMA2 R58, R58.F32x2.HI_LO, UR4.F32, R166.reuse.F32 ;  /* 0x000000043a3a7c49 */ /* 0x100fe200092000a6 */
[----:B------:R-:W-:Y:S01]  /*7290*/  MUFU.EX2 R44, R44 ;  /* 0x0000002c002c7308 */ /* 0x000fe20000000800 */
[--C-:B------:R-:W-:Y:S02]  /*72a0*/  FFMA2 R60, R60.F32x2.HI_LO, UR4.F32, R166.reuse.F32 ;  /* 0x000000043c3c7c49 */ /* 0x100fe400092000a6 */
[--C-:B------:R-:W-:Y:S02]  /*72b0*/  FFMA2 R62, R62.F32x2.HI_LO, UR4.F32, R166.reuse.F32 ;  /* 0x000000043e3e7c49 */ /* 0x100fe400092000a6 */
[--C-:B------:R-:W-:Y:S02]  /*72c0*/  FFMA2 R64, R64.F32x2.HI_LO, UR4.F32, R166.reuse.F32 ;  /* 0x0000000440407c49 */ /* 0x100fe400092000a6 */
[--C-:B------:R-:W-:Y:S01]  /*72d0*/  FFMA2 R66, R66.F32x2.HI_LO, UR4.F32, R166.reuse.F32 ;  /* 0x0000000442427c49 */ /* 0x100fe200092000a6 */
[----:B------:R-:W3:Y:S01]  /*72e0*/  MUFU.EX2 R45, R45 ;  /* 0x0000002d002d7308 */ /* 0x000ee20000000800 */
[----:B------:R-:W-:-:S02]  /*72f0*/  FFMA2 R68, R68.F32x2.HI_LO, UR4.F32, R166.F32 ;  /* 0x0000000444447c49 */ /* 0x000fc400092000a6 */
[--C-:B------:R-:W-:Y:S02]  /*7300*/  FFMA2 R70, R70.F32x2.HI_LO, UR4.F32, R166.reuse.F32 ;  /* 0x0000000446467c49 */ /* 0x100fe400092000a6 */
[--C-:B------:R-:W-:Y:S02]  /*7310*/  FFMA2 R72, R72.F32x2.HI_LO, UR4.F32, R166.reuse.F32 ;  /* 0x0000000448487c49 */ /* 0x100fe400092000a6 */
[--C-:B------:R-:W-:Y:S01]  /*7320*/  FFMA2 R74, R74.F32x2.HI_LO, UR4.F32, R166.reuse.F32 ;  /* 0x000000044a4a7c49 */ /* 0x100fe200092000a6 */
[----:B------:R-:W-:Y:S01]  /*7330*/  MUFU.EX2 R46, R46 ;  /* 0x0000002e002e7308 */ /* 0x000fe20000000800 */
[--C-:B------:R-:W-:Y:S02]  /*7340*/  FFMA2 R76, R76.F32x2.HI_LO, UR4.F32, R166.reuse.F32 ;  /* 0x000000044c4c7c49 */ /* 0x100fe400092000a6 */
[--C-:B------:R-:W-:Y:S02]  /*7350*/  FFMA2 R78, R78.F32x2.HI_LO, UR4.F32, R166.reuse.F32 ;  /* 0x000000044e4e7c49 */ /* 0x100fe400092000a6 */
[----:B------:R-:W-:-:S02]  /*7360*/  FFMA2 R80, R80.F32x2.HI_LO, UR4.F32, R166.F32 ;  /* 0x0000000450507c49 */ /* 0x000fc400092000a6 */
[--C-:B------:R-:W-:Y:S01]  /*7370*/  FFMA2 R82, R82.F32x2.HI_LO, UR4.F32, R166.reuse.F32 ;  /* 0x0000000452527c49 */ /* 0x100fe200092000a6 */
[----:B------:R-:W4:Y:S01]  /*7380*/  MUFU.EX2 R47, R47 ;  /* 0x0000002f002f7308 */ /* 0x000f220000000800 */
[--C-:B------:R-:W-:Y:S02]  /*7390*/  FFMA2 R112, R122.F32x2.HI_LO, UR4.F32, R166.reuse.F32 ;  /* 0x000000047a707c49 */ /* 0x100fe400092000a6 */
[--C-:B------:R-:W-:Y:S02]  /*73a0*/  FFMA2 R122, R134.F32x2.HI_LO, UR4.F32, R166.reuse.F32 ;  /* 0x00000004867a7c49 */ /* 0x100fe400092000a6 */
[--C-:B------:R-:W-:Y:S02]  /*73b0*/  FFMA2 R134, R140.F32x2.HI_LO, UR4.F32, R166.reuse.F32 ;  /* 0x000000048c867c49 */ /* 0x100fe400092000a6 */
[--C-:B------:R-:W-:Y:S01]  /*73c0*/  FFMA2 R140, R146.F32x2.HI_LO, UR4.F32, R166.reuse.F32 ;  /* 0x00000004928c7c49 */ /* 0x100fe200092000a6 */
[----:B------:R-:W-:Y:S01]  /*73d0*/  MUFU.EX2 R48, R48 ;  /* 0x0000003000307308 */ /* 0x000fe20000000800 */
[----:B------:R-:W-:-:S02]  /*73e0*/  FFMA2 R146, R8.F32x2.HI_LO, UR4.F32, R166.F32 ;  /* 0x0000000408927c49 */ /* 0x000fc400092000a6 */
[----:B------:R-:W-:Y:S02]  /*73f0*/  IMAD.U32 R8, RZ, RZ, UR13 ;  /* 0x0000000dff087e24 */ /* 0x000fe4000f8e00ff */
[--C-:B------:R-:W-:Y:S02]  /*7400*/  FFMA2 R108, R126.F32x2.HI_LO, UR4.F32, R166.reuse.F32 ;  /* 0x000000047e6c7c49 */ /* 0x100fe400092000a6 */
[--C-:B------:R-:W-:Y:S02]  /*7410*/  FFMA2 R116, R124.F32x2.HI_LO, UR4.F32, R166.reuse.F32 ;  /* 0x000000047c747c49 */ /* 0x100fe400092000a6 */
[--C-:B------:R-:W-:Y:S01]  /*7420*/  FFMA2 R110, R120.F32x2.HI_LO, UR4.F32, R166.reuse.F32 ;  /* 0x00000004786e7c49 */ /* 0x100fe200092000a6 */
[----:B------:R-:W5:Y:S01]  /*7430*/  MUFU.EX2 R49, R49 ;  /* 0x0000003100317308 */ /* 0x000f620000000800 */
[--C-:B------:R-:W-:Y:S02]  /*7440*/  FFMA2 R124, R36.F32x2.HI_LO, UR4.F32, R166.reuse.F32 ;  /* 0x00000004247c7c49 */ /* 0x100fe400092000a6 */
[----:B------:R-:W-:-:S02]  /*7450*/  FFMA2 R126, R38.F32x2.HI_LO, UR4.F32, R166.F32 ;  /* 0x00000004267e7c49 */ /* 0x000fc400092000a6 */
[--C-:B------:R-:W-:Y:S01]  /*7460*/  FFMA2 R164, R24.F32x2.HI_LO, UR4.F32, R166.reuse.F32 ;  /* 0x0000000418a47c49 */ /* 0x100fe200092000a6 */
[----:B-1----:R-:W-:Y:S01]  /*7470*/  F2FP.F16.F32.PACK_AB R24, R41, R40 ;  /* 0x000000282918723e */ /* 0x002fe200000000ff */
[--C-:B------:R-:W-:Y:S01]  /*7480*/  FFMA2 R168, R26.F32x2.HI_LO, UR4.F32, R166.reuse.F32 ;  /* 0x000000041aa87c49 */ /* 0x100fe200092000a6 */
[----:B------:R-:W-:Y:S01]  /*7490*/  MUFU.EX2 R50, R50 ;  /* 0x0000003200327308 */ /* 0x000fe20000000800 */
[--C-:B------:R-:W-:Y:S01]  /*74a0*/  FFMA2 R170, R28.F32x2.HI_LO, UR4.F32, R166.reuse.F32 ;  /* 0x000000041caa7c49 */ /* 0x100fe200092000a6 */
[----:B--2---:R-:W-:Y:S01]  /*74b0*/  F2FP.F16.F32.PACK_AB R25, R43, R42 ;  /* 0x0000002a2b19723e */ /* 0x004fe200000000ff */
[--C-:B------:R-:W-:Y:S01]  /*74c0*/  FFMA2 R120, R132.F32x2.HI_LO, UR4.F32, R166.reuse.F32 ;  /* 0x0000000484787c49 */ /* 0x100fe200092000a6 */
[----:B---3--:R-:W-:Y:S01]  /*74d0*/  F2FP.F16.F32.PACK_AB R26, R45, R44 ;  /* 0x0000002c2d1a723e */ /* 0x008fe200000000ff */
[--C-:B------:R-:W-:Y:S01]  /*74e0*/  FFMA2 R114, R130.F32x2.HI_LO, UR4.F32, R166.reuse.F32 ;  /* 0x0000000482727c49 */ /* 0x100fe200092000a6 */
[----:B----4-:R-:W-:Y:S01]  /*74f0*/  F2FP.F16.F32.PACK_AB R27, R47, R46 ;  /* 0x0000002e2f1b723e */ /* 0x010fe200000000ff */
[--C-:B------:R-:W-:Y:S01]  /*7500*/  FFMA2 R118, R128.F32x2.HI_LO, UR4.F32, R166.reuse.F32 ;  /* 0x0000000480767c49 */ /* 0x100fe200092000a6 */
[----:B------:R-:W1:Y:S01]  /*7510*/  MUFU.EX2 R51, R51 ;  /* 0x0000003300337308 */ /* 0x000e620000000800 */
[----:B-----5:R-:W-:Y:S01]  /*7520*/  F2FP.F16.F32.PACK_AB R28, R49, R48 ;  /* 0x00000030311c723e */ /* 0x020fe200000000ff */
[--C-:B------:R-:W-:Y:S01]  /*7530*/  FFMA2 R128, R138.F32x2.HI_LO, UR4.F32, R166.reuse.F32 ;  /* 0x000000048a807c49 */ /* 0x100fe200092000a6 */
[----:B------:R-:W-:Y:S01]  /*7540*/  LOP3.LUT R133, R84, 0x50, RZ, 0xfc, !PT ;  /* 0x0000005054857812 */ /* 0x000fe200078efcff */
[----:B------:R-:W-:-:S02]  /*7550*/  FFMA2 R130, R136.F32x2.HI_LO, UR4.F32, R166.F32 ;  /* 0x0000000488827c49 */ /* 0x000fc400092000a6 */
[--C-:B------:R-:W-:Y:S02]  /*7560*/  FFMA2 R158, R18.F32x2.HI_LO, UR4.F32, R166.reuse.F32 ;  /* 0x00000004129e7c49 */ /* 0x100fe400092000a6 */
[----:B------:R-:W-:Y:S01]  /*7570*/  MUFU.EX2 R88, R88 ;  /* 0x0000005800587308 */ /* 0x000fe20000000800 */
[--C-:B------:R-:W-:Y:S02]  /*7580*/  FFMA2 R160, R20.F32x2.HI_LO, UR4.F32, R166.reuse.F32 ;  /* 0x0000000414a07c49 */ /* 0x100fe400092000a6 */
[--C-:B------:R-:W-:Y:S02]  /*7590*/  FFMA2 R162, R22.F32x2.HI_LO, UR4.F32, R166.reuse.F32 ;  /* 0x0000000416a27c49 */ /* 0x100fe400092000a6 */
[--C-:B------:R-:W-:Y:S02]  /*75a0*/  FFMA2 R172, R16.F32x2.HI_LO, UR4.F32, R166.reuse.F32 ;  /* 0x0000000410ac7c49 */ /* 0x100fe400092000a6 */
[--C-:B------:R-:W-:Y:S01]  /*75b0*/  FFMA2 R136, R142.F32x2.HI_LO, UR4.F32, R166.reuse.F32 ;  /* 0x000000048e887c49 */ /* 0x100fe200092000a6 */
[----:B------:R-:W2:Y:S01]  /*75c0*/  MUFU.EX2 R89, R89 ;  /* 0x0000005900597308 */ /* 0x000ea20000000800 */
[----:B-1----:R-:W-:Y:S01]  /*75d0*/  F2FP.F16.F32.PACK_AB R29, R51, R50 ;  /* 0x00000032331d723e */ /* 0x002fe200000000ff */
[----:B------:R-:W-:-:S02]  /*75e0*/  FFMA2 R138, R144.F32x2.HI_LO, UR4.F32, R166.F32 ;  /* 0x00000004908a7c49 */ /* 0x000fc400092000a6 */
[--C-:B------:R-:W-:Y:S02]  /*75f0*/  FFMA2 R142, R150.F32x2.HI_LO, UR4.F32, R166.reuse.F32 ;  /* 0x00000004968e7c49 */ /* 0x100fe400092000a6 */
[--C-:B------:R-:W-:Y:S02]  /*7600*/  FFMA2 R144, R148.F32x2.HI_LO, UR4.F32, R166.reuse.F32 ;  /* 0x0000000494907c49 */ /* 0x100fe400092000a6 */
[----:B------:R-:W-:Y:S01]  /*7610*/  MUFU.EX2 R90, R90 ;  /* 0x0000005a005a7308 */ /* 0x000fe20000000800 */
[--C-:B------:R-:W-:Y:S02]  /*7620*/  FFMA2 R148, R10.F32x2.HI_LO, UR4.F32, R166.reuse.F32 ;  /* 0x000000040a947c49 */ /* 0x100fe400092000a6 */
[--C-:B------:R-:W-:Y:S02]  /*7630*/  FFMA2 R150, R12.F32x2.HI_LO, UR4.F32, R166.reuse.F32 ;  /* 0x000000040c967c49 */ /* 0x100fe400092000a6 */
[--C-:B------:R-:W-:Y:S02]  /*7640*/  FFMA2 R156, R14.F32x2.HI_LO, UR4.F32, R166.reuse.F32 ;  /* 0x000000040e9c7c49 */ /* 0x100fe400092000a6 */
[----:B------:R-:W-:Y:S01]  /*7650*/  FFMA2 R152, R152.F32x2.HI_LO, UR4.F32, R166.F32 ;  /* 0x0000000498987c49 */ /* 0x000fe200092000a6 */
[----:B------:R-:W1:Y:S01]  /*7660*/  MUFU.EX2 R91, R91 ;  /* 0x0000005b005b7308 */ /* 0x000e620000000800 */
[----:B--2---:R-:W-:Y:S01]  /*7670*/  F2FP.F16.F32.PACK_AB R30, R89, R88 ;  /* 0x00000058591e723e */ /* 0x004fe200000000ff */
[----:B------:R-:W-:-:S02]  /*7680*/  FADD2 R40, R40.F32x2.HI_LO, R48.F32x2.HI_LO ;  /* 0x000000302828724b */ /* 0x000fc40000000000 */
[----:B------:R-:W-:Y:S02]  /*7690*/  FADD2 R42, R42.F32x2.HI_LO, R50.F32x2.HI_LO ;  /* 0x000000322a2a724b */ /* 0x000fe40000000000 */
[----:B------:R-:W-:Y:S02]  /*76a0*/  FADD2 R44, R44.F32x2.HI_LO, R88.F32x2.HI_LO ;  /* 0x000000582c2c724b */ /* 0x000fe40000000000 */
[----:B------:R-:W-:Y:S08]  /*76b0*/  MUFU.EX2 R92, R92 ;  /* 0x0000005c005c7308 */ /* 0x000ff00000000800 */
[----:B------:R-:W2:Y:S01]  /*76c0*/  MUFU.EX2 R93, R93 ;  /* 0x0000005d005d7308 */ /* 0x000ea20000000800 */
[----:B-1----:R-:W-:Y:S01]  /*76d0*/  F2FP.F16.F32.PACK_AB R31, R91, R90 ;  /* 0x0000005a5b1f723e */ /* 0x002fe200000000ff */
[----:B------:R-:W-:-:S06]  /*76e0*/  FADD2 R46, R46.F32x2.HI_LO, R90.F32x2.HI_LO ;  /* 0x0000005a2e2e724b */ /* 0x000fcc0000000000 */
[----:B------:R-:W-:Y:S08]  /*76f0*/  MUFU.EX2 R94, R94 ;  /* 0x0000005e005e7308 */ /* 0x000ff00000000800 */
[----:B------:R-:W1:Y:S01]  /*7700*/  MUFU.EX2 R95, R95 ;  /* 0x0000005f005f7308 */ /* 0x000e620000000800 */
[----:B--2---:R-:W-:Y:S01]  /*7710*/  F2FP.F16.F32.PACK_AB R32, R93, R92 ;  /* 0x0000005c5d20723e */ /* 0x004fe200000000ff */
[----:B------:R-:W-:-:S06]  /*7720*/  FADD2 R40, R40.F32x2.HI_LO, R92.F32x2.HI_LO ;  /* 0x0000005c2828724b */ /* 0x000fcc0000000000 */
        /* <DEDUP_REMOVED lines=27> */
[----:B------:R1:W-:Y:S06]  /*78e0*/  BAR.ARV R8, 0x40 ;  /* 0x000100080000751d */ /* 0x0003ec0000002000 */
[----:B------:R-:W-:Y:S01]  /*78f0*/  MUFU.EX2 R54, R54 ;  /* 0x0000003600367308 */ /* 0x000fe20000000800 */
[----:B------:R-:W-:Y:S01]  /*7900*/  FADD2 R46, R46.F32x2.HI_LO, R106.F32x2.HI_LO ;  /* 0x0000006a2e2e724b */ /* 0x000fe20000000000 */
[----:B------:R3:W-:Y:S01]  /*7910*/  STTM.x16 tmem[UR5], R24 ;  /* 0x00000018000079ed */ /* 0x0007e20008240005 */
[----:B------:R-:W-:-:S05]  /*7920*/  R2UR UR5, R133 ;  /* 0x00000000850572ca */ /* 0x000fca00000e0000 */
[----:B------:R-:W4:Y:S01]  /*7930*/  MUFU.EX2 R55, R55 ;  /* 0x0000003700377308 */ /* 0x000f220000000800 */
[----:B--2---:R-:W-:Y:S01]  /*7940*/  F2FP.F16.F32.PACK_AB R16, R53, R52 ;  /* 0x000000343510723e */ /* 0x004fe200000000ff */
[----:B------:R-:W-:-:S06]  /*7950*/  FADD2 R40, R40.F32x2.HI_LO, R52.F32x2.HI_LO ;  /* 0x000000342828724b */ /* 0x000fcc0000000000 */
[----:B------:R-:W-:Y:S08]  /*7960*/  MUFU.EX2 R56, R56 ;  /* 0x0000003800387308 */ /* 0x000ff00000000800 */
[----:B------:R-:W2:Y:S01]  /*7970*/  MUFU.EX2 R57, R57 ;  /* 0x0000003900397308 */ /* 0x000ea20000000800 */
[----:B----4-:R-:W-:Y:S01]  /*7980*/  F2FP.F16.F32.PACK_AB R17, R55, R54 ;  /* 0x000000363711723e */ /* 0x010fe200000000ff */
[----:B------:R-:W-:-:S06]  /*7990*/  FADD2 R42, R42.F32x2.HI_LO, R54.F32x2.HI_LO ;  /* 0x000000362a2a724b */ /* 0x000fcc0000000000 */
[----:B------:R-:W-:Y:S08]  /*79a0*/  MUFU.EX2 R58, R58 ;  /* 0x0000003a003a7308 */ /* 0x000ff00000000800 */
[----:B------:R-:W4:Y:S01]  /*79b0*/  MUFU.EX2 R59, R59 ;  /* 0x0000003b003b7308 */ /* 0x000f220000000800 */
[----:B--2---:R-:W-:Y:S01]  /*79c0*/  F2FP.F16.F32.PACK_AB R18, R57, R56 ;  /* 0x000000383912723e */ /* 0x004fe200000000ff */
[----:B------:R-:W-:-:S06]  /*79d0*/  FADD2 R44, R44.F32x2.HI_LO, R56.F32x2.HI_LO ;  /* 0x000000382c2c724b */ /* 0x000fcc0000000000 */
[----:B------:R-:W-:Y:S01]  /*79e0*/  MUFU.EX2 R60, R60 ;  /* 0x0000003c003c7308 */ /* 0x000fe20000000800 */
[----:B---3--:R-:W-:-:S07]  /*79f0*/  FFMA2 R32, R6.F32x2.HI_LO, UR4.F32, R166.F32 ;  /* 0x0000000406207c49 */ /* 0x008fce00092000a6 */
[----:B------:R-:W2:Y:S01]  /*7a00*/  MUFU.EX2 R61, R61 ;  /* 0x0000003d003d7308 */ /* 0x000ea20000000800 */
[----:B----4-:R-:W-:Y:S01]  /*7a10*/  F2FP.F16.F32.PACK_AB R19, R59, R58 ;  /* 0x0000003a3b13723e */ /* 0x010fe200000000ff */
[----:B------:R-:W-:-:S06]  /*7a20*/  FADD2 R46, R46.F32x2.HI_LO, R58.F32x2.HI_LO ;  /* 0x0000003a2e2e724b */ /* 0x000fcc0000000000 */
[----:B------:R-:W-:Y:S08]  /*7a30*/  MUFU.EX2 R62, R62 ;  /* 0x0000003e003e7308 */ /* 0x000ff00000000800 */
[----:B------:R-:W3:Y:S01]  /*7a40*/  MUFU.EX2 R63, R63 ;  /* 0x0000003f003f7308 */ /* 0x000ee20000000800 */
[----:B--2---:R-:W-:Y:S01]  /*7a50*/  F2FP.F16.F32.PACK_AB R20, R61, R60 ;  /* 0x0000003c3d14723e */ /* 0x004fe200000000ff */
[----:B------:R-:W-:-:S06]  /*7a60*/  FADD2 R40, R40.F32x2.HI_LO, R60.F32x2.HI_LO ;  /* 0x0000003c2828724b */ /* 0x000fcc0000000000 */
[----:B------:R-:W-:Y:S08]  /*7a70*/  MUFU.EX2 R64, R64 ;  /* 0x0000004000407308 */ /* 0x000ff00000000800 */
[----:B------:R-:W2:Y:S01]  /*7a80*/  MUFU.EX2 R65, R65 ;  /* 0x0000004100417308 */ /* 0x000ea20000000800 */
[----:B---3--:R-:W-:Y:S01]  /*7a90*/  F2FP.F16.F32.PACK_AB R21, R63, R62 ;  /* 0x0000003e3f15723e */ /* 0x008fe200000000ff */
        /* <DEDUP_REMOVED lines=38> */
[----:B------:R-:W1:Y:S01]  /*7d00*/  MUFU.EX2 R109, R109 ;  /* 0x0000006d006d7308 */ /* 0x000e620000000800 */
[----:B---3--:R-:W-:Y:S01]  /*7d10*/  F2FP.F16.F32.PACK_AB R31, R83, R82 ;  /* 0x00000052531f723e */ /* 0x008fe200000000ff */
[----:B------:R-:W-:-:S03]  /*7d20*/  FADD2 R46, R46.F32x2.HI_LO, R82.F32x2.HI_LO ;  /* 0x000000522e2e724b */ /* 0x000fc60000000000 */
[----:B------:R2:W-:Y:S01]  /*7d30*/  STTM.x16 tmem[UR5], R16 ;  /* 0x00000010000079ed */ /* 0x0005e20008240005 */
[----:B------:R-:W-:Y:S02]  /*7d40*/  R2UR UR5, R87 ;  /* 0x00000000570572ca */ /* 0x000fe400000e0000 */
[----:B------:R-:W-:Y:S08]  /*7d50*/  MUFU.EX2 R110, R110 ;  /* 0x0000006e006e7308 */ /* 0x000ff00000000800 */
[----:B------:R-:W3:Y:S01]  /*7d60*/  MUFU.EX2 R111, R111 ;  /* 0x0000006f006f7308 */ /* 0x000ee20000000800 */
[----:B-1----:R-:W-:Y:S01]  /*7d70*/  F2FP.F16.F32.PACK_AB R8, R109, R108 ;  /* 0x0000006c6d08723e */ /* 0x002fe200000000ff */
[----:B------:R-:W-:-:S06]  /*7d80*/  FADD2 R40, R40.F32x2.HI_LO, R108.F32x2.HI_LO ;  /* 0x0000006c2828724b */ /* 0x000fcc0000000000 */
[----:B------:R-:W-:Y:S08]  /*7d90*/  MUFU.EX2 R112, R112 ;  /* 0x0000007000707308 */ /* 0x000ff00000000800 */
[----:B------:R-:W1:Y:S01]  /*7da0*/  MUFU.EX2 R113, R113 ;  /* 0x0000007100717308 */ /* 0x000e620000000800 */
[----:B---3--:R-:W-:Y:S01]  /*7db0*/  F2FP.F16.F32.PACK_AB R9, R111, R110 ;  /* 0x0000006e6f09723e */ /* 0x008fe200000000ff */
[----:B------:R-:W-:-:S06]  /*7dc0*/  FADD2 R42, R42.F32x2.HI_LO, R110.F32x2.HI_LO ;  /* 0x0000006e2a2a724b */ /* 0x000fcc0000000000 */
[----:B------:R-:W-:Y:S08]  /*7dd0*/  MUFU.EX2 R114, R114 ;  /* 0x0000007200727308 */ /* 0x000ff00000000800 */
[----:B------:R-:W3:Y:S01]  /*7de0*/  MUFU.EX2 R115, R115 ;  /* 0x0000007300737308 */ /* 0x000ee20000000800 */
[----:B-1----:R-:W-:Y:S01]  /*7df0*/  F2FP.F16.F32.PACK_AB R10, R113, R112 ;  /* 0x00000070710a723e */ /* 0x002fe200000000ff */
[----:B------:R-:W-:-:S06]  /*7e00*/  FADD2 R44, R44.F32x2.HI_LO, R112.F32x2.HI_LO ;  /* 0x000000702c2c724b */ /* 0x000fcc0000000000 */
[----:B------:R-:W-:Y:S01]  /*7e10*/  MUFU.EX2 R116, R116 ;  /* 0x0000007400747308 */ /* 0x000fe20000000800 */
[----:B--2---:R-:W-:Y:S01]  /*7e20*/  FFMA2 R24, R4.F32x2.HI_LO, UR4.F32, R166.F32 ;  /* 0x0000000404187c49 */ /* 0x004fe200092000a6 */
[----:B------:R-:W-:Y:S01]  /*7e30*/  LOP3.LUT R166, R84, 0x70, RZ, 0xfc, !PT ;  /* 0x0000007054a67812 */ /* 0x000fe200078efcff */
[----:B------:R-:W-:-:S03]  /*7e40*/  IMAD.MOV.U32 R26, RZ, RZ, 0x1 ;  /* 0x00000001ff1a7424 */ /* 0x000fc600078e00ff */
[----:B------:R-:W-:Y:S02]  /*7e50*/  R2UR UR4, R166 ;  /* 0x00000000a60472ca */ /* 0x000fe400000e0000 */
[----:B------:R-:W1:Y:S01]  /*7e60*/  MUFU.EX2 R117, R117 ;  /* 0x0000007500757308 */ /* 0x000e620000000800 */
[----:B---3--:R-:W-:Y:S01]  /*7e70*/  F2FP.F16.F32.PACK_AB R11, R115, R114 ;  /* 0x00000072730b723e */ /* 0x008fe200000000ff */
        /* <DEDUP_REMOVED lines=48> */
[----:B------:R-:W-:-:S03]  /*8180*/  FADD2 R46, R46.F32x2.HI_LO, R140.F32x2.HI_LO ;  /* 0x0000008c2e2e724b */ /* 0x000fc60000000000 */
[----:B------:R2:W-:Y:S01]  /*8190*/  STTM.x16 tmem[UR5], R8 ;  /* 0x00000008000079ed */ /* 0x0005e20008240005 */
[----:B------:R-:W3:Y:S02]  /*81a0*/  FENCE.VIEW.ASYNC.T ;  /* 0x00000000000073c6 */ /* 0x000ee40000000200 */
[----:B---3--:R3:W-:Y:S01]  /*81b0*/  SYNCS.ARRIVE.TRANS64.ART0 RZ, [UR12], R26 ;  /* 0x0000001affff79a7 */ /* 0x0087e2000850000c */
[----:B------:R-:W-:Y:S08]  /*81c0*/  MUFU.EX2 R144, R144 ;  /* 0x0000009000907308 */ /* 0x000ff00000000800 */
[----:B------:R-:W4:Y:S01]  /*81d0*/  MUFU.EX2 R145, R145 ;  /* 0x0000009100917308 */ /* 0x000f220000000800 */
[----:B-1----:R-:W-:Y:S01]  /*81e0*/  F2FP.F16.F32.PACK_AB R4, R143, R142 ;  /* 0x0000008e8f04723e */ /* 0x002fe200000000ff */
[----:B------:R-:W-:-:S06]  /*81f0*/  FADD2 R40, R40.F32x2.HI_LO, R142.F32x2.HI_LO ;  /* 0x0000008e2828724b */ /* 0x000fcc0000000000 */
[----:B------:R-:W-:Y:S08]  /*8200*/  MUFU.EX2 R146, R146 ;  /* 0x0000009200927308 */ /* 0x000ff00000000800 */
[----:B------:R-:W1:Y:S01]  /*8210*/  MUFU.EX2 R147, R147 ;  /* 0x0000009300937308 */ /* 0x000e620000000800 */
[----:B----4-:R-:W-:Y:S01]  /*8220*/  F2FP.F16.F32.PACK_AB R5, R145, R144 ;  /* 0x000000909105723e */ /* 0x010fe200000000ff */
[----:B------:R-:W-:-:S06]  /*8230*/  FADD2 R42, R42.F32x2.HI_LO, R144.F32x2.HI_LO ;  /* 0x000000902a2a724b */ /* 0x000fcc0000000000 */
[----:B------:R-:W-:Y:S08]  /*8240*/  MUFU.EX2 R148, R148 ;  /* 0x0000009400947308 */ /* 0x000ff00000000800 */
[----:B------:R-:W4:Y:S01]  /*8250*/  MUFU.EX2 R149, R149 ;  /* 0x0000009500957308 */ /* 0x000f220000000800 */
[----:B-1----:R-:W-:Y:S01]  /*8260*/  F2FP.F16.F32.PACK_AB R6, R147, R146 ;  /* 0x000000929306723e */ /* 0x002fe200000000ff */
[----:B------:R-:W-:-:S06]  /*8270*/  FADD2 R44, R44.F32x2.HI_LO, R146.F32x2.HI_LO ;  /* 0x000000922c2c724b */ /* 0x000fcc0000000000 */
[----:B------:R-:W-:Y:S08]  /*8280*/  MUFU.EX2 R150, R150 ;  /* 0x0000009600967308 */ /* 0x000ff00000000800 */
[----:B------:R-:W2:Y:S01]  /*8290*/  MUFU.EX2 R151, R151 ;  /* 0x0000009700977308 */ /* 0x000ea20000000800 */
[----:B----4-:R-:W-:Y:S01]  /*82a0*/  F2FP.F16.F32.PACK_AB R7, R149, R148 ;  /* 0x000000949507723e */ /* 0x010fe200000000ff */
        /* <DEDUP_REMOVED lines=40> */
[----:B------:R-:W-:-:S04]  /*8530*/  FADD2 R42, R42.F32x2.HI_LO, R172.F32x2.HI_LO ;  /* 0x000000ac2a2a724b */ /* 0x000fc80000000000 */
[----:B------:R-:W-:Y:S02]  /*8540*/  FADD2 R40, R40.F32x2.HI_LO, R42.F32x2.HI_LO ;  /* 0x0000002a2828724b */ /* 0x000fe40000000000 */
[----:B------:R-:W-:Y:S08]  /*8550*/  MUFU.EX2 R24, R24 ;  /* 0x0000001800187308 */ /* 0x000ff00000000800 */
[----:B------:R-:W1:Y:S01]  /*8560*/  MUFU.EX2 R25, R25 ;  /* 0x0000001900197308 */ /* 0x000e620000000800 */
[----:B--2---:R-:W-:Y:S01]  /*8570*/  F2FP.F16.F32.PACK_AB R18, R33, R32 ;  /* 0x000000202112723e */ /* 0x004fe200000000ff */
[----:B------:R-:W-:Y:S01]  /*8580*/  FADD2 R44, R44.F32x2.HI_LO, R32.F32x2.HI_LO ;  /* 0x000000202c2c724b */ /* 0x000fe20000000000 */
[----:B-1----:R-:W-:Y:S01]  /*8590*/  F2FP.F16.F32.PACK_AB R19, R25, R24 ;  /* 0x000000181913723e */ /* 0x002fe200000000ff */
[----:B------:R-:W-:-:S03]  /*85a0*/  FADD2 R46, R46.F32x2.HI_LO, R24.F32x2.HI_LO ;  /* 0x000000182e2e724b */ /* 0x000fc60000000000 */
[----:B------:R3:W-:Y:S01]  /*85b0*/  STTM.x16 tmem[UR4], R4 ;  /* 0x00000004000079ed */ /* 0x0007e20008240004 */
[----:B------:R-:W1:Y:S02]  /*85c0*/  FENCE.VIEW.ASYNC.T ;  /* 0x00000000000073c6 */ /* 0x000e640000000200 */
[----:B-1----:R-:W-:Y:S01]  /*85d0*/  NOP ;  /* 0x0000000000007918 */ /* 0x002fe20000000000 */
[----:B------:R3:W-:Y:S01]  /*85e0*/  @P0 SYNCS.ARRIVE.TRANS64.ART0 RZ, [UR16+0xb0], R26 ;  /* 0x0000b01affff09a7 */ /* 0x0007e20008500010 */
[----:B------:R-:W-:Y:S01]  /*85f0*/  UIADD3 UR4, UPT, UPT, UR8, -0x100, URZ ;  /* 0xffffff0008047890 */ /* 0x000fe2000fffe0ff */
[----:B------:R-:W-:-:S03]  /*8600*/  FADD2 R44, R44.F32x2.HI_LO, R46.F32x2.HI_LO ;  /* 0x0000002e2c2c724b */ /* 0x000fc60000000000 */
[----:B------:R-:W-:Y:S01]  /*8610*/  USHF.R.S32.HI UR5, URZ, 0x1f, UR4 ;  /* 0x0000001fff057899 */ /* 0x000fe20008011404 */
[----:B------:R-:W-:Y:S01]  /*8620*/  FADD2 R40, R40.F32x2.HI_LO, R44.F32x2.HI_LO ;  /* 0x0000002c2828724b */ /* 0x000fe20000000000 */
[----:B------:R-:W1:Y:S02]  /*8630*/  SYNCS.PHASECHK.TRANS64.TRYWAIT P0, [UR17], RZ ;  /* 0x000000ffff0075a7 */ /* 0x000e640008001111 */
[----:B------:R-:W-:-:S04]  /*8640*/  ULEA.HI UR4, UR5, UR4, URZ, 0x7 ;  /* 0x0000000405047291 */ /* 0x000fc8000f8f38ff */
[----:B------:R-:W-:-:S04]  /*8650*/  USHF.R.S32.HI UR4, URZ, 0x7, UR4 ;  /* 0x00000007ff047899 */ /* 0x000fc80008011404 */
[----:B------:R-:W-:-:S04]  /*8660*/  UISETP.LT.AND UP0, UPT, URZ, UR4, UPT ;  /* 0x00000004ff00728c */ /* 0x000fc8000bf01270 */
[----:B------:R-:W-:-:S04]  /*8670*/  USEL UR20, URZ, UR4, !UP0 ;  /* 0x00000004ff147287 */ /* 0x000fc8000c000000 */
[----:B------:R-:W-:-:S04]  /*8680*/  UIADD3 UR4, UPT, UPT, UR21, -UR20, URZ ;  /* 0x8000001415047290 */ /* 0x000fc8000fffe0ff */
[----:B------:R-:W-:Y:S01]  /*8690*/  UISETP.GE.AND UP0, UPT, UR4, 0x1, UPT ;  /* 0x000000010400788c */ /* 0x000fe2000bf06270 */
[----:B-1-3--:R-:W-:Y:S10]  /*86a0*/  @!P0 BRA `(.L_x_45) ;  /* 0x0000007800088947 */ /* 0x00aff40003800000 */
.L_x_116:
[----:B------:R-:W-:Y:S01]  /*86b0*/  FADD R132, R40, R41 ;  /* 0x0000002928847221 */ /* 0x000fe20000000000 */
[----:B------:R-:W-:Y:S01]  /*86c0*/  UMOV UR9, 0x1 ;  /* 0x0000000100097882 */ /* 0x000fe20000000000 */
[----:B------:R-:W-:Y:S01]  /*86d0*/  UMOV UR10, 0x1 ;  /* 0x00000001000a7882 */ /* 0x000fe20000000000 */
[----:B------:R-:W-:Y:S05]  /*86e0*/  BRA.U !UP0, `(.L_x_46) ;  /* 0x0000002508e47547 */ /* 0x000fea000b800000 */
[----:B------:R-:W-:Y:S01]  /*86f0*/  MOV R168, R155 ;  /* 0x0000009b00a87202 */ /* 0x000fe20000000f00 */
[----:B------:R-:W1:Y:S01]  /*8700*/  LDCU UR22, c[0x0][0x380] ;  /* 0x00007000ff1677ac */ /* 0x000e620008000800 */
[----:B------:R-:W-:Y:S01]  /*8710*/  IADD3 R167, PT, PT, R154, UR15, RZ ;  /* 0x0000000f9aa77c10 */ /* 0x000fe2000fffe0ff */
[----:B------:R-:W2:Y:S01]  /*8720*/  LDCU UR6, c[0x0][0x600] ;  /* 0x0000c000ff0677ac */ /* 0x000ea20008000800 */
[----:B------:R-:W-:Y:S01]  /*8730*/  UIADD3 UR11, UPT, UPT, -UR11, UR20, URZ ;  /* 0x000000140b0b7290 */ /* 0x000fe2000fffe1ff */
[----:B------:R-:W-:Y:S01]  /*8740*/  UMOV UR10, 0x1 ;  /* 0x00000001000a7882 */ /* 0x000fe20000000000 */
[----:B------:R-:W-:Y:S01]  /*8750*/  UMOV UR8, UR21 ;  /* 0x0000001500087c82 */ /* 0x000fe20008000000 */
[----:B------:R-:W-:Y:S01]  /*8760*/  UMOV UR9, 0x1 ;  /* 0x0000000100097882 */ /* 0x000fe20000000000 */
[----:B------:R-:W-:-:S08]  /*8770*/  UMOV UR15, URZ ;  /* 0x000000ff000f7c82 */ /* 0x000fd00008000000 */
.L_x_49:
[----:B------:R-:W-:Y:S01]  /*8780*/  USHF.L.U32 UR4, UR10, 0x1f, URZ ;  /* 0x0000001f0a047899 */ /* 0x000fe200080006ff */
[----:B------:R-:W-:Y:S01]  /*8790*/  R2UR UR5, R84 ;  /* 0x00000000540572ca */ /* 0x000fe200000e0000 */
[----:B------:R-:W-:-:S04]  /*87a0*/  UIADD3 UR8, UPT, UPT, UR8, -0x1, URZ ;  /* 0xffffffff08087890 */ /* 0x000fc8000fffe0ff */
[----:B------:R-:W-:Y:S01]  /*87b0*/  MOV R4, UR4 ;  /* 0x0000000400047c02 */ /* 0x000fe20008000f00 */
[----:B------:R-:W-:-:S03]  /*87c0*/  UISETP.LT.AND UP0, UPT, URZ, UR8, UPT ;  /* 0x00000008ff00728c */ /* 0x000fc6000bf01270 */
[----:B------:R-:W3:Y:S01]  /*87d0*/  SYNCS.PHASECHK.TRANS64.TRYWAIT P0, [UR18], R4 ;  /* 0x00000004ff0075a7 */ /* 0x000ee20008001112 */
[----:B------:R-:W-:Y:S01]  /*87e0*/  USEL UR7, URZ, UR8, !UP0 ;  /* 0x00000008ff077287 */ /* 0x000fe2000c000000 */
[----:B---3--:R-:W-:Y:S11]  /*87f0*/  @!P0 BRA `(.L_x_47) ;  /* 0x0000007400c88947 */ /* 0x008ff60003800000 */
.L_x_118:
[----:B---3--:R-:W3:Y:S01]  /*8800*/  LDTM.x32 R4, tmem[UR5] ;  /* 0x00000005000479ee */ /* 0x008ee200082c0000 */
[----:B-1----:R-:W-:Y:S01]  /*8810*/  ULEA UR4, UR7, UR22, 0x7 ;  /* 0x0000001607047291 */ /* 0x002fe2000f8e38ff */
[----:B------:R-:W-:-:S05]  /*8820*/  IMAD.MOV.U32 R142, RZ, RZ, -0x1 ;  /* 0xffffffffff8e7424 */ /* 0x000fca00078e00ff */
[----:B------:R-:W-:Y:S02]  /*8830*/  IADD3 R138, PT, PT, -R167, UR4, RZ ;  /* 0x00000004a78a7c10 */ /* 0x000fe4000fffe1ff */
[----:B------:R-:W-:Y:S02]  /*8840*/  R2UR UR4, R85 ;  /* 0x00000000550472ca */ /* 0x000fe400000e0000 */
[C---:B------:R-:W-:Y:S02]  /*8850*/  VIADDMNMX R37, R138.reuse, 0x1f, RZ, !PT ;  /* 0x0000001f8a257846 */ /* 0x040fe400078001ff */
[----:B------:R-:W-:Y:S02]  /*8860*/  VIADDMNMX R143, R138, 0x5f, RZ, !PT ;  /* 0x0000005f8a8f7846 */ /* 0x000fe400078001ff */
[--C-:B------:R-:W-:Y:S02]  /*8870*/  SHF.R.U32.HI R36, RZ, R37, R142.reuse ;  /* 0x00000025ff247219 */ /* 0x100fe4000001168e */
[----:B------:R-:W-:-:S02]  /*8880*/  SHF.R.U32.HI R143, RZ, R143, R142 ;  /* 0x0000008fff8f7219 */ /* 0x000fc4000001168e */
[----:B------:R-:W-:Y:S02]  /*8890*/  R2P PR, R36, 0x7e ;  /* 0x0000007e24007804 */ /* 0x000fe40000000000 */
[----:B------:R-:W-:Y:S01]  /*88a0*/  VIADDMNMX R159, R138, 0x7f, RZ, !PT ;  /* 0x0000007f8a9f7846 */ /* 0x000fe200078001ff */
[----:B------:R-:W1:Y:S01]  /*88b0*/  LDTM.x32 R52, tmem[UR4] ;  /* 0x00000004003479ee */ /* 0x000e6200082c0000 */
[----:B------:R-:W-:Y:S02]  /*88c0*/  R2UR UR4, R86 ;  /* 0x00000000560472ca */ /* 0x000fe400000e0000 */
[----:B---3--:R-:W-:Y:S02]  /*88d0*/  SEL R99, R5, 0xff800000, P1 ;  /* 0xff80000005637807 */ /* 0x008fe40000800000 */
[----:B------:R-:W-:Y:S02]  /*88e0*/  SEL R88, R6, 0xff800000, P2 ;  /* 0xff80000006587807 */ /* 0x000fe40001000000 */
[----:B------:R-:W-:-:S02]  /*88f0*/  SEL R89, R7, 0xff800000, P3 ;  /* 0xff80000007597807 */ /* 0x000fc40001800000 */
[----:B------:R-:W-:Y:S02]  /*8900*/  SEL R90, R8, 0xff800000, P4 ;  /* 0xff800000085a7807 */ /* 0x000fe40002000000 */
[----:B------:R-:W-:Y:S02]  /*8910*/  SEL R91, R9, 0xff800000, P5 ;  /* 0xff800000095b7807 */ /* 0x000fe40002800000 */
[----:B------:R-:W-:Y:S02]  /*8920*/  SEL R102, R10, 0xff800000, P6 ;  /* 0xff8000000a667807 */ /* 0x000fe40003000000 */
[C---:B------:R-:W-:Y:S02]  /*8930*/  R2P PR, R36.reuse.B1, 0x7f ;  /* 0x0000007f24007804 */ /* 0x040fe40000001000 */
[----:B------:R-:W-:Y:S02]  /*8940*/  LOP3.LUT R5, R36, 0x1, RZ, 0xc0, !PT ;  /* 0x0000000124057812 */ /* 0x000fe400078ec0ff */
[----:B------:R-:W-:-:S02]  /*8950*/  SHF.R.U32.HI R159, RZ, R159, R142 ;  /* 0x0000009fff9f7219 */ /* 0x000fc4000001168e */
        /* <DEDUP_REMOVED lines=36> */
[----:B------:R-:W3:Y:S01]  /*8ba0*/  LDTM.x32 R20, tmem[UR4] ;  /* 0x00000004001479ee */ /* 0x000ee200082c0000 */
[----:B-1----:R-:W-:Y:S02]  /*8bb0*/  SEL R53, R53, 0xff800000, P1 ;  /* 0xff80000035357807 */ /* 0x002fe40000800000 */
        /* <DEDUP_REMOVED lines=15> */
[----:B------:R-:W-:Y:S02]  /*8cb0*/  R2P PR, R4.B2, 0x7f ;  /* 0x0000007f04007804 */ /* 0x000fe40000002000 */
[----:B------:R-:W-:-:S03]  /*8cc0*/  FMNMX R169, R102, R103, !PT ;  /* 0x0000006766a97209 */ /* 0x000fc60007800000 */
[----:B------:R-:W-:Y:S02]  /*8cd0*/  SEL R68, R68, 0xff800000, P0 ;  /* 0xff80000044447807 */ /* 0x000fe40000000000 */
[----:B------:R-:W-:Y:S02]  /*8ce0*/  SEL R69, R69, 0xff800000, P1 ;  /* 0xff80000045457807 */ /* 0x000fe40000800000 */
[----:B------:R-:W-:Y:S02]  /*8cf0*/  SEL R70, R70, 0xff800000, P2 ;  /* 0xff80000046467807 */ /* 0x000fe40001000000 */
[----:B------:R-:W-:Y:S02]  /*8d00*/  SEL R71, R71, 0xff800000, P3 ;  /* 0xff80000047477807 */ /* 0x000fe40001800000 */
[----:B------:R-:W-:Y:S02]  /*8d10*/  SEL R72, R72, 0xff800000, P4 ;  /* 0xff80000048487807 */ /* 0x000fe40002000000 */
[----:B------:R-:W-:-:S02]  /*8d20*/  SEL R73, R73, 0xff800000, P5 ;  /* 0xff80000049497807 */ /* 0x000fc40002800000 */
[----:B------:R-:W-:Y:S02]  /*8d30*/  SEL R122, R74, 0xff800000, P6 ;  /* 0xff8000004a7a7807 */ /* 0x000fe40003000000 */
[----:B------:R-:W-:Y:S02]  /*8d40*/  R2P PR, R4.B3, 0x7f ;  /* 0x0000007f04007804 */ /* 0x000fe40000003000 */
[----:B------:R-:W-:-:S03]  /*8d50*/  FMNMX3 R169, R169, R108, R109, !PT ;  /* 0x0000006ca9a97276 */ /* 0x000fc6000780006d */
        /* <DEDUP_REMOVED lines=19> */
[----:B---3--:R-:W-:Y:S02]  /*8e90*/  SEL R81, R21, 0xff800000, P1 ;  /* 0xff80000015517807 */ /* 0x008fe40000800000 */
        /* <DEDUP_REMOVED lines=27> */
[----:B------:R-:W-:Y:S02]  /*9050*/  LOP3.LUT P0, RZ, R143, 0x800000, RZ, 0xc0, !PT ;  /* 0x008000008fff7812 */ /* 0x000fe4000780c0ff */
[----:B------:R-:W-:-:S02]  /*9060*/  SEL R140, R40, 0xff800000, P4 ;  /* 0xff800000288c7807 */ /* 0x000fc40002000000 */
[----:B------:R-:W-:Y:S02]  /*9070*/  SEL R43, R43, 0xff800000, P0 ;  /* 0xff8000002b2b7807 */ /* 0x000fe40000000000 */
[----:B------:R-:W-:Y:S02]  /*9080*/  SEL R141, R41, 0xff800000, P5 ;  /* 0xff800000298d7807 */ /* 0x000fe40002800000 */
[----:B------:R-:W-:Y:S02]  /*9090*/  SEL R42, R42, 0xff800000, P6 ;  /* 0xff8000002a2a7807 */ /* 0x000fe40003000000 */
[----:B------:R-:W-:Y:S02]  /*90a0*/  R2P PR, R143.B3, 0x7f ;  /* 0x0000007f8f007804 */ /* 0x000fe40000003000 */
[----:B------:R-:W-:Y:S02]  /*90b0*/  FMNMX3 R169, R169, R58, R59, !PT ;  /* 0x0000003aa9a97276 */ /* 0x000fe4000780003b */
[----:B------:R-:W-:-:S02]  /*90c0*/  R2UR UR4, R86 ;  /* 0x00000000560472ca */ /* 0x000fc400000e0000 */
        /* <DEDUP_REMOVED lines=16> */
[----:B------:R-:W-:Y:S01]  /*91d0*/  SEL R50, R10, 0xff800000, P6 ;  /* 0xff8000000a327807 */ /* 0x000fe20003000000 */
[----:B------:R-:W-:Y:S01]  /*91e0*/  IMAD.U32 R10, RZ, RZ, UR14 ;  /* 0x0000000eff0a7e24 */ /* 0x000fe2000f8e00ff */
[----:B------:R-:W-:-:S02]  /*91f0*/  R2P PR, R159.B1, 0x7f ;  /* 0x0000007f9f007804 */ /* 0x000fc40000001000 */
[----:B------:R-:W-:Y:S02]  /*9200*/  LOP3.LUT R5, R159, 0x1, RZ, 0xc0, !PT ;  /* 0x000000019f057812 */ /* 0x000fe400078ec0ff */
[----:B------:R-:W-:Y:S02]  /*9210*/  FMNMX3 R6, R168, R98, R99, !PT ;  /* 0x00000062a8067276 */ /* 0x000fe40007800063 */
[----:B------:R-:W-:Y:S01]  /*9220*/  SEL R44, R12, 0xff800000, P0 ;  /* 0xff8000000c2c7807 */ /* 0x000fe20000000000 */
[----:B------:R-:W-:Y:S01]  /*9230*/  IMAD.U32 R12, RZ, RZ, UR13 ;  /* 0x0000000dff0c7e24 */ /* 0x000fe2000f8e00ff */
[----:B------:R-:W-:Y:S02]  /*9240*/  SEL R45, R13, 0xff800000, P1 ;  /* 0xff8000000d2d7807 */ /* 0x000fe40000800000 */
[----:B------:R-:W-:Y:S02]  /*9250*/  SEL R48, R14, 0xff800000, P2 ;  /* 0xff8000000e307807 */ /* 0x000fe40001000000 */
[----:B------:R-:W-:-:S02]  /*9260*/  SEL R49, R15, 0xff800000, P3 ;  /* 0xff8000000f317807 */ /* 0x000fc40001800000 */
[----:B------:R-:W-:Y:S02]  /*9270*/  SEL R144, R16, 0xff800000, P4 ;  /* 0xff80000010907807 */ /* 0x000fe40002000000 */
[----:B------:R-:W-:Y:S02]  /*9280*/  SEL R145, R17, 0xff800000, P5 ;  /* 0xff80000011917807 */ /* 0x000fe40002800000 */
[----:B------:R-:W-:Y:S02]  /*9290*/  SEL R150, R18, 0xff800000, P6 ;  /* 0xff80000012967807 */ /* 0x000fe40003000000 */
[----:B------:R-:W-:Y:S02]  /*92a0*/  R2P PR, R159.B2, 0x7f ;  /* 0x0000007f9f007804 */ /* 0x000fe40000002000 */
[----:B------:R-:W-:Y:S02]  /*92b0*/  FMNMX3 R6, R6, R92, R93, !PT ;  /* 0x0000005c06067276 */ /* 0x000fe4000780005d */
[----:B------:R-:W-:-:S02]  /*92c0*/  FMNMX3 R169, R169, R122, R123, !PT ;  /* 0x0000007aa9a97276 */ /* 0x000fc4000780007b */
[----:B------:R-:W-:Y:S02]  /*92d0*/  SEL R20, R20, 0xff800000, P0 ;  /* 0xff80000014147807 */ /* 0x000fe40000000000 */
[----:B------:R-:W-:Y:S02]  /*92e0*/  ISETP.NE.U32.AND P0, PT, R5, 0x1, PT ;  /* 0x000000010500780c */ /* 0x000fe40003f05070 */
[----:B------:R-:W-:Y:S02]  /*92f0*/  FMNMX R5, R88, R89, !PT ;  /* 0x0000005958057209 */ /* 0x000fe40007800000 */
[----:B------:R-:W-:Y:S02]  /*9300*/  SEL R46, R4, 0xff800000, !P0 ;  /* 0xff800000042e7807 */ /* 0x000fe40004000000 */
[----:B------:R-:W-:Y:S02]  /*9310*/  FMNMX R4, R90, R91, !PT ;  /* 0x0000005b5a047209 */ /* 0x000fe40007800000 */
        /* <DEDUP_REMOVED lines=23> */
[----:B------:R-:W-:Y:S02]  /*9490*/  LOP3.LUT P0, RZ, R159, 0x80, RZ, 0xc0, !PT ;  /* 0x000000809fff7812 */ /* 0x000fe4000780c0ff */
[----:B------:R-:W-:-:S02]  /*94a0*/  FMNMX3 R4, R4, R74, R75, !PT ;  /* 0x0000004a04047276 */ /* 0x000fc4000780004b */
[----:B------:R-:W-:Y:S02]  /*94b0*/  FMNMX3 R169, R169, R124, R125, !PT ;  /* 0x0000007ca9a97276 */ /* 0x000fe4000780007d */
[----:B------:R-:W-:Y:S02]  /*94c0*/  FMNMX3 R6, R6, R78, R79, !PT ;  /* 0x0000004e06067276 */ /* 0x000fe4000780004f */
[----:B------:R-:W-:Y:S02]  /*94d0*/  FMNMX3 R5, R5, R82, R83, !PT ;  /* 0x0000005205057276 */ /* 0x000fe40007800053 */
[----:B------:R-:W-:Y:S02]  /*94e0*/  SEL R51, R11, 0xff800000, P0 ;  /* 0xff8000000b337807 */ /* 0x000fe40000000000 */
        /* <DEDUP_REMOVED lines=12> */
[----:B------:R-:W-:Y:S02]  /*95b0*/  SEL R21, R21, 0xff800000, P1 ;  /* 0xff80000015157807 */ /* 0x000fe40000800000 */
[----:B------:R-:W-:-:S02]  /*95c0*/  SEL R154, R22, 0xff800000, P2 ;  /* 0xff800000169a7807 */ /* 0x000fc40001000000 */
[----:B------:R-:W-:Y:S02]  /*95d0*/  SEL R155, R23, 0xff800000, P3 ;  /* 0xff800000179b7807 */ /* 0x000fe40001800000 */
[----:B------:R-:W-:Y:S02]  /*95e0*/  SEL R156, R24, 0xff800000, P4 ;  /* 0xff800000189c7807 */ /* 0x000fe40002000000 */
[----:B------:R-:W-:Y:S02]  /*95f0*/  SEL R157, R25, 0xff800000, P5 ;  /* 0xff800000199d7807 */ /* 0x000fe40002800000 */
[----:B------:R-:W-:Y:S02]  /*9600*/  SEL R26, R26, 0xff800000, P6 ;  /* 0xff8000001a1a7807 */ /* 0x000fe40003000000 */
[----:B------:R-:W-:Y:S02]  /*9610*/  FMNMX3 R4, R4, R148, R149, !PT ;  /* 0x0000009404047276 */ /* 0x000fe40007800095 */
[----:B------:R-:W-:-:S02]  /*9620*/  FMNMX3 R169, R169, R152, R153, !PT ;  /* 0x00000098a9a97276 */ /* 0x000fc40007800099 */
[----:B------:R-:W-:Y:S02]  /*9630*/  FMNMX3 R6, R6, R46, R47, !PT ;  /* 0x0000002e06067276 */ /* 0x000fe4000780002f */
[----:B------:R-:W-:Y:S02]  /*9640*/  FMNMX3 R5, R5, R38, R39, !PT ;  /* 0x0000002605057276 */ /* 0x000fe40007800027 */
[----:B------:R-:W-:Y:S02]  /*9650*/  R2P PR, R159.B3, 0x7f ;  /* 0x0000007f9f007804 */ /* 0x000fe40000003000 */
[----:B------:R-:W-:Y:S02]  /*9660*/  FMNMX3 R4, R4, R40, R41, !PT ;  /* 0x0000002804047276 */ /* 0x000fe40007800029 */
[----:B------:R-:W-:Y:S02]  /*9670*/  FMNMX3 R169, R169, R50, R51, !PT ;  /* 0x00000032a9a97276 */ /* 0x000fe40007800033 */
[----:B------:R-:W-:-:S02]  /*9680*/  FMNMX3 R6, R6, R44, R45, !PT ;  /* 0x0000002c06067276 */ /* 0x000fc4000780002d */
[----:B------:R-:W-:Y:S02]  /*9690*/  FMNMX3 R5, R5, R48, R49, !PT ;  /* 0x0000003005057276 */ /* 0x000fe40007800031 */
[----:B------:R-:W-:Y:S02]  /*96a0*/  SEL R158, R28, 0xff800000, P0 ;  /* 0xff8000001c9e7807 */ /* 0x000fe40000000000 */
[----:B------:R-:W-:Y:S02]  /*96b0*/  ISETP.GT.AND P0, PT, R159, -0x1, PT ;  /* 0xffffffff9f00780c */ /* 0x000fe40003f04270 */
[----:B------:R-:W-:Y:S02]  /*96c0*/  SEL R159, R29, 0xff800000, P1 ;  /* 0xff8000001d9f7807 */ /* 0x000fe40000800000 */
[----:B------:R-:W-:Y:S02]  /*96d0*/  SEL R160, R30, 0xff800000, P2 ;  /* 0xff8000001ea07807 */ /* 0x000fe40001000000 */
[----:B------:R-:W-:-:S02]  /*96e0*/  SEL R161, R31, 0xff800000, P3 ;  /* 0xff8000001fa17807 */ /* 0x000fc40001800000 */
[----:B------:R-:W-:Y:S02]  /*96f0*/  FMNMX3 R4, R4, R144, R145, !PT ;  /* 0x0000009004047276 */ /* 0x000fe40007800091 */
[----:B------:R-:W-:Y:S02]  /*9700*/  FMNMX3 R169, R169, R150, R151, !PT ;  /* 0x00000096a9a97276 */ /* 0x000fe40007800097 */
[----:B------:R-:W-:Y:S02]  /*9710*/  FMNMX3 R6, R6, R20, R21, !PT ;  /* 0x0000001406067276 */ /* 0x000fe40007800015 */
[----:B------:R-:W-:Y:S02]  /*9720*/  FMNMX3 R5, R5, R154, R155, !PT ;  /* 0x0000009a05057276 */ /* 0x000fe4000780009b */
[----:B------:R-:W-:Y:S02]  /*9730*/  SEL R163, R35, 0xff800000, !P0 ;  /* 0xff80000023a37807 */ /* 0x000fe40004000000 */
[----:B------:R-:W-:-:S02]  /*9740*/  SEL R164, R32, 0xff800000, P4 ;  /* 0xff80000020a47807 */ /* 0x000fc40002000000 */
[----:B------:R-:W-:Y:S02]  /*9750*/  SEL R165, R33, 0xff800000, P5 ;  /* 0xff80000021a57807 */ /* 0x000fe40002800000 */
[----:B------:R-:W-:Y:S02]  /*9760*/  SEL R162, R34, 0xff800000, P6 ;  /* 0xff80000022a27807 */ /* 0x000fe40003000000 */
[----:B------:R-:W-:Y:S02]  /*9770*/  FMNMX3 R4, R4, R156, R157, !PT ;  /* 0x0000009c04047276 */ /* 0x000fe4000780009d */
[----:B------:R-:W-:Y:S02]  /*9780*/  FMNMX3 R169, R169, R26, R27, !PT ;  /* 0x0000001aa9a97276 */ /* 0x000fe4000780001b */
[----:B------:R-:W-:Y:S02]  /*9790*/  FMNMX3 R6, R6, R158, R159, !PT ;  /* 0x0000009e06067276 */ /* 0x000fe4000780009f */
[----:B------:R-:W-:-:S02]  /*97a0*/  FMNMX3 R5, R5, R160, R161, !PT ;  /* 0x000000a005057276 */ /* 0x000fc400078000a1 */
[----:B------:R-:W-:Y:S02]  /*97b0*/  FMNMX3 R4, R4, R164, R165, !PT ;  /* 0x000000a404047276 */ /* 0x000fe400078000a5 */
[----:B------:R-:W-:Y:S02]  /*97c0*/  FMNMX3 R169, R169, R162, R163, !PT ;  /* 0x000000a2a9a97276 */ /* 0x000fe400078000a3 */
[----:B------:R-:W-:Y:S02]  /*97d0*/  FMNMX R5, R6, R5, !PT ;  /* 0x0000000506057209 */ /* 0x000fe40007800000 */
[----:B------:R-:W-:Y:S02]  /*97e0*/  LOP3.LUT R10, R10, 0x7f, R3, 0xf8, !PT ;  /* 0x0000007f0a0a7812 */ /* 0x000fe400078ef803 */
[----:B------:R-:W-:Y:S02]  /*97f0*/  FMNMX3 R169, R5, R4, R169, !PT ;  /* 0x0000000405a97276 */ /* 0x000fe400078000a9 */
[----:B------:R-:W-:-:S02]  /*9800*/  LEA R10, R10, UR19, 0x2 ;  /* 0x000000130a0a7c11 */ /* 0x000fc4000f8e10ff */
[----:B------:R-:W-:-:S04]  /*9810*/  FSETP.NEU.AND P0, PT, R169, -INF , PT ;  /* 0xff800000a900780b */ /* 0x000fc80003f0d000 */
[----:B------:R-:W-:Y:S02]  /*9820*/  FSEL R5, R169, RZ, P0 ;  /* 0x000000ffa9057208 */ /* 0x000fe40000000000 */
[----:B------:R-:W-:-:S03]  /*9830*/  ELECT P0, URZ, PT ;  /* 0x0000000000ff782f */ /* 0x000fc60003800000 */
[----:B------:R-:W-:-:S04]  /*9840*/  FADD R171, -R5, R168 ;  /* 0x000000a805ab7221 */ /* 0x000fc80000000100 */
[----:B--2---:R-:W-:-:S05]  /*9850*/  FMUL R171, R171, UR6 ;  /* 0x00000006abab7c20 */ /* 0x004fca0008400000 */
[----:B------:R-:W-:Y:S02]  /*9860*/  FSETP.GE.AND P1, PT, R171, -8, PT ;  /* 0xc1000000ab00780b */ /* 0x000fe40003f26000 */
[----:B------:R-:W1:Y:S02]  /*9870*/  MUFU.EX2 R171, R171 ;  /* 0x000000ab00ab7308 */ /* 0x000e640000000800 */
[----:B------:R-:W-:-:S05]  /*9880*/  FSEL R170, R168, R5, P1 ;  /* 0x00000005a8aa7208 */ /* 0x000fca0000800000 */
[----:B------:R-:W-:-:S04]  /*9890*/  FFMA R170, -R170, UR6, RZ ;  /* 0x00000006aaaa7c23 */ /* 0x000fc800080001ff */
[--C-:B------:R-:W-:Y:S02]  /*98a0*/  FFMA2 R24, R88.F32x2.HI_LO, UR6.F32, R170.reuse.F32 ;  /* 0x0000000658187c49 */ /* 0x100fe400092000aa */
[--C-:B------:R-:W-:Y:S02]  /*98b0*/  FFMA2 R32, R92.F32x2.HI_LO, UR6.F32, R170.reuse.F32 ;  /* 0x000000065c207c49 */ /* 0x100fe400092000aa */
[--C-:B------:R-:W-:Y:S02]  /*98c0*/  FFMA2 R34, R94.F32x2.HI_LO, UR6.F32, R170.reuse.F32 ;  /* 0x000000065e227c49 */ /* 0x100fe400092000aa */
[--C-:B------:R-:W-:Y:S01]  /*98d0*/  FFMA2 R88, R96.F32x2.HI_LO, UR6.F32, R170.reuse.F32 ;  /* 0x0000000660587c49 */ /* 0x100fe200092000aa */
[----:B------:R-:W-:Y:S01]  /*98e0*/  MUFU.EX2 R24, R24 ;  /* 0x0000001800187308 */ /* 0x000fe20000000800 */
[--C-:B------:R-:W-:Y:S01]  /*98f0*/  FFMA2 R22, R98.F32x2.HI_LO, UR6.F32, R170.reuse.F32 ;  /* 0x0000000662167c49 */ /* 0x100fe200092000aa */
[----:B-1----:R-:W-:Y:S01]  /*9900*/  FSEL R171, R171, 1, !P1 ;  /* 0x3f800000abab7808 */ /* 0x002fe20004800000 */
[----:B------:R-:W-:-:S02]  /*9910*/  FFMA2 R28, R90.F32x2.HI_LO, UR6.F32, R170.F32 ;  /* 0x000000065a1c7c49 */ /* 0x000fc400092000aa */
[--C-:B------:R-:W-:Y:S02]  /*9920*/  FFMA2 R30, R102.F32x2.HI_LO, UR6.F32, R170.reuse.F32 ;  /* 0x00000006661e7c49 */ /* 0x100fe400092000aa */
[--C-:B------:R-:W-:Y:S01]  /*9930*/  FFMA2 R92, R100.F32x2.HI_LO, UR6.F32, R170.reuse.F32 ;  /* 0x00000006645c7c49 */ /* 0x100fe200092000aa */
[----:B------:R-:W-:Y:S01]  /*9940*/  MUFU.EX2 R22, R22 ;  /* 0x0000001600167308 */ /* 0x000fe20000000800 */
[--C-:B------:R-:W-:Y:S01]  /*9950*/  FFMA2 R94, R104.F32x2.HI_LO, UR6.F32, R170.reuse.F32 ;  /* 0x00000006685e7c49 */ /* 0x100fe200092000aa */
[----:B------:R1:W-:Y:S01]  /*9960*/  STS [R10+0x15c], R171 ;  /* 0x00015cab0a007388 */ /* 0x0003e20000000800 */
[--C-:B------:R-:W-:Y:S02]  /*9970*/  FFMA2 R96, R106.F32x2.HI_LO, UR6.F32, R170.reuse.F32 ;  /* 0x000000066a607c49 */ /* 0x100fe400092000aa */
[--C-:B------:R-:W-:Y:S02]  /*9980*/  FFMA2 R90, R108.F32x2.HI_LO, UR6.F32, R170.reuse.F32 ;  /* 0x000000066c5a7c49 */ /* 0x100fe400092000aa */
[--C-:B------:R-:W-:Y:S01]  /*9990*/  FFMA2 R98, R112.F32x2.HI_LO, UR6.F32, R170.reuse.F32 ;  /* 0x0000000670627c49 */ /* 0x100fe200092000aa */
[----:B------:R-:W2:Y:S01]  /*99a0*/  MUFU.EX2 R23, R23 ;  /* 0x0000001700177308 */ /* 0x000ea20000000800 */
[----:B------:R-:W-:-:S02]  /*99b0*/  FFMA2 R100, R110.F32x2.HI_LO, UR6.F32, R170.F32 ;  /* 0x000000066e647c49 */ /* 0x000fc400092000aa */
[--C-:B------:R-:W-:Y:S02]  /*99c0*/  FFMA2 R102, R114.F32x2.HI_LO, UR6.F32, R170.reuse.F32 ;  /* 0x0000000672667c49 */ /* 0x100fe400092000aa */
[--C-:B------:R-:W-:Y:S02]  /*99d0*/  FFMA2 R104, R116.F32x2.HI_LO, UR6.F32, R170.reuse.F32 ;  /* 0x0000000674687c49 */ /* 0x100fe400092000aa */
[--C-:B------:R-:W-:Y:S01]  /*99e0*/  FFMA2 R106, R118.F32x2.HI_LO, UR6.F32, R170.reuse.F32 ;  /* 0x00000006766a7c49 */ /* 0x100fe200092000aa */
[----:B------:R-:W3:Y:S01]  /*99f0*/  MUFU.EX2 R25, R25 ;  /* 0x0000001900197308 */ /* 0x000ee20000000800 */
[--C-:B------:R-:W-:Y:S02]  /*9a00*/  FFMA2 R52, R52.F32x2.HI_LO, UR6.F32, R170.reuse.F32 ;  /* 0x0000000634347c49 */ /* 0x100fe400092000aa */
[--C-:B------:R-:W-:Y:S02]  /*9a10*/  FFMA2 R54, R54.F32x2.HI_LO, UR6.F32, R170.reuse.F32 ;  /* 0x0000000636367c49 */ /* 0x100fe400092000aa */
[----:B------:R-:W-:-:S02]  /*9a20*/  FFMA2 R56, R56.F32x2.HI_LO, UR6.F32, R170.F32 ;  /* 0x0000000638387c49 */ /* 0x000fc400092000aa */
[--C-:B------:R-:W-:Y:S01]  /*9a30*/  FFMA2 R58, R58.F32x2.HI_LO, UR6.F32, R170.reuse.F32 ;  /* 0x000000063a3a7c49 */ /* 0x100fe200092000aa */
[----:B------:R-:W-:Y:S01]  /*9a40*/  MUFU.EX2 R28, R28 ;  /* 0x0000001c001c7308 */ /* 0x000fe20000000800 */
[--C-:B------:R-:W-:Y:S01]  /*9a50*/  FFMA2 R60, R60.F32x2.HI_LO, UR6.F32, R170.reuse.F32 ;  /* 0x000000063c3c7c49 */ /* 0x100fe200092000aa */
[----:B--2---:R-:W-:Y:S01]  /*9a60*/  F2FP.F16.F32.PACK_AB R4, R23, R22 ;  /* 0x000000161704723e */ /* 0x004fe200000000ff */
[--C-:B------:R-:W-:Y:S02]  /*9a70*/  FFMA2 R62, R62.F32x2.HI_LO, UR6.F32, R170.reuse.F32 ;  /* 0x000000063e3e7c49 */ /* 0x100fe400092000aa */
[--C-:B------:R-:W-:Y:S02]  /*9a80*/  FFMA2 R64, R64.F32x2.HI_LO, UR6.F32, R170.reuse.F32 ;  /* 0x0000000640407c49 */ /* 0x100fe400092000aa */
[--C-:B------:R-:W-:Y:S01]  /*9a90*/  FFMA2 R108, R120.F32x2.HI_LO, UR6.F32, R170.reuse.F32 ;  /* 0x00000006786c7c49 */ /* 0x100fe200092000aa */
[----:B------:R-:W2:Y:S01]  /*9aa0*/  MUFU.EX2 R29, R29 ;  /* 0x0000001d001d7308 */ /* 0x000ea20000000800 */
[--C-:B------:R-:W-:Y:S01]  /*9ab0*/  FFMA2 R68, R68.F32x2.HI_LO, UR6.F32, R170.reuse.F32 ;  /* 0x0000000644447c49 */ /* 0x100fe200092000aa */
[----:B---3--:R-:W-:Y:S01]  /*9ac0*/  F2FP.F16.F32.PACK_AB R5, R25, R24 ;  /* 0x000000181905723e */ /* 0x008fe200000000ff */
        /* <DEDUP_REMOVED lines=8> */
[----:B------:R-:W3:Y:S01]  /*9b50*/  MUFU.EX2 R31, R31 ;  /* 0x0000001f001f7308 */ /* 0x000ee20000000800 */
[----:B--2---:R-:W-:Y:S01]  /*9b60*/  F2FP.F16.F32.PACK_AB R6, R29, R28 ;  /* 0x0000001c1d06723e */ /* 0x004fe200000000ff */
[----:B------:R-:W-:-:S02]  /*9b70*/  FFMA2 R118, R124.F32x2.HI_LO, UR6.F32, R170.F32 ;  /* 0x000000067c767c49 */ /* 0x000fc400092000aa */
[--C-:B------:R-:W-:Y:S02]  /*9b80*/  FFMA2 R120, R126.F32x2.HI_LO, UR6.F32, R170.reuse.F32 ;  /* 0x000000067e787c49 */ /* 0x100fe400092000aa */
[--C-:B------:R-:W-:Y:S02]  /*9b90*/  FFMA2 R122, R134.F32x2.HI_LO, UR6.F32, R170.reuse.F32 ;  /* 0x00000006867a7c49 */ /* 0x100fe400092000aa */
[----:B------:R-:W-:Y:S01]  /*9ba0*/  MUFU.EX2 R32, R32 ;  /* 0x0000002000207308 */ /* 0x000fe20000000800 */
[--C-:B------:R-:W-:Y:S02]  /*9bb0*/  FFMA2 R80, R80.F32x2.HI_LO, UR6.F32, R170.reuse.F32 ;  /* 0x0000000650507c49 */ /* 0x100fe400092000aa */
[--C-:B------:R-:W-:Y:S02]  /*9bc0*/  FFMA2 R66, R66.F32x2.HI_LO, UR6.F32, R170.reuse.F32 ;  /* 0x0000000642427c49 */ /* 0x100fe400092000aa */
[--C-:B------:R-:W-:Y:S02]  /*9bd0*/  FFMA2 R74, R74.F32x2.HI_LO, UR6.F32, R170.reuse.F32 ;  /* 0x000000064a4a7c49 */ /* 0x100fe400092000aa */
[--C-:B------:R-:W-:Y:S01]  /*9be0*/  FFMA2 R78, R78.F32x2.HI_LO, UR6.F32, R170.reuse.F32 ;  /* 0x000000064e4e7c49 */ /* 0x100fe200092000aa */
[----:B------:R-:W2:Y:S01]  /*9bf0*/  MUFU.EX2 R33, R33 ;  /* 0x0000002100217308 */ /* 0x000ea20000000800 */
[----:B---3--:R-:W-:Y:S01]  /*9c00*/  F2FP.F16.F32.PACK_AB R7, R31, R30 ;  /* 0x0000001e1f07723e */ /* 0x008fe200000000ff */
        /* <DEDUP_REMOVED lines=18> */
[----:B------:R-:W1:Y:S01]  /*9d30*/  MUFU.EX2 R89, R89 ;  /* 0x0000005900597308 */ /* 0x000e620000000800 */
[----:B---3--:R-:W-:Y:S01]  /*9d40*/  F2FP.F16.F32.PACK_AB R9, R35, R34 ;  /* 0x000000222309723e */ /* 0x008fe200000000ff */
[----:B------:R-:W-:-:S02]  /*9d50*/  FFMA2 R50, R50.F32x2.HI_LO, UR6.F32, R170.F32 ;  /* 0x0000000632327c49 */ /* 0x000fc400092000aa */
[--C-:B------:R-:W-:Y:S02]  /*9d60*/  FFMA2 R44, R44.F32x2.HI_LO, UR6.F32, R170.reuse.F32 ;  /* 0x000000062c2c7c49 */ /* 0x100fe400092000aa */
[--C-:B------:R-:W-:Y:S02]  /*9d70*/  FFMA2 R48, R48.F32x2.HI_LO, UR6.F32, R170.reuse.F32 ;  /* 0x0000000630307c49 */ /* 0x100fe400092000aa */
[----:B------:R-:W-:Y:S01]  /*9d80*/  MUFU.EX2 R90, R90 ;  /* 0x0000005a005a7308 */ /* 0x000fe20000000800 */
[--C-:B------:R-:W-:Y:S02]  /*9d90*/  FFMA2 R20, R20.F32x2.HI_LO, UR6.F32, R170.reuse.F32 ;  /* 0x0000000614147c49 */ /* 0x100fe400092000aa */
[--C-:B------:R-:W-:Y:S02]  /*9da0*/  FFMA2 R142, R154.F32x2.HI_LO, UR6.F32, R170.reuse.F32 ;  /* 0x000000069a8e7c49 */ /* 0x100fe400092000aa */
[----:B------:R-:W-:Y:S02]  /*9db0*/  IMAD.MOV.U32 R154, RZ, RZ, 0x1 ;  /* 0x00000001ff9a7424 */ /* 0x000fe400078e00ff */
[--C-:B------:R-:W-:Y:S01]  /*9dc0*/  FFMA2 R144, R156.F32x2.HI_LO, UR6.F32, R170.reuse.F32 ;  /* 0x000000069c907c49 */ /* 0x100fe200092000aa */
[----:B------:R-:W-:Y:S01]  /*9dd0*/  FSEL R155, R168, R169, P1 ;  /* 0x000000a9a89b7208 */ /* 0x000fe20000800000 */
[--C-:B------:R-:W-:Y:S01]  /*9de0*/  FFMA2 R26, R26.F32x2.HI_LO, UR6.F32, R170.reuse.F32 ;  /* 0x000000061a1a7c49 */ /* 0x100fe200092000aa */
[----:B------:R-:W2:Y:S01]  /*9df0*/  MUFU.EX2 R91, R91 ;  /* 0x0000005b005b7308 */ /* 0x000ea20000000800 */
[----:B-1----:R-:W-:Y:S01]  /*9e00*/  F2FP.F16.F32.PACK_AB R10, R89, R88 ;  /* 0x00000058590a723e */ /* 0x002fe200000000ff */
[----:B------:R-:W-:-:S02]  /*9e10*/  FFMA2 R146, R158.F32x2.HI_LO, UR6.F32, R170.F32 ;  /* 0x000000069e927c49 */ /* 0x000fc400092000aa */
[--C-:B------:R-:W-:Y:S02]  /*9e20*/  FFMA2 R148, R160.F32x2.HI_LO, UR6.F32, R170.reuse.F32 ;  /* 0x00000006a0947c49 */ /* 0x100fe400092000aa */
[--C-:B------:R-:W-:Y:S02]  /*9e30*/  FFMA2 R150, R164.F32x2.HI_LO, UR6.F32, R170.reuse.F32 ;  /* 0x00000006a4967c49 */ /* 0x100fe400092000aa */
[----:B------:R-:W-:Y:S01]  /*9e40*/  MUFU.EX2 R92, R92 ;  /* 0x0000005c005c7308 */ /* 0x000fe20000000800 */
[----:B------:R-:W-:-:S07]  /*9e50*/  FFMA2 R152, R162.F32x2.HI_LO, UR6.F32, R170.F32 ;  /* 0x00000006a2987c49 */ /* 0x000fce00092000aa */
[----:B------:R-:W1:Y:S01]  /*9e60*/  MUFU.EX2 R93, R93 ;  /* 0x0000005d005d7308 */ /* 0x000e620000000800 */
[----:B------:R1:W-:Y:S06]  /*9e70*/  BAR.ARV R12, 0x40 ;  /* 0x0001000c0000751d */ /* 0x0003ec0000002000 */
[----:B--2---:R-:W-:Y:S01]  /*9e80*/  F2FP.F16.F32.PACK_AB R11, R91, R90 ;  /* 0x0000005a5b0b723e */ /* 0x004fe200000000ff */
[----:B------:R-:W-:Y:S08]  /*9e90*/  MUFU.EX2 R94, R94 ;  /* 0x0000005e005e7308 */ /* 0x000ff00000000800 */
[----:B------:R-:W2:Y:S08]  /*9ea0*/  MUFU.EX2 R95, R95 ;  /* 0x0000005f005f7308 */ /* 0x000eb00000000800 */
[----:B------:R-:W-:Y:S01]  /*9eb0*/  MUFU.EX2 R96, R96 ;  /* 0x0000006000607308 */ /* 0x000fe20000000800 */
[----:B-1----:R-:W-:-:S07]  /*9ec0*/  F2FP.F16.F32.PACK_AB R12, R93, R92 ;  /* 0x0000005c5d0c723e */ /* 0x002fce00000000ff */
[----:B------:R-:W1:Y:S01]  /*9ed0*/  MUFU.EX2 R97, R97 ;  /* 0x0000006100617308 */ /* 0x000e620000000800 */
[----:B--2---:R-:W-:-:S07]  /*9ee0*/  F2FP.F16.F32.PACK_AB R13, R95, R94 ;  /* 0x0000005e5f0d723e */ /* 0x004fce00000000ff */
[----:B------:R-:W-:Y:S08]  /*9ef0*/  MUFU.EX2 R98, R98 ;  /* 0x0000006200627308 */ /* 0x000ff00000000800 */
[----:B------:R-:W2:Y:S01]  /*9f00*/  MUFU.EX2 R99, R99 ;  /* 0x0000006300637308 */ /* 0x000ea20000000800 */
[----:B-1----:R-:W-:-:S07]  /*9f10*/  F2FP.F16.F32.PACK_AB R14, R97, R96 ;  /* 0x00000060610e723e */ /* 0x002fce00000000ff */
[----:B------:R-:W-:Y:S08]  /*9f20*/  MUFU.EX2 R100, R100 ;  /* 0x0000006400647308 */ /* 0x000ff00000000800 */
        /* <DEDUP_REMOVED lines=13> */
[----:B--2---:R-:W-:-:S04]  /*a000*/  F2FP.F16.F32.PACK_AB R19, R107, R106 ;  /* 0x0000006a6b13723e */ /* 0x004fc800000000ff */
[----:B------:R1:W-:Y:S01]  /*a010*/  STTM.x16 tmem[UR4], R4 ;  /* 0x00000004000079ed */ /* 0x0003e20008240004 */
[----:B------:R-:W-:Y:S02]  /*a020*/  R2UR UR4, R133 ;  /* 0x00000000850472ca */ /* 0x000fe400000e0000 */
[----:B------:R-:W-:Y:S08]  /*a030*/  MUFU.EX2 R54, R54 ;  /* 0x0000003600367308 */ /* 0x000ff00000000800 */
[----:B------:R-:W2:Y:S08]  /*a040*/  MUFU.EX2 R55, R55 ;  /* 0x0000003700377308 */ /* 0x000eb00000000800 */
[----:B------:R-:W-:Y:S08]  /*a050*/  MUFU.EX2 R56, R56 ;  /* 0x0000003800387308 */ /* 0x000ff00000000800 */
[----:B------:R-:W3:Y:S08]  /*a060*/  MUFU.EX2 R57, R57 ;  /* 0x0000003900397308 */ /* 0x000ef00000000800 */
[----:B------:R-:W-:Y:S08]  /*a070*/  MUFU.EX2 R58, R58 ;  /* 0x0000003a003a7308 */ /* 0x000ff00000000800 */
[----:B------:R-:W4:Y:S08]  /*a080*/  MUFU.EX2 R59, R59 ;  /* 0x0000003b003b7308 */ /* 0x000f300000000800 */
[----:B------:R-:W-:Y:S01]  /*a090*/  MUFU.EX2 R60, R60 ;  /* 0x0000003c003c7308 */ /* 0x000fe20000000800 */
[----:B-1----:R-:W-:-:S02]  /*a0a0*/  F2FP.F16.F32.PACK_AB R4, R53, R52 ;  /* 0x000000343504723e */ /* 0x002fc400000000ff */
[----:B--2---:R-:W-:Y:S02]  /*a0b0*/  F2FP.F16.F32.PACK_AB R5, R55, R54 ;  /* 0x000000363705723e */ /* 0x004fe400000000ff */
[----:B---3--:R-:W-:-:S03]  /*a0c0*/  F2FP.F16.F32.PACK_AB R6, R57, R56 ;  /* 0x000000383906723e */ /* 0x008fc600000000ff */
[----:B------:R-:W1:Y:S01]  /*a0d0*/  MUFU.EX2 R61, R61 ;  /* 0x0000003d003d7308 */ /* 0x000e620000000800 */
[----:B----4-:R-:W-:-:S07]  /*a0e0*/  F2FP.F16.F32.PACK_AB R7, R59, R58 ;  /* 0x0000003a3b07723e */ /* 0x010fce00000000ff */
        /* <DEDUP_REMOVED lines=87> */
[----:B------:R-:W-:Y:S01]  /*a660*/  R2UR UR4, R166 ;  /* 0x00000000a60472ca */ /* 0x000fe200000e0000 */
[----:B------:R-:W2:Y:S01]  /*a670*/  FENCE.VIEW.ASYNC.T ;  /* 0x00000000000073c6 */ /* 0x000ea20000000200 */
[----:B------:R-:W-:Y:S01]  /*a680*/  MUFU.EX2 R38, R38 ;  /* 0x0000002600267308 */ /* 0x000fe20000000800 */
[----:B--2---:R2:W-:Y:S07]  /*a690*/  SYNCS.ARRIVE.TRANS64.ART0 RZ, [UR12], R154 ;  /* 0x0000009affff79a7 */ /* 0x0045ee000850000c */
[----:B------:R-:W3:Y:S08]  /*a6a0*/  MUFU.EX2 R39, R39 ;  /* 0x0000002700277308 */ /* 0x000ef00000000800 */
[----:B------:R-:W-:Y:S08]  /*a6b0*/  MUFU.EX2 R40, R40 ;  /* 0x0000002800287308 */ /* 0x000ff00000000800 */
[----:B------:R-:W4:Y:S08]  /*a6c0*/  MUFU.EX2 R41, R41 ;  /* 0x0000002900297308 */ /* 0x000f300000000800 */
[----:B------:R-:W-:Y:S08]  /*a6d0*/  MUFU.EX2 R50, R50 ;  /* 0x0000003200327308 */ /* 0x000ff00000000800 */
[----:B------:R-:W5:Y:S08]  /*a6e0*/  MUFU.EX2 R51, R51 ;  /* 0x0000003300337308 */ /* 0x000f700000000800 */
[----:B------:R-:W-:Y:S01]  /*a6f0*/  MUFU.EX2 R44, R44 ;  /* 0x0000002c002c7308 */ /* 0x000fe20000000800 */
[----:B-1----:R-:W-:-:S02]  /*a700*/  F2FP.F16.F32.PACK_AB R4, R47, R46 ;  /* 0x0000002e2f04723e */ /* 0x002fc400000000ff */
[----:B---3--:R-:W-:Y:S02]  /*a710*/  F2FP.F16.F32.PACK_AB R5, R39, R38 ;  /* 0x000000262705723e */ /* 0x008fe400000000ff */
[----:B----4-:R-:W-:-:S03]  /*a720*/  F2FP.F16.F32.PACK_AB R6, R41, R40 ;  /* 0x000000282906723e */ /* 0x010fc600000000ff */
[----:B------:R-:W1:Y:S01]  /*a730*/  MUFU.EX2 R45, R45 ;  /* 0x0000002d002d7308 */ /* 0x000e620000000800 */
[----:B-----5:R-:W-:-:S07]  /*a740*/  F2FP.F16.F32.PACK_AB R7, R51, R50 ;  /* 0x000000323307723e */ /* 0x020fce00000000ff */
[----:B------:R-:W-:Y:S08]  /*a750*/  MUFU.EX2 R48, R48 ;  /* 0x0000003000307308 */ /* 0x000ff00000000800 */
[----:B------:R-:W3:Y:S01]  /*a760*/  MUFU.EX2 R49, R49 ;  /* 0x0000003100317308 */ /* 0x000ee20000000800 */
[----:B-1----:R-:W-:-:S07]  /*a770*/  F2FP.F16.F32.PACK_AB R8, R45, R44 ;  /* 0x0000002c2d08723e */ /* 0x002fce00000000ff */
[----:B------:R-:W-:Y:S08]  /*a780*/  MUFU.EX2 R138, R138 ;  /* 0x0000008a008a7308 */ /* 0x000ff00000000800 */
[----:B------:R-:W1:Y:S01]  /*a790*/  MUFU.EX2 R139, R139 ;  /* 0x0000008b008b7308 */ /* 0x000e620000000800 */
[----:B---3--:R-:W-:-:S07]  /*a7a0*/  F2FP.F16.F32.PACK_AB R9, R49, R48 ;  /* 0x000000303109723e */ /* 0x008fce00000000ff */
        /* <DEDUP_REMOVED lines=26> */
[----:B-1----:R-:W-:Y:S02]  /*a950*/  F2FP.F16.F32.PACK_AB R18, R151, R150 ;  /* 0x000000969712723e */ /* 0x002fe400000000ff */
[----:B---3--:R-:W-:-:S04]  /*a960*/  F2FP.F16.F32.PACK_AB R19, R153, R152 ;  /* 0x000000989913723e */ /* 0x008fc800000000ff */
[----:B------:R2:W-:Y:S01]  /*a970*/  STTM.x16 tmem[UR4], R4 ;  /* 0x00000004000079ed */ /* 0x0005e20008240004 */
[----:B------:R-:W-:Y:S01]  /*a980*/  USHF.L.U32 UR4, UR9, 0x1f, URZ ;  /* 0x0000001f09047899 */ /* 0x000fe200080006ff */
[----:B------:R-:W1:Y:S02]  /*a990*/  FENCE.VIEW.ASYNC.T ;  /* 0x00000000000073c6 */ /* 0x000e640000000200 */
[----:B-1----:R-:W-:-:S03]  /*a9a0*/  NOP ;  /* 0x0000000000007918 */ /* 0x002fc60000000000 */
[----:B------:R-:W-:Y:S01]  /*a9b0*/  IMAD.U32 R156, RZ, RZ, UR4 ;  /* 0x00000004ff9c7e24 */ /* 0x000fe2000f8e00ff */
[----:B------:R2:W-:Y:S03]  /*a9c0*/  @P0 SYNCS.ARRIVE.TRANS64.ART0 RZ, [UR16+0xb0], R154 ;  /* 0x0000b09affff09a7 */ /* 0x0005e60008500010 */
[----:B------:R-:W1:Y:S02]  /*a9d0*/  SYNCS.PHASECHK.TRANS64.TRYWAIT P0, [UR17], R156 ;  /* 0x0000009cff0075a7 */ /* 0x000e640008001111 */
[----:B-12---:R-:W-:Y:S05]  /*a9e0*/  @!P0 BRA `(.L_x_48) ;  /* 0x0000005400688947 */ /* 0x006fea0003800000 */
.L_x_120:
[----:B-1----:R-:W-:Y:S01]  /*a9f0*/  MOV R5, UR15 ;  /* 0x0000000f00057c02 */ /* 0x002fe20008000f00 */
[----:B------:R-:W-:Y:S01]  /*aa00*/  FMUL R4, R171, R132 ;  /* 0x00000084ab047220 */ /* 0x000fe20000400000 */
[----:B------:R-:W-:Y:S01]  /*aa10*/  FADD2 R24, R24.F32x2.HI_LO, R34.F32x2.HI_LO ;  /* 0x000000221818724b */ /* 0x000fe20000000000 */
[----:B------:R-:W-:Y:S01]  /*aa20*/  UIADD3 UR11, UPT, UPT, UR11, 0x1, URZ ;  /* 0x000000010b0b7890 */ /* 0x000fe2000fffe0ff */
[----:B------:R-:W-:Y:S01]  /*aa30*/  FADD2 R28, R28.F32x2.HI_LO, R88.F32x2.HI_LO ;  /* 0x000000581c1c724b */ /* 0x000fe20000000000 */
[----:B------:R-:W-:Y:S01]  /*aa40*/  MOV R168, R155 ;  /* 0x0000009b00a87202 */ /* 0x000fe20000000f00 */
[----:B------:R-:W-:Y:S01]  /*aa50*/  FADD2 R4, R4.F32x2.HI_LO, R22.F32x2.HI_LO ;  /* 0x000000160404724b */ /* 0x000fe20000000000 */
[----:B------:R-:W-:Y:S01]  /*aa60*/  UISETP.NE.AND UP0, UPT, UR11, -0x1, UPT ;  /* 0xffffffff0b00788c */ /* 0x000fe2000bf05270 */
[----:B------:R-:W-:Y:S01]  /*aa70*/  FADD2 R30, R30.F32x2.HI_LO, R90.F32x2.HI_LO ;  /* 0x0000005a1e1e724b */ /* 0x000fe20000000000 */
[----:B------:R-:W-:Y:S01]  /*aa80*/  ULOP3.LUT UR9, UR9, 0x1, URZ, 0x3c, !UPT ;  /* 0x0000000109097892 */ /* 0x000fe2000f8e3cff */
[----:B------:R-:W-:Y:S01]  /*aa90*/  FADD2 R4, R4.F32x2.HI_LO, R32.F32x2.HI_LO ;  /* 0x000000200404724b */ /* 0x000fe20000000000 */
[----:B------:R-:W-:Y:S01]  /*aaa0*/  ULOP3.LUT UR10, UR10, 0x1, URZ, 0x3c, !UPT ;  /* 0x000000010a0a7892 */ /* 0x000fe2000f8e3cff */
[----:B------:R-:W-:-:S02]  /*aab0*/  FADD2 R24, R24.F32x2.HI_LO, R94.F32x2.HI_LO ;  /* 0x0000005e1818724b */ /* 0x000fc40000000000 */
[----:B------:R-:W-:Y:S02]  /*aac0*/  FADD2 R28, R28.F32x2.HI_LO, R96.F32x2.HI_LO ;  /* 0x000000601c1c724b */ /* 0x000fe40000000000 */
[----:B------:R-:W-:Y:S02]  /*aad0*/  FADD2 R30, R30.F32x2.HI_LO, R98.F32x2.HI_LO ;  /* 0x000000621e1e724b */ /* 0x000fe40000000000 */
[----:B------:R-:W-:Y:S02]  /*aae0*/  FADD2 R4, R4.F32x2.HI_LO, R92.F32x2.HI_LO ;  /* 0x0000005c0404724b */ /* 0x000fe40000000000 */
[----:B------:R-:W-:Y:S02]  /*aaf0*/  FADD2 R24, R24.F32x2.HI_LO, R102.F32x2.HI_LO ;  /* 0x000000661818724b */ /* 0x000fe40000000000 */
[----:B------:R-:W-:Y:S02]  /*ab00*/  FADD2 R28, R28.F32x2.HI_LO, R104.F32x2.HI_LO ;  /* 0x000000681c1c724b */ /* 0x000fe40000000000 */
        /* <DEDUP_REMOVED lines=51> */
[----:B------:R-:W-:-:S04]  /*ae40*/  FADD2 R4, R4.F32x2.HI_LO, R24.F32x2.HI_LO ;  /* 0x000000180404724b */ /* 0x000fc80000000000 */
[----:B------:R-:W-:-:S04]  /*ae50*/  FADD2 R4, R4.F32x2.HI_LO, R28.F32x2.HI_LO ;  /* 0x0000001c0404724b */ /* 0x000fc80000000000 */
[----:B------:R-:W-:Y:S01]  /*ae60*/  FADD R132, R4, R5 ;  /* 0x0000000504847221 */ /* 0x000fe20000000000 */
[----:B------:R-:W-:Y:S06]  /*ae70*/  BRA.U UP0, `(.L_x_49) ;  /* 0xffffffd900407547 */ /* 0x000fec000b83ffff */
.L_x_46:
[----:B------:R-:W-:-:S04]  /*ae80*/  UISETP.LT.AND UP0, UPT, UR21, UR20, UPT ;  /* 0x000000141500728c */ /* 0x000fc8000bf01270 */
[----:B------:R-:W-:-:S04]  /*ae90*/  USEL UR11, UR21, UR20, UP0 ;  /* 0x00000014150b7287 */ /* 0x000fc80008000000 */
[----:B------:R-:W-:-:S09]  /*aea0*/  UISETP.GE.AND UP0, UPT, UR11, 0x1, UPT ;  /* 0x000000010b00788c */ /* 0x000fd2000bf06270 */
[----:B------:R-:W-:Y:S05]  /*aeb0*/  BRA.U !UP0, `(.L_x_50) ;  /* 0x0000002108447547 */ /* 0x000fea000b800000 */
[----:B------:R-:W1:Y:S01]  /*aec0*/  S2R R161, SR_TID.X ;  /* 0x0000000000a17919 */ /* 0x000e620000002100 */
[----:B------:R-:W-:Y:S01]  /*aed0*/  R2UR UR4, R0 ;  /* 0x00000000000472ca */ /* 0x000fe200000e0000 */
[----:B------:R-:W2:Y:S01]  /*aee0*/  S2UR UR12, SR_CgaCtaId ;  /* 0x00000000000c79c3 */ /* 0x000ea20000008800 */
[----:B------:R-:W-:Y:S01]  /*aef0*/  IMAD.MOV.U32 R162, RZ, RZ, R155 ;  /* 0x000000ffffa27224 */ /* 0x000fe200078e009b */
[----:B------:R-:W3:Y:S01]  /*af00*/  LDCU UR5, c[0x0][0x600] ;  /* 0x0000c000ff0577ac */ /* 0x000ee20008000800 */
[----:B------:R-:W-:Y:S01]  /*af10*/  UIADD3 UR11, UPT, UPT, -UR11, URZ, URZ ;  /* 0x000000ff0b0b7290 */ /* 0x000fe2000fffe1ff */
[----:B------:R-:W-:-:S08]  /*af20*/  UMOV UR16, URZ ;  /* 0x000000ff00107c82 */ /* 0x000fd00008000000 */
[----:B------:R-:W-:-:S03]  /*af30*/  UISETP.GT.AND UP0, UPT, UR4, 0x3, UPT ;  /* 0x000000030400788c */ /* 0x000fc6000bf04270 */
[----:B------:R-:W-:Y:S01]  /*af40*/  UMOV UR4, 0x400 ;  /* 0x0000040000047882 */ /* 0x000fe20000000000 */
[----:B------:R-:W-:-:S06]  /*af50*/  USEL UR14, URZ, 0x80, !UP0 ;  /* 0x00000080ff0e7887 */ /* 0x000fcc000c000000 */
[----:B------:R-:W-:Y:S01]  /*af60*/  IMAD.U32 R160, RZ, RZ, UR14 ;  /* 0x0000000effa07e24 */ /* 0x000fe2000f8e00ff */
[----:B--2---:R-:W-:-:S04]  /*af70*/  ULEA UR12, UR12, UR4, 0x18 ;  /* 0x000000040c0c7291 */ /* 0x004fc8000f8ec0ff */
[----:B------:R-:W-:Y:S01]  /*af80*/  UIADD3 UR15, UPT, UPT, UR12, 0x8, URZ ;  /* 0x000000080c0f7890 */ /* 0x000fe2000fffe0ff */
[----:B-1----:R-:W-:-:S05]  /*af90*/  IMAD.U32 R3, R161, 0x10000, RZ ;  /* 0x00010000a1037824 */ /* 0x002fca00078e00ff */
[----:B------:R-:W-:-:S04]  /*afa0*/  LOP3.LUT R160, R160, 0x600000, R3, 0xf8, !PT ;  /* 0x00600000a0a07812 */ /* 0x000fc800078ef803 */
[C---:B------:R-:W-:Y:S02]  /*afb0*/  LOP3.LUT R159, R160.reuse, 0x40, RZ, 0xfc, !PT ;  /* 0x00000040a09f7812 */ /* 0x040fe400078efcff */
[C---:B------:R-:W-:Y:S02]  /*afc0*/  LOP3.LUT R158, R160.reuse, 0x70, RZ, 0xfc, !PT ;  /* 0x00000070a09e7812 */ /* 0x040fe400078efcff */
[C---:B------:R-:W-:Y:S02]  /*afd0*/  LOP3.LUT R154, R160.reuse, 0x50, RZ, 0xfc, !PT ;  /* 0x00000050a09a7812 */ /* 0x040fe400078efcff */
[C---:B------:R-:W-:Y:S02]  /*afe0*/  LOP3.LUT R133, R160.reuse, 0x60, RZ, 0xfc, !PT ;  /* 0x00000060a0857812 */ /* 0x040fe400078efcff */
[----:B---3--:R-:W-:-:S07]  /*aff0*/  LOP3.LUT R3, R160, 0x20, RZ, 0xfc, !PT ;  /* 0x00000020a0037812 */ /* 0x008fce00078efcff */
.L_x_53:
[----:B------:R-:W-:Y:S01]  /*b000*/  UMOV UR6, UR15 ;  /* 0x0000000f00067c82 */ /* 0x000fe20008000000 */
[----:B------:R-:W-:Y:S01]  /*b010*/  USHF.L.U32 UR4, UR10, 0x1f, URZ ;  /* 0x0000001f0a047899 */ /* 0x000fe200080006ff */
[----:B------:R-:W-:Y:S01]  /*b020*/  R2UR UR7, R160 ;  /* 0x00000000a00772ca */ /* 0x000fe200000e0000 */
[----:B------:R-:W-:-:S04]  /*b030*/  @!UP0 UIADD3 UR6, UPT, UPT, UR12, URZ, URZ ;  /* 0x000000ff0c068290 */ /* 0x000fc8000fffe0ff */
[----:B------:R-:W-:-:S05]  /*b040*/  MOV R4, UR4 ;  /* 0x0000000400047c02 */ /* 0x000fca0008000f00 */
[----:B------:R-:W1:Y:S02]  /*b050*/  SYNCS.PHASECHK.TRANS64.TRYWAIT P0, [UR6+0x90], R4 ;  /* 0x00009004ff0075a7 */ /* 0x000e640008001106 */
[----:B-1----:R-:W-:Y:S05]  /*b060*/  @!P0 BRA `(.L_x_51) ;  /* 0x0000004c00e48947 */ /* 0x002fea0003800000 */
.L_x_122:
[----:B------:R-:W2:Y:S01]  /*b070*/  LDTM.x32 R100, tmem[UR7] ;  /* 0x00000007006479ee */ /* 0x000ea200082c0000 */
[----:B------:R-:W-:Y:S01]  /*b080*/  R2UR UR4, R3 ;  /* 0x00000000030472ca */ /* 0x000fe200000e0000 */
[----:B------:R-:W-:Y:S01]  /*b090*/  IMAD.MOV.U32 R164, RZ, RZ, 0x3d9df09d ;  /* 0x3d9df09dffa47424 */ /* 0x000fe200078e00ff */
[----:B------:R-:W-:-:S11]  /*b0a0*/  R2UR UR7, R159 ;  /* 0x000000009f0772ca */ /* 0x000fd600000e0000 */
[----:B------:R-:W3:Y:S01]  /*b0b0*/  LDTM.x32 R68, tmem[UR4] ;  /* 0x00000004004479ee */ /* 0x000ee200082c0000 */
[----:B------:R-:W-:Y:S01]  /*b0c0*/  R2UR UR4, R133 ;  /* 0x00000000850472ca */ /* 0x000fe200000e0000 */
[----:B------:R-:W4:Y:S01]  /*b0d0*/  LDTM.x32 R36, tmem[UR7] ;  /* 0x00000007002479ee */ /* 0x000f2200082c0000 */
[----:B--2---:R-:W-:Y:S02]  /*b0e0*/  FMNMX3 R136, R162, R100, R101, !PT ;  /* 0x00000064a2887276 */ /* 0x004fe40007800065 */
[----:B------:R-:W-:Y:S02]  /*b0f0*/  FMNMX R135, R102, R103, !PT ;  /* 0x0000006766877209 */ /* 0x000fe40007800000 */
[----:B------:R-:W-:-:S07]  /*b100*/  FMNMX R134, R104, R105, !PT ;  /* 0x0000006968867209 */ /* 0x000fce0007800000 */
[----:B-1----:R-:W1:Y:S01]  /*b110*/  LDTM.x32 R4, tmem[UR4] ;  /* 0x00000004000479ee */ /* 0x002e6200082c0000 */
[----:B------:R-:W-:Y:S02]  /*b120*/  FMNMX R155, R106, R107, !PT ;  /* 0x0000006b6a9b7209 */ /* 0x000fe40007800000 */
        /* <DEDUP_REMOVED lines=12> */
[----:B---3--:R-:W-:Y:S02]  /*b1f0*/  FMNMX3 R136, R136, R68, R69, !PT ;  /* 0x0000004488887276 */ /* 0x008fe40007800045 */
        /* <DEDUP_REMOVED lines=15> */
[----:B----4-:R-:W-:-:S02]  /*b2f0*/  FMNMX3 R136, R136, R36, R37, !PT ;  /* 0x0000002488887276 */ /* 0x010fc40007800025 */
        /* <DEDUP_REMOVED lines=15> */
[----:B-1----:R-:W-:Y:S02]  /*b3f0*/  FMNMX3 R136, R136, R4, R5, !PT ;  /* 0x0000000488887276 */ /* 0x002fe40007800005 */
        /* <DEDUP_REMOVED lines=15> */
[----:B------:R-:W-:Y:S02]  /*b4f0*/  FMNMX R135, R136, R135, !PT ;  /* 0x0000008788877209 */ /* 0x000fe40007800000 */
[----:B------:R-:W-:Y:S02]  /*b500*/  R2UR UR4, R159 ;  /* 0x000000009f0472ca */ /* 0x000fe400000e0000 */
[----:B------:R-:W-:-:S04]  /*b510*/  FMNMX3 R155, R135, R134, R155, !PT ;  /* 0x00000086879b7276 */ /* 0x000fc8000780009b */
[----:B------:R-:W-:-:S04]  /*b520*/  FSETP.NEU.AND P0, PT, R155, -INF , PT ;  /* 0xff8000009b00780b */ /* 0x000fc80003f0d000 */
[----:B------:R-:W-:Y:S02]  /*b530*/  FSEL R163, R155, RZ, P0 ;  /* 0x000000ff9ba37208 */ /* 0x000fe40000000000 */
[----:B------:R-:W-:-:S03]  /*b540*/  ELECT P0, URZ, PT ;  /* 0x0000000000ff782f */ /* 0x000fc60003800000 */
[----:B------:R-:W-:-:S04]  /*b550*/  FADD R165, -R163, R162 ;  /* 0x000000a2a3a57221 */ /* 0x000fc80000000100 */
[----:B------:R-:W-:-:S05]  /*b560*/  FMUL R165, R165, UR5 ;  /* 0x00000005a5a57c20 */ /* 0x000fca0008400000 */
[----:B------:R-:W-:Y:S02]  /*b570*/  FSETP.GE.AND P1, PT, R165, -8, PT ;  /* 0xc1000000a500780b */ /* 0x000fe40003f26000 */
[----:B------:R-:W1:Y:S02]  /*b580*/  MUFU.EX2 R165, R165 ;  /* 0x000000a500a57308 */ /* 0x000e640000000800 */
[C---:B------:R-:W-:Y:S02]  /*b590*/  FSEL R163, R162.reuse, R163, P1 ;  /* 0x000000a3a2a37208 */ /* 0x040fe40000800000 */
[----:B------:R-:W-:-:S03]  /*b5a0*/  FSEL R155, R162, R155, P1 ;  /* 0x0000009ba29b7208 */ /* 0x000fc60000800000 */
[----:B------:R-:W-:-:S04]  /*b5b0*/  FFMA R163, -R163, UR5, RZ ;  /* 0x00000005a3a37c23 */ /* 0x000fc800080001ff */
[--C-:B------:R-:W-:Y:S02]  /*b5c0*/  FFMA2 R134, R100.F32x2.HI_LO, UR5.F32, R163.reuse.F32 ;  /* 0x0000000564867c49 */ /* 0x100fe400092000a3 */
[--C-:B------:R-:W-:Y:S02]  /*b5d0*/  FFMA2 R136, R102.F32x2.HI_LO, UR5.F32, R163.reuse.F32 ;  /* 0x0000000566887c49 */ /* 0x100fe400092000a3 */
[--C-:B------:R-:W-:Y:S02]  /*b5e0*/  FFMA2 R138, R104.F32x2.HI_LO, UR5.F32, R163.reuse.F32 ;  /* 0x00000005688a7c49 */ /* 0x100fe400092000a3 */
[--C-:B------:R-:W-:Y:S01]  /*b5f0*/  FFMA2 R140, R106.F32x2.HI_LO, UR5.F32, R163.reuse.F32 ;  /* 0x000000056a8c7c49 */ /* 0x100fe200092000a3 */
[----:B------:R-:W-:Y:S01]  /*b600*/  MUFU.EX2 R134, R134 ;  /* 0x0000008600867308 */ /* 0x000fe20000000800 */
[----:B------:R-:W-:Y:S02]  /*b610*/  FFMA2 R142, R108.F32x2.HI_LO, UR5.F32, R163.F32 ;  /* 0x000000056c8e7c49 */ /* 0x000fe400092000a3 */
[----:B------:R-:W-:-:S02]  /*b620*/  IMAD.U32 R106, RZ, RZ, UR14 ;  /* 0x0000000eff6a7e24 */ /* 0x000fc4000f8e00ff */
[--C-:B------:R-:W-:Y:S01]  /*b630*/  FFMA2 R144, R110.F32x2.HI_LO, UR5.F32, R163.reuse.F32 ;  /* 0x000000056e907c49 */ /* 0x100fe200092000a3 */
[----:B-1----:R-:W-:Y:S01]  /*b640*/  FSEL R165, R165, 1, !P1 ;  /* 0x3f800000a5a57808 */ /* 0x002fe20004800000 */
[--C-:B------:R-:W-:Y:S02]  /*b650*/  FFMA2 R146, R112.F32x2.HI_LO, UR5.F32, R163.reuse.F32 ;  /* 0x0000000570927c49 */ /* 0x100fe400092000a3 */
[----:B------:R-:W-:Y:S02]  /*b660*/  IMAD.U32 R108, RZ, RZ, UR13 ;  /* 0x0000000dff6c7e24 */ /* 0x000fe4000f8e00ff */
[--C-:B------:R-:W-:Y:S01]  /*b670*/  FFMA2 R148, R114.F32x2.HI_LO, UR5.F32, R163.reuse.F32 ;  /* 0x0000000572947c49 */ /* 0x100fe200092000a3 */
[----:B------:R-:W1:Y:S01]  /*b680*/  MUFU.EX2 R135, R135 ;  /* 0x0000008700877308 */ /* 0x000e620000000800 */
[----:B------:R-:W-:Y:S01]  /*b690*/  FFMA2 R116, R116.F32x2.HI_LO, UR5.F32, R163.F32 ;  /* 0x0000000574747c49 */ /* 0x000fe200092000a3 */
[----:B------:R-:W-:Y:S01]  /*b6a0*/  LOP3.LUT R106, R106, 0x7f, R161, 0xf8, !PT ;  /* 0x0000007f6a6a7812 */ /* 0x000fe200078ef8a1 */
[----:B------:R-:W-:-:S02]  /*b6b0*/  FFMA2 R118, R118.F32x2.HI_LO, UR5.F32, R163.F32 ;  /* 0x0000000576767c49 */ /* 0x000fc400092000a3 */
[--C-:B------:R-:W-:Y:S01]  /*b6c0*/  FFMA2 R120, R120.F32x2.HI_LO, UR5.F32, R163.reuse.F32 ;  /* 0x0000000578787c49 */ /* 0x100fe200092000a3 */
[----:B------:R-:W-:Y:S01]  /*b6d0*/  LEA R106, R106, UR12, 0x2 ;  /* 0x0000000c6a6a7c11 */ /* 0x000fe2000f8e10ff */
[--C-:B------:R-:W-:Y:S01]  /*b6e0*/  FFMA2 R122, R122.F32x2.HI_LO, UR5.F32, R163.reuse.F32 ;  /* 0x000000057a7a7c49 */ /* 0x100fe200092000a3 */
[----:B------:R-:W-:Y:S01]  /*b6f0*/  MUFU.EX2 R136, R136 ;  /* 0x0000008800887308 */ /* 0x000fe20000000800 */
[--C-:B------:R-:W-:Y:S02]  /*b700*/  FFMA2 R124, R124.F32x2.HI_LO, UR5.F32, R163.reuse.F32 ;  /* 0x000000057c7c7c49 */ /* 0x100fe400092000a3 */
[--C-:B------:R-:W-:Y:S01]  /*b710*/  FFMA2 R126, R126.F32x2.HI_LO, UR5.F32, R163.reuse.F32 ;  /* 0x000000057e7e7c49 */ /* 0x100fe200092000a3 */
[----:B------:R2:W-:Y:S01]  /*b720*/  STS [R106+0x15c], R165 ;  /* 0x00015ca56a007388 */ /* 0x0005e20000000800 */
[--C-:B------:R-:W-:Y:S02]  /*b730*/  FFMA2 R128, R128.F32x2.HI_LO, UR5.F32, R163.reuse.F32 ;  /* 0x0000000580807c49 */ /* 0x100fe400092000a3 */
[--C-:B------:R-:W-:Y:S01]  /*b740*/  FFMA2 R130, R130.F32x2.HI_LO, UR5.F32, R163.reuse.F32 ;  /* 0x0000000582827c49 */ /* 0x100fe200092000a3 */
[----:B------:R-:W3:Y:S01]  /*b750*/  MUFU.EX2 R137, R137 ;  /* 0x0000008900897308 */ /* 0x000ee20000000800 */
[--C-:B------:R-:W-:Y:S01]  /*b760*/  FFMA2 R156, R72.F32x2.HI_LO, UR5.F32, R163.reuse.F32 ;  /* 0x00000005489c7c49 */ /* 0x100fe200092000a3 */
[----:B-1----:R-:W-:Y:S01]  /*b770*/  F2FP.F16.F32.PACK_AB R100, R135, R134 ;  /* 0x000000868764723e */ /* 0x002fe200000000ff */
[----:B------:R-:W-:-:S02]  /*b780*/  FFMA2 R150, R68.F32x2.HI_LO, UR5.F32, R163.F32 ;  /* 0x0000000544967c49 */ /* 0x000fc400092000a3 */
[--C-:B------:R-:W-:Y:S02]  /*b790*/  FFMA2 R72, R82.F32x2.HI_LO, UR5.F32, R163.reuse.F32 ;  /* 0x0000000552487c49 */ /* 0x100fe400092000a3 */
[--C-:B------:R-:W-:Y:S01]  /*b7a0*/  FFMA2 R68, R74.F32x2.HI_LO, UR5.F32, R163.reuse.F32 ;  /* 0x000000054a447c49 */ /* 0x100fe200092000a3 */
[----:B------:R-:W-:Y:S01]  /*b7b0*/  MUFU.EX2 R138, R138 ;  /* 0x0000008a008a7308 */ /* 0x000fe20000000800 */
[--C-:B------:R-:W-:Y:S01]  /*b7c0*/  FFMA2 R74, R80.F32x2.HI_LO, UR5.F32, R163.reuse.F32 ;  /* 0x00000005504a7c49 */ /* 0x100fe200092000a3 */
[----:B------:R-:W-:Y:S01]  /*b7d0*/  FMNMX R72, R72, -127, !PT ;  /* 0xc2fe000048487809 */ /* 0x000fe20007800000 */
[--C-:B------:R-:W-:Y:S01]  /*b7e0*/  FFMA2 R152, R70.F32x2.HI_LO, UR5.F32, R163.reuse.F32 ;  /* 0x0000000546987c49 */ /* 0x100fe200092000a3 */
[----:B------:R-:W-:Y:S01]  /*b7f0*/  FMNMX R73, R73, -127, !PT ;  /* 0xc2fe000049497809 */ /* 0x000fe20007800000 */
[--C-:B------:R-:W-:Y:S01]  /*b800*/  FFMA2 R70, R96.F32x2.HI_LO, UR5.F32, R163.reuse.F32 ;  /* 0x0000000560467c49 */ /* 0x100fe200092000a3 */
[----:B------:R-:W-:Y:S01]  /*b810*/  FMNMX R74, R74, -127, !PT ;  /* 0xc2fe00004a4a7809 */ /* 0x000fe20007800000 */
[--C-:B------:R-:W-:Y:S01]  /*b820*/  FFMA2 R84, R84.F32x2.HI_LO, UR5.F32, R163.reuse.F32 ;  /* 0x0000000554547c49 */ /* 0x100fe200092000a3 */
[----:B------:R-:W1:Y:S01]  /*b830*/  MUFU.EX2 R139, R139 ;  /* 0x0000008b008b7308 */ /* 0x000e620000000800 */
[----:B---3--:R-:W-:Y:S01]  /*b840*/  F2FP.F16.F32.PACK_AB R101, R137, R136 ;  /* 0x000000888965723e */ /* 0x008fe200000000ff */
[--C-:B------:R-:W-:Y:S01]  /*b850*/  FFMA2 R86, R86.F32x2.HI_LO, UR5.F32, R163.reuse.F32 ;  /* 0x0000000556567c49 */ /* 0x100fe200092000a3 */
[----:B------:R-:W-:Y:S01]  /*b860*/  FMNMX R75, R75, -127, !PT ;  /* 0xc2fe00004b4b7809 */ /* 0x000fe20007800000 */
[--C-:B------:R-:W-:Y:S01]  /*b870*/  FFMA2 R88, R88.F32x2.HI_LO, UR5.F32, R163.reuse.F32 ;  /* 0x0000000558587c49 */ /* 0x100fe200092000a3 */
[----:B------:R-:W-:Y:S01]  /*b880*/  FMNMX R70, R70, -127, !PT ;  /* 0xc2fe000046467809 */ /* 0x000fe20007800000 */
[--C-:B------:R-:W-:Y:S01]  /*b890*/  FFMA2 R90, R90.F32x2.HI_LO, UR5.F32, R163.reuse.F32 ;  /* 0x000000055a5a7c49 */ /* 0x100fe200092000a3 */
[----:B------:R-:W-:Y:S01]  /*b8a0*/  FMNMX R71, R71, -127, !PT ;  /* 0xc2fe000047477809 */ /* 0x000fe20007800000 */
[----:B------:R-:W-:Y:S01]  /*b8b0*/  MUFU.EX2 R140, R140 ;  /* 0x0000008c008c7308 */ /* 0x000fe20000000800 */
[----:B------:R-:W-:-:S02]  /*b8c0*/  FFMA2 R92, R92.F32x2.HI_LO, UR5.F32, R163.F32 ;  /* 0x000000055c5c7c49 */ /* 0x000fc400092000a3 */
[--C-:B------:R-:W-:Y:S02]  /*b8d0*/  FFMA2 R52, R52.F32x2.HI_LO, UR5.F32, R163.reuse.F32 ;  /* 0x0000000534347c49 */ /* 0x100fe400092000a3 */
[----:B------:R-:W-:Y:S02]  /*b8e0*/  FADD2.RM R96, R70.F32x2.HI_LO, 12582912 ;  /* 0x4b4000004660744b */ /* 0x000fe40000204000 */
[--C-:B------:R-:W-:Y:S01]  /*b8f0*/  FFMA2 R54, R54.F32x2.HI_LO, UR5.F32, R163.reuse.F32 ;  /* 0x0000000536367c49 */ /* 0x100fe200092000a3 */
[----:B------:R-:W3:Y:S01]  /*b900*/  MUFU.EX2 R141, R141 ;  /* 0x0000008d008d7308 */ /* 0x000ee20000000800 */
[----:B-1----:R-:W-:Y:S01]  /*b910*/  F2FP.F16.F32.PACK_AB R102, R139, R138 ;  /* 0x0000008a8b66723e */ /* 0x002fe200000000ff */
[--C-:B------:R-:W-:Y:S02]  /*b920*/  FFMA2 R56, R56.F32x2.HI_LO, UR5.F32, R163.reuse.F32 ;  /* 0x0000000538387c49 */ /* 0x100fe400092000a3 */
[--C-:B------:R-:W-:Y:S02]  /*b930*/  FFMA2 R58, R58.F32x2.HI_LO, UR5.F32, R163.reuse.F32 ;  /* 0x000000053a3a7c49 */ /* 0x100fe400092000a3 */
[----:B------:R-:W-:-:S02]  /*b940*/  FFMA2 R60, R60.F32x2.HI_LO, UR5.F32, R163.F32 ;  /* 0x000000053c3c7c49 */ /* 0x000fc400092000a3 */
        /* <DEDUP_REMOVED lines=12> */
[----:B------:R-:W-:-:S05]  /*ba10*/  FFMA2 R10, R10.F32x2.HI_LO, UR5.F32, R163.F32 ;  /* 0x000000050a0a7c49 */ /* 0x000fca00092000a3 */
[----:B------:R-:W3:Y:S01]  /*ba20*/  MUFU.EX2 R145, R145 ;  /* 0x0000009100917308 */ /* 0x000ee20000000800 */
[----:B-1----:R-:W-:-:S07]  /*ba30*/  F2FP.F16.F32.PACK_AB R104, R143, R142 ;  /* 0x0000008e8f68723e */ /* 0x002fce00000000ff */
[----:B------:R-:W-:Y:S08]  /*ba40*/  MUFU.EX2 R146, R146 ;  /* 0x0000009200927308 */ /* 0x000ff00000000800 */
[----:B------:R-:W2:Y:S01]  /*ba50*/  MUFU.EX2 R147, R147 ;  /* 0x0000009300937308 */ /* 0x000ea20000000800 */
[----:B---3--:R-:W-:-:S07]  /*ba60*/  F2FP.F16.F32.PACK_AB R105, R145, R144 ;  /* 0x000000909169723e */ /* 0x008fce00000000ff */
[----:B------:R-:W-:Y:S08]  /*ba70*/  MUFU.EX2 R148, R148 ;  /* 0x0000009400947308 */ /* 0x000ff00000000800 */
[----:B------:R-:W1:Y:S01]  /*ba80*/  MUFU.EX2 R149, R149 ;  /* 0x0000009500957308 */ /* 0x000e620000000800 */
[----:B--2---:R-:W-:-:S07]  /*ba90*/  F2FP.F16.F32.PACK_AB R106, R147, R146 ;  /* 0x00000092936a723e */ /* 0x004fce00000000ff */
[----:B------:R-:W-:Y:S08]  /*baa0*/  MUFU.EX2 R116, R116 ;  /* 0x0000007400747308 */ /* 0x000ff00000000800 */
[----:B------:R-:W2:Y:S01]  /*bab0*/  MUFU.EX2 R117, R117 ;  /* 0x0000007500757308 */ /* 0x000ea20000000800 */
[----:B------:R2:W-:Y:S06]  /*bac0*/  BAR.ARV R108, 0x40 ;  /* 0x0001006c0000751d */ /* 0x0005ec0000002000 */
[----:B-1----:R-:W-:Y:S01]  /*bad0*/  F2FP.F16.F32.PACK_AB R107, R149, R148 ;  /* 0x00000094956b723e */ /* 0x002fe200000000ff */
[----:B------:R-:W-:Y:S08]  /*bae0*/  MUFU.EX2 R118, R118 ;  /* 0x0000007600767308 */ /* 0x000ff00000000800 */
[----:B------:R-:W1:Y:S08]  /*baf0*/  MUFU.EX2 R119, R119 ;  /* 0x0000007700777308 */ /* 0x000e700000000800 */
[----:B------:R-:W-:Y:S01]  /*bb00*/  MUFU.EX2 R120, R120 ;  /* 0x0000007800787308 */ /* 0x000fe20000000800 */
[----:B--2---:R-:W-:-:S07]  /*bb10*/  F2FP.F16.F32.PACK_AB R108, R117, R116 ;  /* 0x00000074756c723e */ /* 0x004fce00000000ff */
        /* <DEDUP_REMOVED lines=18> */
[----:B------:R-:W-:Y:S01]  /*bc40*/  MUFU.EX2 R151, R151 ;  /* 0x0000009700977308 */ /* 0x000fe20000000800 */
[----:B-1----:R-:W-:-:S04]  /*bc50*/  F2FP.F16.F32.PACK_AB R115, R131, R130 ;  /* 0x000000828373723e */ /* 0x002fc800000000ff */
[----:B------:R1:W-:Y:S01]  /*bc60*/  STTM.x16 tmem[UR4], R100 ;  /* 0x00000064000079ed */ /* 0x0003e20008240004 */
[----:B------:R-:W-:Y:S02]  /*bc70*/  R2UR UR4, R154 ;  /* 0x000000009a0472ca */ /* 0x000fe400000e0000 */
[----:B------:R-:W-:Y:S08]  /*bc80*/  MUFU.EX2 R152, R152 ;  /* 0x0000009800987308 */ /* 0x000ff00000000800 */
[----:B------:R-:W-:Y:S08]  /*bc90*/  MUFU.EX2 R153, R153 ;  /* 0x0000009900997308 */ /* 0x000ff00000000800 */
[----:B------:R-:W-:Y:S08]  /*bca0*/  MUFU.EX2 R156, R156 ;  /* 0x0000009c009c7308 */ /* 0x000ff00000000800 */
[----:B------:R-:W-:Y:S08]  /*bcb0*/  MUFU.EX2 R157, R157 ;  /* 0x0000009d009d7308 */ /* 0x000ff00000000800 */
[----:B------:R-:W-:Y:S08]  /*bcc0*/  MUFU.EX2 R84, R84 ;  /* 0x0000005400547308 */ /* 0x000ff00000000800 */
[----:B------:R-:W-:Y:S08]  /*bcd0*/  MUFU.EX2 R85, R85 ;  /* 0x0000005500557308 */ /* 0x000ff00000000800 */
[----:B------:R-:W-:Y:S01]  /*bce0*/  MUFU.EX2 R86, R86 ;  /* 0x0000005600567308 */ /* 0x000fe20000000800 */
[----:B-1----:R-:W-:-:S02]  /*bcf0*/  FADD2.RM R106, R72.F32x2.HI_LO, 12582912 ;  /* 0x4b400000486a744b */ /* 0x002fc40000204000 */
[----:B------:R-:W-:Y:S02]  /*bd00*/  FADD2.RM R108, R74.F32x2.HI_LO, 12582912 ;  /* 0x4b4000004a6c744b */ /* 0x000fe40000204000 */
[----:B------:R-:W-:-:S03]  /*bd10*/  FFMA2 R102, R76.F32x2.HI_LO, UR5.F32, R163.F32 ;  /* 0x000000054c667c49 */ /* 0x000fc600092000a3 */
[----:B------:R-:W-:Y:S01]  /*bd20*/  MUFU.EX2 R100, R68 ;  /* 0x0000004400647308 */ /* 0x000fe20000000800 */
[----:B------:R-:W-:Y:S02]  /*bd30*/  FADD2 R76, R108.F32x2.HI_LO, -12582912 ;  /* 0xcb4000006c4c744b */ /* 0x000fe40000200000 */
[----:B------:R-:W-:Y:S02]  /*bd40*/  FFMA2 R104, R78.F32x2.HI_LO, UR5.F32, R163.F32 ;  /* 0x000000054e687c49 */ /* 0x000fe400092000a3 */
[----:B------:R-:W-:Y:S02]  /*bd50*/  FADD2 R74, R74.F32x2.HI_LO, -R76.F32x2.HI_LO ;  /* 0x8000004c4a4a724b */ /* 0x000fe40000000000 */
[--C-:B------:R-:W-:Y:S01]  /*bd60*/  FFMA2 R76, R98.F32x2.HI_LO, UR5.F32, R163.reuse.F32 ;  /* 0x00000005624c7c49 */ /* 0x100fe200092000a3 */
[----:B------:R1:W-:Y:S01]  /*bd70*/  MUFU.EX2 R101, R69 ;  /* 0x0000004500657308 */ /* 0x0003e20000000800 */
[--C-:B------:R-:W-:Y:S02]  /*bd80*/  FFMA2 R98, R94.F32x2.HI_LO, UR5.F32, R163.reuse.F32 ;  /* 0x000000055e627c49 */ /* 0x100fe400092000a3 */
[--C-:B------:R-:W-:Y:S01]  /*bd90*/  FFMA2 R110, R36.F32x2.HI_LO, UR5.F32, R163.reuse.F32 ;  /* 0x00000005246e7c49 */ /* 0x100fe200092000a3 */
[----:B------:R-:W-:Y:S01]  /*bda0*/  FMNMX R76, R76, -127, !PT ;  /* 0xc2fe00004c4c7809 */ /* 0x000fe20007800000 */
[--C-:B------:R-:W-:Y:S01]  /*bdb0*/  FFMA2 R36, R42.F32x2.HI_LO, UR5.F32, R163.reuse.F32 ;  /* 0x000000052a247c49 */ /* 0x100fe200092000a3 */
[----:B------:R-:W-:Y:S01]  /*bdc0*/  FMNMX R77, R77, -127, !PT ;  /* 0xc2fe00004d4d7809 */ /* 0x000fe20007800000 */
[--C-:B------:R-:W-:Y:S01]  /*bdd0*/  FFMA2 R42, R48.F32x2.HI_LO, UR5.F32, R163.reuse.F32 ;  /* 0x00000005302a7c49 */ /* 0x100fe200092000a3 */
[----:B------:R-:W-:Y:S01]  /*bde0*/  MUFU.EX2 R102, R102 ;  /* 0x0000006600667308 */ /* 0x000fe20000000800 */
[----:B------:R-:W-:-:S02]  /*bdf0*/  FFMA2 R114, R40.F32x2.HI_LO, UR5.F32, R163.F32 ;  /* 0x0000000528727c49 */ /* 0x000fc400092000a3 */
[--C-:B------:R-:W-:Y:S01]  /*be00*/  FFMA2 R40, R50.F32x2.HI_LO, UR5.F32, R163.reuse.F32 ;  /* 0x0000000532287c49 */ /* 0x100fe200092000a3 */
[----:B------:R-:W-:Y:S01]  /*be10*/  FMNMX R42, R42, -127, !PT ;  /* 0xc2fe00002a2a7809 */ /* 0x000fe20007800000 */
[--C-:B------:R-:W-:Y:S01]  /*be20*/  FFMA2 R112, R38.F32x2.HI_LO, UR5.F32, R163.reuse.F32 ;  /* 0x0000000526707c49 */ /* 0x100fe200092000a3 */
[----:B------:R-:W-:Y:S01]  /*be30*/  FMNMX R43, R43, -127, !PT ;  /* 0xc2fe00002b2b7809 */ /* 0x000fe20007800000 */
[----:B------:R-:W-:Y:S01]  /*be40*/  FFMA2 R38, R64.F32x2.HI_LO, UR5.F32, R163.F32 ;  /* 0x0000000540267c49 */ /* 0x000fe200092000a3 */
[----:B------:R-:W2:Y:S01]  /*be50*/  MUFU.EX2 R103, R103 ;  /* 0x0000006700677308 */ /* 0x000ea20000000800 */
[----:B-1----:R-:W-:Y:S01]  /*be60*/  FADD2 R68, R106.F32x2.HI_LO, -12582912 ;  /* 0xcb4000006a44744b */ /* 0x002fe20000200000 */
[----:B------:R-:W-:Y:S02]  /*be70*/  FMNMX R40, R40, -127, !PT ;  /* 0xc2fe000028287809 */ /* 0x000fe40007800000 */
[----:B------:R-:W-:Y:S01]  /*be80*/  FMNMX R41, R41, -127, !PT ;  /* 0xc2fe000029297809 */ /* 0x000fe20007800000 */
[----:B------:R-:W-:Y:S01]  /*be90*/  FADD2 R72, R72.F32x2.HI_LO, -R68.F32x2.HI_LO ;  /* 0x800000444848724b */ /* 0x000fe20000000000 */
[----:B------:R-:W-:Y:S01]  /*bea0*/  FMNMX R38, R38, -127, !PT ;  /* 0xc2fe000026267809 */ /* 0x000fe20007800000 */
[----:B------:R-:W-:Y:S01]  /*beb0*/  FADD2 R68, R96.F32x2.HI_LO, -12582912 ;  /* 0xcb4000006044744b */ /* 0x000fe20000200000 */
[----:B------:R-:W-:Y:S01]  /*bec0*/  MUFU.EX2 R104, R104 ;  /* 0x0000006800687308 */ /* 0x000fe20000000800 */
[----:B------:R-:W-:-:S02]  /*bed0*/  FMNMX R39, R39, -127, !PT ;  /* 0xc2fe000027277809 */ /* 0x000fc40007800000 */
[----:B------:R-:W-:Y:S02]  /*bee0*/  FADD2 R70, R70.F32x2.HI_LO, -R68.F32x2.HI_LO ;  /* 0x800000444646724b */ /* 0x000fe40000000000 */
[----:B------:R-:W-:Y:S02]  /*bef0*/  FFMA2 R68, R74.F32x2.HI_LO, R164.F32, 0.22756439447402954102 ;  /* 0x3e6906a44a447449 */ /* 0x000fe400012000a4 */
[----:B------:R-:W-:Y:S01]  /*bf00*/  FADD2.RM R64, R38.F32x2.HI_LO, 12582912 ;  /* 0x4b4000002640744b */ /* 0x000fe20000204000 */
[----:B------:R-:W1:Y:S01]  /*bf10*/  MUFU.EX2 R105, R105 ;  /* 0x0000006900697308 */ /* 0x000e620000000800 */
[----:B------:R-:W-:-:S04]  /*bf20*/  FFMA2 R68, R68.F32x2.HI_LO, R74.F32x2.HI_LO, 0.69514614343643188477 ;  /* 0x3f31f51944447449 */ /* 0x000fc8000020004a */
[----:B------:R-:W-:Y:S02]  /*bf30*/  FFMA2 R74, R68.F32x2.HI_LO, R74.F32x2.HI_LO, 1 ;  /* 0x3f800000444a7449 */ /* 0x000fe4000020004a */
[----:B------:R-:W-:Y:S01]  /*bf40*/  FFMA2 R68, R72.F32x2.HI_LO, R164.F32, 0.22756439447402954102 ;  /* 0x3e6906a448447449 */ /* 0x000fe200012000a4 */
[----:B------:R-:W-:Y:S01]  /*bf50*/  MUFU.EX2 R87, R87 ;  /* 0x0000005700577308 */ /* 0x000fe20000000800 */
[----:B------:R-:W-:Y:S02]  /*bf60*/  IMAD R108, R108, 0x800000, R74 ;  /* 0x008000006c6c7824 */ /* 0x000fe400078e024a */
[-C--:B------:R-:W-:Y:S02]  /*bf70*/  FFMA2 R68, R68.F32x2.HI_LO, R72.reuse.F32x2.HI_LO, 0.69514614343643188477 ;  /* 0x3f31f51944447449 */ /* 0x080fe40000200048 */
[----:B------:R-:W-:Y:S02]  /*bf80*/  IMAD R109, R109, 0x800000, R75 ;  /* 0x008000006d6d7824 */ /* 0x000fe400078e024b */
[----:B------:R-:W-:Y:S01]  /*bf90*/  FFMA2 R72, R68.F32x2.HI_LO, R72.F32x2.HI_LO, 1 ;  /* 0x3f80000044487449 */ /* 0x000fe20000200048 */
[----:B------:R-:W-:Y:S01]  /*bfa0*/  MUFU.EX2 R88, R88 ;  /* 0x0000005800587308 */ /* 0x000fe20000000800 */
[----:B------:R-:W-:Y:S01]  /*bfb0*/  FFMA2 R68, R70.F32x2.HI_LO, R164.F32, 0.22756439447402954102 ;  /* 0x3e6906a446447449 */ /* 0x000fe200012000a4 */
[----:B------:R-:W-:Y:S01]  /*bfc0*/  F2FP.F16.F32.PACK_AB R74, R109, R108 ;  /* 0x0000006c6d4a723e */ /* 0x000fe200000000ff */
[----:B------:R-:W-:Y:S01]  /*bfd0*/  IMAD R106, R106, 0x800000, R72 ;  /* 0x008000006a6a7824 */ /* 0x000fe200078e0248 */
[----:B--2---:R-:W-:Y:S01]  /*bfe0*/  F2FP.F16.F32.PACK_AB R72, R103, R102 ;  /* 0x000000666748723e */ /* 0x004fe200000000ff */
[----:B------:R-:W-:-:S02]  /*bff0*/  FFMA2 R68, R68.F32x2.HI_LO, R70.F32x2.HI_LO, 0.69514614343643188477 ;  /* 0x3f31f51944447449 */ /* 0x000fc40000200046 */
[----:B------:R-:W-:Y:S01]  /*c000*/  IMAD R107, R107, 0x800000, R73 ;  /* 0x008000006b6b7824 */ /* 0x000fe200078e0249 */
[----:B-1----:R-:W-:Y:S01]  /*c010*/  F2FP.F16.F32.PACK_AB R73, R105, R104 ;  /* 0x000000686949723e */ /* 0x002fe200000000ff */
[----:B------:R-:W1:Y:S01]  /*c020*/  MUFU.EX2 R89, R89 ;  /* 0x0000005900597308 */ /* 0x000e620000000800 */
[----:B------:R-:W-:Y:S02]  /*c030*/  FFMA2 R70, R68.F32x2.HI_LO, R70.F32x2.HI_LO, 1 ;  /* 0x3f80000044467449 */ /* 0x000fe40000200046 */
[----:B------:R-:W-:Y:S01]  /*c040*/  FADD2.RM R68, R76.F32x2.HI_LO, 12582912 ;  /* 0x4b4000004c44744b */ /* 0x000fe20000204000 */
[----:B------:R-:W-:Y:S01]  /*c050*/  F2FP.F16.F32.PACK_AB R75, R107, R106 ;  /* 0x0000006a6b4b723e */ /* 0x000fe200000000ff */
[----:B------:R-:W-:Y:S01]  /*c060*/  IMAD R96, R96, 0x800000, R70 ;  /* 0x0080000060607824 */ /* 0x000fe200078e0246 */
[----:B------:R-:W-:Y:S01]  /*c070*/  F2FP.F16.F32.PACK_AB R70, R157, R156 ;  /* 0x0000009c9d46723e */ /* 0x000fe200000000ff */
[----:B------:R-:W-:Y:S01]  /*c080*/  FADD2 R78, R68.F32x2.HI_LO, -12582912 ;  /* 0xcb400000444e744b */ /* 0x000fe20000200000 */
[----:B------:R-:W-:Y:S01]  /*c090*/  MUFU.EX2 R90, R90 ;  /* 0x0000005a005a7308 */ /* 0x000fe20000000800 */
[----:B------:R-:W-:Y:S01]  /*c0a0*/  IMAD R97, R97, 0x800000, R71 ;  /* 0x0080000061617824 */ /* 0x000fe200078e0247 */
[----:B------:R-:W-:Y:S01]  /*c0b0*/  F2FP.F16.F32.PACK_AB R71, R101, R100 ;  /* 0x000000646547723e */ /* 0x000fe200000000ff */
[----:B------:R-:W-:-:S03]  /*c0c0*/  FADD2 R76, R76.F32x2.HI_LO, -R78.F32x2.HI_LO ;  /* 0x8000004e4c4c724b */ /* 0x000fc60000000000 */
[----:B------:R-:W-:Y:S01]  /*c0d0*/  F2FP.F16.F32.PACK_AB R82, R97, R96 ;  /* 0x000000606152723e */ /* 0x000fe200000000ff */
[----:B------:R-:W-:Y:S01]  /*c0e0*/  FFMA2 R78, R76.F32x2.HI_LO, R164.F32, 0.22756439447402954102 ;  /* 0x3e6906a44c4e7449 */ /* 0x000fe200012000a4 */
[----:B------:R-:W2:Y:S03]  /*c0f0*/  MUFU.EX2 R91, R91 ;  /* 0x0000005b005b7308 */ /* 0x000ea60000000800 */
[----:B------:R-:W-:-:S04]  /*c100*/  FFMA2 R78, R78.F32x2.HI_LO, R76.F32x2.HI_LO, 0.69514614343643188477 ;  /* 0x3f31f5194e4e7449 */ /* 0x000fc8000020004c */
[----:B------:R-:W-:Y:S01]  /*c110*/  FFMA2 R76, R78.F32x2.HI_LO, R76.F32x2.HI_LO, 1 ;  /* 0x3f8000004e4c7449 */ /* 0x000fe2000020004c */
[----:B------:R-:W-:Y:S01]  /*c120*/  MUFU.EX2 R92, R92 ;  /* 0x0000005c005c7308 */ /* 0x000fe20000000800 */
[----:B-1----:R-:W-:Y:S02]  /*c130*/  F2FP.F16.F32.PACK_AB R78, R89, R88 ;  /* 0x00000058594e723e */ /* 0x002fe400000000ff */
[----:B------:R-:W-:Y:S01]  /*c140*/  IMAD R94, R68, 0x800000, R76 ;  /* 0x00800000445e7824 */ /* 0x000fe200078e024c */
[----:B------:R-:W-:Y:S01]  /*c150*/  F2FP.F16.F32.PACK_AB R68, R151, R150 ;  /* 0x000000969744723e */ /* 0x000fe200000000ff */
[----:B------:R-:W-:Y:S01]  /*c160*/  IMAD R95, R69, 0x800000, R77 ;  /* 0x00800000455f7824 */ /* 0x000fe200078e024d */
[----:B------:R-:W-:Y:S02]  /*c170*/  F2FP.F16.F32.PACK_AB R69, R153, R152 ;  /* 0x000000989945723e */ /* 0x000fe400000000ff */
[----:B------:R-:W1:Y:S01]  /*c180*/  MUFU.EX2 R93, R93 ;  /* 0x0000005d005d7308 */ /* 0x000e620000000800 */
[----:B------:R-:W-:-:S02]  /*c190*/  F2FP.F16.F32.PACK_AB R76, R85, R84 ;  /* 0x00000054554c723e */ /* 0x000fc400000000ff */
[----:B------:R-:W-:Y:S02]  /*c1a0*/  F2FP.F16.F32.PACK_AB R77, R87, R86 ;  /* 0x00000056574d723e */ /* 0x000fe400000000ff */
[----:B--2---:R-:W-:Y:S02]  /*c1b0*/  F2FP.F16.F32.PACK_AB R79, R91, R90 ;  /* 0x0000005a5b4f723e */ /* 0x004fe400000000ff */
[----:B------:R-:W-:Y:S01]  /*c1c0*/  F2FP.F16.F32.PACK_AB R83, R95, R94 ;  /* 0x0000005e5f53723e */ /* 0x000fe200000000ff */
[----:B------:R-:W-:Y:S08]  /*c1d0*/  MUFU.EX2 R98, R98 ;  /* 0x0000006200627308 */ /* 0x000ff00000000800 */
[----:B------:R-:W2:Y:S01]  /*c1e0*/  MUFU.EX2 R99, R99 ;  /* 0x0000006300637308 */ /* 0x000ea20000000800 */
[----:B-1----:R-:W-:-:S07]  /*c1f0*/  F2FP.F16.F32.PACK_AB R80, R93, R92 ;  /* 0x0000005c5d50723e */ /* 0x002fce00000000ff */
[----:B------:R-:W-:Y:S08]  /*c200*/  MUFU.EX2 R110, R110 ;  /* 0x0000006e006e7308 */ /* 0x000ff00000000800 */
[----:B------:R-:W-:Y:S01]  /*c210*/  MUFU.EX2 R111, R111 ;  /* 0x0000006f006f7308 */ /* 0x000fe20000000800 */
[----:B--2---:R-:W-:-:S04]  /*c220*/  F2FP.F16.F32.PACK_AB R81, R99, R98 ;  /* 0x000000626351723e */ /* 0x004fc800000000ff */
        /* <DEDUP_REMOVED lines=13> */
[--C-:B------:R-:W-:Y:S02]  /*c300*/  FFMA2 R44, R66.F32x2.HI_LO, UR5.F32, R163.reuse.F32 ;  /* 0x00000005422c7c49 */ /* 0x100fe400092000a3 */
[--C-:B------:R-:W-:Y:S02]  /*c310*/  FFMA2 R72, R46.F32x2.HI_LO, UR5.F32, R163.reuse.F32 ;  /* 0x000000052e487c49 */ /* 0x100fe400092000a3 */
[--C-:B------:R-:W-:Y:S01]  /*c320*/  FFMA2 R66, R62.F32x2.HI_LO, UR5.F32, R163.reuse.F32 ;  /* 0x000000053e427c49 */ /* 0x100fe200092000a3 */
[----:B------:R-:W-:Y:S01]  /*c330*/  FMNMX R44, R44, -127, !PT ;  /* 0xc2fe00002c2c7809 */ /* 0x000fe20007800000 */
[--C-:B------:R-:W-:Y:S01]  /*c340*/  FFMA2 R78, R4.F32x2.HI_LO, UR5.F32, R163.reuse.F32 ;  /* 0x00000005044e7c49 */ /* 0x100fe200092000a3 */
[----:B------:R1:W-:Y:S01]  /*c350*/  MUFU.EX2 R69, R37 ;  /* 0x0000002500457308 */ /* 0x0003e20000000800 */
[----:B------:R-:W-:Y:S01]  /*c360*/  FMNMX R45, R45, -127, !PT ;  /* 0xc2fe00002d2d7809 */ /* 0x000fe20007800000 */
[----:B------:R-:W-:-:S02]  /*c370*/  FFMA2 R80, R6.F32x2.HI_LO, UR5.F32, R163.F32 ;  /* 0x0000000506507c49 */ /* 0x000fc400092000a3 */
[----:B------:R-:W-:-:S04]  /*c380*/  FFMA2 R82, R8.F32x2.HI_LO, UR5.F32, R163.F32 ;  /* 0x0000000508527c49 */ /* 0x000fc800092000a3 */
[----:B------:R-:W-:Y:S08]  /*c390*/  MUFU.EX2 R70, R70 ;  /* 0x0000004600467308 */ /* 0x000ff00000000800 */
[----:B------:R-:W2:Y:S01]  /*c3a0*/  MUFU.EX2 R71, R71 ;  /* 0x0000004700477308 */ /* 0x000ea20000000800 */
[----:B-1----:R-:W-:-:S04]  /*c3b0*/  FADD2 R36, R76.F32x2.HI_LO, -12582912 ;  /* 0xcb4000004c24744b */ /* 0x002fc80000200000 */
[----:B------:R-:W-:Y:S02]  /*c3c0*/  FADD2 R42, R42.F32x2.HI_LO, -R36.F32x2.HI_LO ;  /* 0x800000242a2a724b */ /* 0x000fe40000000000 */
[----:B------:R-:W-:Y:S01]  /*c3d0*/  FADD2 R36, R74.F32x2.HI_LO, -12582912 ;  /* 0xcb4000004a24744b */ /* 0x000fe20000200000 */
[----:B------:R-:W-:Y:S03]  /*c3e0*/  MUFU.EX2 R72, R72 ;  /* 0x0000004800487308 */ /* 0x000fe60000000800 */
[----:B------:R-:W-:Y:S02]  /*c3f0*/  FADD2 R40, R40.F32x2.HI_LO, -R36.F32x2.HI_LO ;  /* 0x800000242828724b */ /* 0x000fe40000000000 */
[----:B------:R-:W-:-:S03]  /*c400*/  FADD2 R36, R64.F32x2.HI_LO, -12582912 ;  /* 0xcb4000004024744b */ /* 0x000fc60000200000 */
[----:B------:R-:W1:Y:S01]  /*c410*/  MUFU.EX2 R73, R73 ;  /* 0x0000004900497308 */ /* 0x000e620000000800 */
[----:B------:R-:W-:Y:S02]  /*c420*/  FADD2 R38, R38.F32x2.HI_LO, -R36.F32x2.HI_LO ;  /* 0x800000242626724b */ /* 0x000fe40000000000 */
[----:B------:R-:W-:-:S04]  /*c430*/  FFMA2 R36, R42.F32x2.HI_LO, R164.F32, 0.22756439447402954102 ;  /* 0x3e6906a42a247449 */ /* 0x000fc800012000a4 */
[-C--:B------:R-:W-:Y:S01]  /*c440*/  FFMA2 R36, R36.F32x2.HI_LO, R42.reuse.F32x2.HI_LO, 0.69514614343643188477 ;  /* 0x3f31f51924247449 */ /* 0x080fe2000020002a */
[----:B------:R-:W3:Y:S03]  /*c450*/  MUFU.EX2 R55, R55 ;  /* 0x0000003700377308 */ /* 0x000ee60000000800 */
[----:B------:R-:W-:Y:S02]  /*c460*/  FFMA2 R42, R36.F32x2.HI_LO, R42.F32x2.HI_LO, 1 ;  /* 0x3f800000242a7449 */ /* 0x000fe4000020002a */
[----:B------:R-:W-:Y:S02]  /*c470*/  FFMA2 R36, R40.F32x2.HI_LO, R164.F32, 0.22756439447402954102 ;  /* 0x3e6906a428247449 */ /* 0x000fe400012000a4 */
[----:B------:R-:W-:Y:S01]  /*c480*/  IMAD R76, R76, 0x800000, R42 ;  /* 0x008000004c4c7824 */ /* 0x000fe200078e022a */
[----:B------:R-:W-:Y:S01]  /*c490*/  MUFU.EX2 R56, R56 ;  /* 0x0000003800387308 */ /* 0x000fe20000000800 */
[----:B------:R-:W-:-:S02]  /*c4a0*/  FFMA2 R36, R36.F32x2.HI_LO, R40.F32x2.HI_LO, 0.69514614343643188477 ;  /* 0x3f31f51924247449 */ /* 0x000fc40000200028 */
[----:B------:R-:W-:Y:S02]  /*c4b0*/  IMAD R77, R77, 0x800000, R43 ;  /* 0x008000004d4d7824 */ /* 0x000fe400078e022b */
[----:B------:R-:W-:Y:S02]  /*c4c0*/  FFMA2 R40, R36.F32x2.HI_LO, R40.F32x2.HI_LO, 1 ;  /* 0x3f80000024287449 */ /* 0x000fe40000200028 */
[----:B------:R-:W-:Y:S01]  /*c4d0*/  FADD2.RM R36, R44.F32x2.HI_LO, 12582912 ;  /* 0x4b4000002c24744b */ /* 0x000fe20000204000 */
[----:B------:R-:W4:Y:S01]  /*c4e0*/  MUFU.EX2 R57, R57 ;  /* 0x0000003900397308 */ /* 0x000f220000000800 */
[----:B------:R-:W-:Y:S01]  /*c4f0*/  IMAD R74, R74, 0x800000, R40 ;  /* 0x008000004a4a7824 */ /* 0x000fe200078e0228 */
[----:B--2---:R-:W-:Y:S01]  /*c500*/  F2FP.F16.F32.PACK_AB R40, R71, R70 ;  /* 0x000000464728723e */ /* 0x004fe200000000ff */
[----:B------:R-:W-:Y:S02]  /*c510*/  FADD2 R46, R36.F32x2.HI_LO, -12582912 ;  /* 0xcb400000242e744b */ /* 0x000fe40000200000 */
[----:B------:R-:W-:Y:S01]  /*c520*/  IMAD R75, R75, 0x800000, R41 ;  /* 0x008000004b4b7824 */ /* 0x000fe200078e0229 */
[----:B-1----:R-:W-:Y:S01]  /*c530*/  F2FP.F16.F32.PACK_AB R41, R73, R72 ;  /* 0x000000484929723e */ /* 0x002fe200000000ff */
[----:B------:R-:W-:Y:S01]  /*c540*/  FADD2 R44, R44.F32x2.HI_LO, -R46.F32x2.HI_LO ;  /* 0x8000002e2c2c724b */ /* 0x000fe20000000000 */
[----:B------:R-:W-:Y:S01]  /*c550*/  MUFU.EX2 R58, R58 ;  /* 0x0000003a003a7308 */ /* 0x000fe20000000800 */
[----:B------:R-:W-:Y:S01]  /*c560*/  FFMA2 R46, R38.F32x2.HI_LO, R164.F32, 0.22756439447402954102 ;  /* 0x3e6906a4262e7449 */ /* 0x000fe200012000a4 */
[----:B------:R-:W-:-:S02]  /*c570*/  F2FP.F16.F32.PACK_AB R42, R77, R76 ;  /* 0x0000004c4d2a723e */ /* 0x000fc400000000ff */
[----:B------:R-:W-:Y:S01]  /*c580*/  F2FP.F16.F32.PACK_AB R43, R75, R74 ;  /* 0x0000004a4b2b723e */ /* 0x000fe200000000ff */
[----:B------:R-:W-:-:S03]  /*c590*/  FFMA2 R46, R46.F32x2.HI_LO, R38.F32x2.HI_LO, 0.69514614343643188477 ;  /* 0x3f31f5192e2e7449 */ /* 0x000fc60000200026 */
[----:B------:R-:W1:Y:S01]  /*c5a0*/  MUFU.EX2 R59, R59 ;  /* 0x0000003b003b7308 */ /* 0x000e620000000800 */
[----:B------:R-:W-:Y:S02]  /*c5b0*/  FFMA2 R38, R46.F32x2.HI_LO, R38.F32x2.HI_LO, 1 ;  /* 0x3f8000002e267449 */ /* 0x000fe40000200026 */
[----:B------:R-:W-:Y:S02]  /*c5c0*/  FFMA2 R46, R44.F32x2.HI_LO, R164.F32, 0.22756439447402954102 ;  /* 0x3e6906a42c2e7449 */ /* 0x000fe400012000a4 */
[----:B------:R-:W-:Y:S01]  /*c5d0*/  IMAD R64, R64, 0x800000, R38 ;  /* 0x0080000040407824 */ /* 0x000fe200078e0226 */
[----:B------:R-:W-:Y:S01]  /*c5e0*/  F2FP.F16.F32.PACK_AB R38, R115, R114 ;  /* 0x000000727326723e */ /* 0x000fe200000000ff */
[----:B------:R-:W-:Y:S01]  /*c5f0*/  FFMA2 R46, R46.F32x2.HI_LO, R44.F32x2.HI_LO, 0.69514614343643188477 ;  /* 0x3f31f5192e2e7449 */ /* 0x000fe2000020002c */
[----:B------:R-:W-:Y:S01]  /*c600*/  MUFU.EX2 R60, R60 ;  /* 0x0000003c003c7308 */ /* 0x000fe20000000800 */
[----:B------:R-:W-:Y:S01]  /*c610*/  IMAD R65, R65, 0x800000, R39 ;  /* 0x0080000041417824 */ /* 0x000fe200078e0227 */
[----:B------:R-:W-:Y:S01]  /*c620*/  F2FP.F16.F32.PACK_AB R39, R69, R68 ;  /* 0x000000444527723e */ /* 0x000fe200000000ff */
[----:B------:R-:W-:Y:S01]  /*c630*/  FFMA2 R62, R46.F32x2.HI_LO, R44.F32x2.HI_LO, 1 ;  /* 0x3f8000002e3e7449 */ /* 0x000fe2000020002c */
[----:B------:R-:W-:-:S02]  /*c640*/  F2FP.F16.F32.PACK_AB R44, R53, R52 ;  /* 0x00000034352c723e */ /* 0x000fc400000000ff */
[----:B---3--:R-:W-:Y:S01]  /*c650*/  F2FP.F16.F32.PACK_AB R45, R55, R54 ;  /* 0x00000036372d723e */ /* 0x008fe200000000ff */
[----:B------:R-:W-:Y:S01]  /*c660*/  IMAD R62, R36, 0x800000, R62 ;  /* 0x00800000243e7824 */ /* 0x000fe200078e023e */
[----:B------:R-:W2:Y:S01]  /*c670*/  MUFU.EX2 R61, R61 ;  /* 0x0000003d003d7308 */ /* 0x000ea20000000800 */
[----:B------:R-:W-:Y:S01]  /*c680*/  IMAD R63, R37, 0x800000, R63 ;  /* 0x00800000253f7824 */ /* 0x000fe200078e023f */
[----:B------:R-:W-:Y:S02]  /*c690*/  F2FP.F16.F32.PACK_AB R36, R111, R110 ;  /* 0x0000006e6f24723e */ /* 0x000fe400000000ff */
[----:B------:R-:W-:Y:S02]  /*c6a0*/  F2FP.F16.F32.PACK_AB R37, R113, R112 ;  /* 0x000000707125723e */ /* 0x000fe400000000ff */
[----:B----4-:R-:W-:Y:S02]  /*c6b0*/  F2FP.F16.F32.PACK_AB R46, R57, R56 ;  /* 0x00000038392e723e */ /* 0x010fe400000000ff */
[----:B------:R-:W-:Y:S01]  /*c6c0*/  MUFU.EX2 R66, R66 ;  /* 0x0000004200427308 */ /* 0x000fe20000000800 */
[----:B-1----:R-:W-:-:S02]  /*c6d0*/  F2FP.F16.F32.PACK_AB R47, R59, R58 ;  /* 0x0000003a3b2f723e */ /* 0x002fc400000000ff */
[----:B------:R-:W-:Y:S02]  /*c6e0*/  F2FP.F16.F32.PACK_AB R50, R65, R64 ;  /* 0x000000404132723e */ /* 0x000fe400000000ff */
[----:B------:R-:W-:-:S03]  /*c6f0*/  F2FP.F16.F32.PACK_AB R51, R63, R62 ;  /* 0x0000003e3f33723e */ /* 0x000fc600000000ff */
[----:B------:R-:W1:Y:S01]  /*c700*/  MUFU.EX2 R67, R67 ;  /* 0x0000004300437308 */ /* 0x000e620000000800 */
[----:B--2---:R-:W-:-:S07]  /*c710*/  F2FP.F16.F32.PACK_AB R48, R61, R60 ;  /* 0x0000003c3d30723e */ /* 0x004fce00000000ff */
[----:B------:R-:W-:Y:S08]  /*c720*/  MUFU.EX2 R78, R78 ;  /* 0x0000004e004e7308 */ /* 0x000ff00000000800 */
[----:B------:R-:W2:Y:S01]  /*c730*/  MUFU.EX2 R79, R79 ;  /* 0x0000004f004f7308 */ /* 0x000ea20000000800 */
[----:B-1----:R-:W-:-:S04]  /*c740*/  F2FP.F16.F32.PACK_AB R49, R67, R66 ;  /* 0x000000424331723e */ /* 0x002fc800000000ff */
[----:B------:R1:W-:Y:S01]  /*c750*/  STTM.x16 tmem[UR4], R36 ;  /* 0x00000024000079ed */ /* 0x0003e20008240004 */
[----:B------:R-:W-:Y:S01]  /*c760*/  R2UR UR4, R158 ;  /* 0x000000009e0472ca */ /* 0x000fe200000e0000 */
[----:B------:R-:W3:Y:S01]  /*c770*/  FENCE.VIEW.ASYNC.T ;  /* 0x00000000000073c6 */ /* 0x000ee20000000200 */
[----:B------:R-:W-:Y:S08]  /*c780*/  MUFU.EX2 R80, R80 ;  /* 0x0000005000507308 */ /* 0x000ff00000000800 */
[----:B------:R-:W4:Y:S01]  /*c790*/  MUFU.EX2 R81, R81 ;  /* 0x0000005100517308 */ /* 0x000f220000000800 */
[----:B--2---:R-:W-:-:S07]  /*c7a0*/  F2FP.F16.F32.PACK_AB R4, R79, R78 ;  /* 0x0000004e4f04723e */ /* 0x004fce00000000ff */
[----:B------:R-:W-:Y:S08]  /*c7b0*/  MUFU.EX2 R82, R82 ;  /* 0x0000005200527308 */ /* 0x000ff00000000800 */
[----:B------:R-:W2:Y:S01]  /*c7c0*/  MUFU.EX2 R83, R83 ;  /* 0x0000005300537308 */ /* 0x000ea20000000800 */
[----:B----4-:R-:W-:-:S07]  /*c7d0*/  F2FP.F16.F32.PACK_AB R5, R81, R80 ;  /* 0x000000505105723e */ /* 0x010fce00000000ff */
[----:B------:R-:W-:Y:S08]  /*c7e0*/  MUFU.EX2 R20, R20 ;  /* 0x0000001400147308 */ /* 0x000ff00000000800 */
[----:B------:R-:W4:Y:S01]  /*c7f0*/  MUFU.EX2 R21, R21 ;  /* 0x0000001500157308 */ /* 0x000f220000000800 */
[----:B--2---:R-:W-:-:S07]  /*c800*/  F2FP.F16.F32.PACK_AB R6, R83, R82 ;  /* 0x000000525306723e */ /* 0x004fce00000000ff */
[----:B------:R-:W-:Y:S01]  /*c810*/  MUFU.EX2 R22, R22 ;  /* 0x0000001600167308 */ /* 0x000fe20000000800 */
[--C-:B-1----:R-:W-:Y:S02]  /*c820*/  FFMA2 R38, R12.F32x2.HI_LO, UR5.F32, R163.reuse.F32 ;  /* 0x000000050c267c49 */ /* 0x102fe400092000a3 */
[----:B------:R-:W-:Y:S02]  /*c830*/  IMAD.MOV.U32 R46, RZ, RZ, 0x1 ;  /* 0x00000001ff2e7424 */ /* 0x000fe400078e00ff */
[--C-:B------:R-:W-:Y:S02]  /*c840*/  FFMA2 R40, R14.F32x2.HI_LO, UR5.F32, R163.reuse.F32 ;  /* 0x000000050e287c49 */ /* 0x100fe400092000a3 */
[--C-:B------:R-:W-:Y:S01]  /*c850*/  FFMA2 R42, R16.F32x2.HI_LO, UR5.F32, R163.reuse.F32 ;  /* 0x00000005102a7c49 */ /* 0x100fe200092000a3 */
[----:B---3--:R1:W-:Y:S01]  /*c860*/  SYNCS.ARRIVE.TRANS64.ART0 RZ, [UR6+0xa0], R46 ;  /* 0x0000a02effff79a7 */ /* 0x0083e20008500006 */
[----:B------:R-:W-:Y:S01]  /*c870*/  FFMA2 R44, R18.F32x2.HI_LO, UR5.F32, R163.F32 ;  /* 0x00000005122c7c49 */ /* 0x000fe200092000a3 */
[----:B------:R-:W-:Y:S01]  /*c880*/  MUFU.EX2 R36, R10 ;  /* 0x0000000a00247308 */ /* 0x000fe20000000800 */
[----:B----4-:R-:W-:-:S07]  /*c890*/  F2FP.F16.F32.PACK_AB R12, R21, R20 ;  /* 0x00000014150c723e */ /* 0x010fce00000000ff */
[----:B------:R-:W2:Y:S08]  /*c8a0*/  MUFU.EX2 R37, R11 ;  /* 0x0000000b00257308 */ /* 0x000eb00000000800 */
[----:B------:R-:W-:Y:S08]  /*c8b0*/  MUFU.EX2 R38, R38 ;  /* 0x0000002600267308 */ /* 0x000ff00000000800 */
[----:B------:R-:W3:Y:S01]  /*c8c0*/  MUFU.EX2 R39, R39 ;  /* 0x0000002700277308 */ /* 0x000ee20000000800 */
[----:B--2---:R-:W-:-:S07]  /*c8d0*/  F2FP.F16.F32.PACK_AB R7, R37, R36 ;  /* 0x000000242507723e */ /* 0x004fce00000000ff */
[----:B------:R-:W-:Y:S08]  /*c8e0*/  MUFU.EX2 R40, R40 ;  /* 0x0000002800287308 */ /* 0x000ff00000000800 */
[----:B------:R-:W2:Y:S01]  /*c8f0*/  MUFU.EX2 R41, R41 ;  /* 0x0000002900297308 */ /* 0x000ea20000000800 */
[----:B---3--:R-:W-:-:S07]  /*c900*/  F2FP.F16.F32.PACK_AB R8, R39, R38 ;  /* 0x000000262708723e */ /* 0x008fce00000000ff */
[----:B------:R-:W-:Y:S08]  /*c910*/  MUFU.EX2 R42, R42 ;  /* 0x0000002a002a7308 */ /* 0x000ff00000000800 */
[----:B------:R-:W3:Y:S01]  /*c920*/  MUFU.EX2 R43, R43 ;  /* 0x0000002b002b7308 */ /* 0x000ee20000000800 */
[----:B--2---:R-:W-:-:S07]  /*c930*/  F2FP.F16.F32.PACK_AB R9, R41, R40 ;  /* 0x000000282909723e */ /* 0x004fce00000000ff */
[----:B------:R-:W-:Y:S08]  /*c940*/  MUFU.EX2 R44, R44 ;  /* 0x0000002c002c7308 */ /* 0x000ff00000000800 */
[----:B------:R-:W2:Y:S01]  /*c950*/  MUFU.EX2 R45, R45 ;  /* 0x0000002d002d7308 */ /* 0x000ea20000000800 */
[----:B---3--:R-:W-:-:S07]  /*c960*/  F2FP.F16.F32.PACK_AB R10, R43, R42 ;  /* 0x0000002a2b0a723e */ /* 0x008fce00000000ff */
[----:B------:R-:W3:Y:S08]  /*c970*/  MUFU.EX2 R23, R23 ;  /* 0x0000001700177308 */ /* 0x000ef00000000800 */
[----:B------:R-:W-:Y:S01]  /*c980*/  MUFU.EX2 R24, R24 ;  /* 0x0000001800187308 */ /* 0x000fe20000000800 */
[----:B--2---:R-:W-:-:S07]  /*c990*/  F2FP.F16.F32.PACK_AB R11, R45, R44 ;  /* 0x0000002c2d0b723e */ /* 0x004fce00000000ff */
        /* <DEDUP_REMOVED lines=16> */
[----:B--2---:R-:W-:Y:S02]  /*caa0*/  F2FP.F16.F32.PACK_AB R18, R33, R32 ;  /* 0x000000202112723e */ /* 0x004fe400000000ff */
[----:B---3--:R-:W-:-:S04]  /*cab0*/  F2FP.F16.F32.PACK_AB R19, R35, R34 ;  /* 0x000000222313723e */ /* 0x008fc800000000ff */
[----:B------:R1:W-:Y:S01]  /*cac0*/  STTM.x16 tmem[UR4], R4 ;  /* 0x00000004000079ed */ /* 0x0003e20008240004 */
[----:B------:R-:W-:Y:S01]  /*cad0*/  USHF.L.U32 UR4, UR9, 0x1f, URZ ;  /* 0x0000001f09047899 */ /* 0x000fe200080006ff */
[----:B------:R-:W2:Y:S02]  /*cae0*/  FENCE.VIEW.ASYNC.T ;  /* 0x00000000000073c6 */ /* 0x000ea40000000200 */
[----:B--2---:R-:W-:-:S03]  /*caf0*/  NOP ;  /* 0x0000000000007918 */ /* 0x004fc60000000000 */
[----:B------:R-:W-:Y:S01]  /*cb00*/  IMAD.U32 R47, RZ, RZ, UR4 ;  /* 0x00000004ff2f7e24 */ /* 0x000fe2000f8e00ff */
[----:B------:R1:W-:Y:S03]  /*cb10*/  @P0 SYNCS.ARRIVE.TRANS64.ART0 RZ, [UR6+0xb0], R46 ;  /* 0x0000b02effff09a7 */ /* 0x0003e60008500006 */
[----:B------:R-:W2:Y:S02]  /*cb20*/  SYNCS.PHASECHK.TRANS64.TRYWAIT P0, [UR6+0x100], R47 ;  /* 0x0001002fff0075a7 */ /* 0x000ea40008001106 */
[----:B-12---:R-:W-:Y:S05]  /*cb30*/  @!P0 BRA `(.L_x_52) ;  /* 0x0000003400548947 */ /* 0x006fea0003800000 */
.L_x_124:
[----:B------:R-:W-:Y:S01]  /*cb40*/  MOV R5, UR16 ;  /* 0x0000001000057c02 */ /* 0x000fe20008000f00 */
[----:B-1----:R-:W-:Y:S01]  /*cb50*/  FMUL R4, R165, R132 ;  /* 0x00000084a5047220 */ /* 0x002fe20000400000 */
[----:B------:R-:W-:Y:S01]  /*cb60*/  FADD2 R136, R136.F32x2.HI_LO, R144.F32x2.HI_LO ;  /* 0x000000908888724b */ /* 0x000fe20000000000 */
[----:B------:R-:W-:Y:S01]  /*cb70*/  UIADD3 UR11, UPT, UPT, UR11, 0x1, URZ ;  /* 0x000000010b0b7890 */ /* 0x000fe2000fffe0ff */
[----:B------:R-:W-:Y:S01]  /*cb80*/  FADD2 R138, R138.F32x2.HI_LO, R146.F32x2.HI_LO ;  /* 0x000000928a8a724b */ /* 0x000fe20000000000 */
[----:B------:R-:W-:Y:S01]  /*cb90*/  MOV R162, R155 ;  /* 0x0000009b00a27202 */ /* 0x000fe20000000f00 */
[----:B------:R-:W-:Y:S01]  /*cba0*/  FADD2 R4, R4.F32x2.HI_LO, R134.F32x2.HI_LO ;  /* 0x000000860404724b */ /* 0x000fe20000000000 */
[----:B------:R-:W-:Y:S01]  /*cbb0*/  UISETP.NE.AND UP1, UPT, UR11, URZ, UPT ;  /* 0x000000ff0b00728c */ /* 0x000fe2000bf25270 */
        /* <DEDUP_REMOVED lines=65> */
.L_x_50:
[----:B------:R-:W1:Y:S01]  /*cfd0*/  S2R R4, SR_TID.X ;  /* 0x0000000000047919 */ /* 0x000e620000002100 */
[----:B------:R-:W-:Y:S01]  /*cfe0*/  R2UR UR4, R0 ;  /* 0x00000000000472ca */ /* 0x000fe200000e0000 */
[----:B------:R-:W2:Y:S01]  /*cff0*/  S2UR UR5, SR_CgaCtaId ;  /* 0x00000000000579c3 */ /* 0x000ea20000008800 */
[----:B------:R-:W-:-:S11]  /*d000*/  UMOV UR6, 0x400 ;  /* 0x0000040000067882 */ /* 0x000fd60000000000 */
[----:B------:R-:W-:-:S04]  /*d010*/  UISETP.GT.AND UP0, UPT, UR4, 0x3, UPT ;  /* 0x000000030400788c */ /* 0x000fc8000bf04270 */
[----:B------:R-:W-:-:S06]  /*d020*/  USEL UR4, URZ, 0x80, !UP0 ;  /* 0x00000080ff047887 */ /* 0x000fcc000c000000 */
[----:B------:R-:W-:Y:S01]  /*d030*/  IMAD.U32 R3, RZ, RZ, UR4 ;  /* 0x00000004ff037e24 */ /* 0x000fe2000f8e00ff */
[----:B--2---:R-:W-:-:S04]  /*d040*/  ULEA UR4, UR5, UR6, 0x18 ;  /* 0x0000000605047291 */ /* 0x004fc8000f8ec0ff */
[----:B-1----:R-:W-:Y:S01]  /*d050*/  LOP3.LUT R4, R3, 0x7f, R4, 0xf8, !PT ;  /* 0x0000007f03047812 */ /* 0x002fe200078ef804 */
[----:B------:R-:W-:-:S03]  /*d060*/  IMAD.U32 R3, RZ, RZ, UR13 ;  /* 0x0000000dff037e24 */ /* 0x000fc6000f8e00ff */
[----:B------:R-:W-:-:S05]  /*d070*/  LEA R4, R4, UR4, 0x2 ;  /* 0x0000000404047c11 */ /* 0x000fca000f8e10ff */
[----:B------:R3:W-:Y:S04]  /*d080*/  STS [R4+0x15c], R132 ;  /* 0x00015c8404007388 */ /* 0x0007e80000000800 */
[----:B------:R3:W-:Y:S01]  /*d090*/  STS [R4+0x55c], R155 ;  /* 0x00055c9b04007388 */ /* 0x0007e20000000800 */
[----:B------:R3:W-:Y:S06]  /*d0a0*/  BAR.ARV R3, 0x40 ;  /* 0x000100030000751d */ /* 0x0007ec0000002000 */
.L_x_42:
[----:B------:R-:W4:Y:S01]  /*d0b0*/  S2UR UR5, SR_CgaCtaId ;  /* 0x00000000000579c3 */ /* 0x000f220000008800 */
[----:B------:R-:W-:Y:S01]  /*d0c0*/  R2UR UR4, R0 ;  /* 0x00000000000472ca */ /* 0x000fe200000e0000 */
[----:B------:R-:W-:-:S06]  /*d0d0*/  USHF.L.U32 UR9, UR9, 0x1f, URZ ;  /* 0x0000001f09097899 */ /* 0x000fcc00080006ff */
[----:B---3--:R-:W-:-:S06]  /*d0e0*/  MOV R3, UR9 ;  /* 0x0000000900037c02 */ /* 0x008fcc0008000f00 */
[----:B------:R-:W-:-:S03]  /*d0f0*/  UISETP.GT.AND UP0, UPT, UR4, 0x3, UPT ;  /* 0x000000030400788c */ /* 0x000fc6000bf04270 */
[----:B------:R-:W-:Y:S02]  /*d100*/  UMOV UR4, 0x400 ;  /* 0x0000040000047882 */ /* 0x000fe40000000000 */
[----:B----4-:R-:W-:-:S04]  /*d110*/  ULEA UR5, UR5, UR4, 0x18 ;  /* 0x0000000405057291 */ /* 0x010fc8000f8ec0ff */
[----:B------:R-:W-:Y:S02]  /*d120*/  UIADD3 UR4, UPT, UPT, UR5, 0x8, URZ ;  /* 0x0000000805047890 */ /* 0x000fe4000fffe0ff */
[----:B------:R-:W-:-:S09]  /*d130*/  @!UP0 UIADD3 UR4, UPT, UPT, UR5, URZ, URZ ;  /* 0x000000ff05048290 */ /* 0x000fd2000fffe0ff */
[----:B------:R-:W3:Y:S02]  /*d140*/  SYNCS.PHASECHK.TRANS64.TRYWAIT P0, [UR4+0x100], R3 ;  /* 0x00010003ff0075a7 */ /* 0x000ee40008001104 */
[----:B---3--:R-:W-:Y:S05]  /*d150*/  @!P0 BRA `(.L_x_54) ;  /* 0x0000002c00f08947 */ /* 0x008fea0003800000 */
.L_x_126:
[----:B------:R-:W-:Y:S06]  /*d160*/  BAR.ARV 0x2, 0x1a0 ;  /* 0x0086800000007b1d */ /* 0x000fec0000002000 */
.L_x_30:
[----:B------:R-:W-:-:S13]  /*d170*/  R2UR UR4, R0 ;  /* 0x00000000000472ca */ /* 0x000fda00000e0000 */
[----:B------:R-:W-:-:S04]  /*d180*/  ULOP3.LUT UR4, UR4, 0xfffffffc, URZ, 0xc0, !UPT ;  /* 0xfffffffc04047892 */ /* 0x000fc8000f8ec0ff */
[----:B------:R-:W-:-:S06]  /*d190*/  UISETP.NE.AND UP0, UPT, UR4, 0x8, UPT ;  /* 0x000000080400788c */ /* 0x000fcc000bf05270 */
[----:B------:R-:W-:-:S13]  /*d1a0*/  PLOP3.LUT P0, PT, PT, PT, UP0, 0x80, 0x8 ;  /* 0x000000000008781c */ /* 0x000fda0003f0f008 */
[----:B---34-:R-:W-:Y:S05]  /*d1b0*/  @P0 EXIT ;  /* 0x000000000000094d */ /* 0x018fea0003800000 */
[----:B------:R-:W-:-:S08]  /*d1c0*/  NOP ;  /* 0x0000000000007918 */ /* 0x000fd00000000000 */
[----:B------:R-:W3:-:S00]  /*d1d0*/  USETMAXREG.DEALLOC.CTAPOOL 0x40 ;  /* 0x00000040000079c8 */ /* 0x000ec000080e0500 */
[----:B------:R-:W4:Y:S01]  /*d1e0*/  S2UR UR11, SR_CTAID.X ;  /* 0x00000000000b79c3 */ /* 0x000f220000002500 */
[----:B------:R-:W4:Y:S01]  /*d1f0*/  LDCU UR4, c[0x0][0x640] ;  /* 0x0000c800ff0477ac */ /* 0x000f220008000800 */
[----:B---3--:R-:W3:Y:S01]  /*d200*/  S2R R37, SR_TID.X ;  /* 0x0000000000257919 */ /* 0x008ee20000002100 */
[----:B------:R-:W-:Y:S02]  /*d210*/  IMAD.MOV.U32 R2, RZ, RZ, 0x1 ;  /* 0x00000001ff027424 */ /* 0x000fe400078e00ff */
[----:B------:R-:W-:Y:S01]  /*d220*/  HFMA2 R8, -RZ, RZ, 0, 5.9604644775390625e-08 ;  /* 0x00000001ff087431 */ /* 0x000fe200000001ff */
[----:B------:R-:W5:Y:S01]  /*d230*/  LDCU.U8 UR8, c[0x0][0x644] ;  /* 0x0000c880ff0877ac */ /* 0x000f620008000000 */
[----:B------:R-:W1:Y:S01]  /*d240*/  LDCU.U8 UR7, c[0x0][0x645] ;  /* 0x0000c8a0ff0777ac */ /* 0x000e620008000000 */
[----:B------:R-:W2:Y:S01]  /*d250*/  LDCU UR6, c[0x0][0x654] ;  /* 0x0000ca80ff0677ac */ /* 0x000ea20008000800 */
[----:B------:R-:W1:Y:S01]  /*d260*/  LDCU.U8 UR12, c[0x0][0x639] ;  /* 0x0000c720ff0c77ac */ /* 0x000e620008000000 */
[----:B------:R-:W1:Y:S01]  /*d270*/  LDCU.U8 UR13, c[0x0][0x651] ;  /* 0x0000ca20ff0d77ac */ /* 0x000e620008000000 */
[----:B----4-:R-:W-:Y:S01]  /*d280*/  UIMAD.WIDE.U32 UR4, UR11, UR4, URZ ;  /* 0x000000040b0472a5 */ /* 0x010fe2000f8e00ff */
[----:B------:R-:W4:Y:S03]  /*d290*/  LDCU.U8 UR16, c[0x0][0x638] ;  /* 0x0000c700ff1077ac */ /* 0x000f260008000000 */
[----:B------:R-:W-:Y:S01]  /*d2a0*/  UIADD3 UR4, UPT, UPT, -UR5, UR11, URZ ;  /* 0x0000000b05047290 */ /* 0x000fe2000fffe1ff */
[----:B------:R-:W4:Y:S01]  /*d2b0*/  LDCU.U8 UR17, c[0x0][0x650] ;  /* 0x0000ca00ff1177ac */ /* 0x000f220008000000 */
[C---:B---3--:R-:W-:Y:S01]  /*d2c0*/  IMAD.SHL.U32 R39, R37.reuse, 0x20, RZ ;  /* 0x0000002025277824 */ /* 0x048fe200078e00ff */
[----:B--2---:R-:W-:Y:S01]  /*d2d0*/  LOP3.LUT R3, R37, 0x7f, RZ, 0xc0, !PT ;  /* 0x0000007f25037812 */ /* 0x004fe200078ec0ff */
[----:B-----5:R-:W-:Y:S01]  /*d2e0*/  USHF.R.U32.HI UR4, URZ, UR8, UR4 ;  /* 0x00000008ff047299 */ /* 0x020fe20008011604 */
[----:B------:R-:W2:Y:S02]  /*d2f0*/  LDCU.64 UR8, c[0x0][0x630] ;  /* 0x0000c600ff0877ac */ /* 0x000ea40008000a00 */
[----:B------:R-:W-:-:S02]  /*d300*/  LOP3.LUT R39, R39, 0x3e0, RZ, 0xc0, !PT ;  /* 0x000003e027277812 */ /* 0x000fc400078ec0ff */
[----:B------:R-:W-:Y:S01]  /*d310*/  SHF.R.U32.HI R36, RZ, 0x5, R3 ;  /* 0x00000005ff247819 */ /* 0x000fe20000011603 */
[----:B------:R-:W-:-:S04]  /*d320*/  UIADD3 UR4, UPT, UPT, UR5, UR4, URZ ;  /* 0x0000000405047290 */ /* 0x000fc8000fffe0ff */
[----:B-1----:R-:W-:Y:S01]  /*d330*/  USHF.R.U32.HI UR10, URZ, UR7, UR4 ;  /* 0x00000007ff0a7299 */ /* 0x002fe20008011604 */
[----:B------:R-:W-:Y:S01]  /*d340*/  IMAD R39, R36, 0x400, R39 ;  /* 0x0000040024277824 */ /* 0x000fe200078e0227 */
[----:B------:R-:W1:Y:S02]  /*d350*/  LDCU UR7, c[0x0][0x63c] ;  /* 0x0000c780ff0777ac */ /* 0x000e640008000800 */
[----:B------:R-:W-:Y:S02]  /*d360*/  UISETP.GE.AND UP0, UPT, UR10, UR6, UPT ;  /* 0x000000060a00728c */ /* 0x000fe4000bf06270 */
[----:B------:R-:W-:Y:S02]  /*d370*/  UIADD3 UR4, UPT, UPT, -UR10, URZ, URZ ;  /* 0x000000ff0a047290 */ /* 0x000fe4000fffe1ff */
[----:B----4-:R-:W-:Y:S01]  /*d380*/  USEL UR6, UR16, UR17, !UP0 ;  /* 0x0000001110067287 */ /* 0x010fe2000c000000 */
[----:B------:R-:W3:Y:S03]  /*d390*/  LDCU.U8 UR16, c[0x0][0x62c] ;  /* 0x0000c580ff1077ac */ /* 0x000ee60008000000 */
[----:B------:R-:W-:-:S03]  /*d3a0*/  ULOP3.LUT UR6, UR6, 0xff, URZ, 0xc0, !UPT ;  /* 0x000000ff06067892 */ /* 0x000fc6000f8ec0ff */
[----:B--2---:R-:W2:Y:S01]  /*d3b0*/  @UP0 LDCU UR9, c[0x0][0x64c] ;  /* 0x0000c980ff0907ac */ /* 0x004ea20008000800 */
[----:B-1----:R-:W-:Y:S01]  /*d3c0*/  UIMAD UR7, UR4, UR7, UR11 ;  /* 0x00000007040772a4 */ /* 0x002fe2000f8e020b */
[----:B------:R-:W1:Y:S03]  /*d3d0*/  @UP0 LDCU UR8, c[0x0][0x648] ;  /* 0x0000c900ff0807ac */ /* 0x000e660008000800 */
[----:B--2---:R-:W-:Y:S02]  /*d3e0*/  UIMAD.WIDE.U32 UR4, UR7, UR9, URZ ;  /* 0x00000009070472a5 */ /* 0x004fe4000f8e00ff */
[----:B------:R-:W-:Y:S02]  /*d3f0*/  USEL UR9, UR12, UR13, !UP0 ;  /* 0x0000000d0c097287 */ /* 0x000fe4000c000000 */
[----:B------:R-:W-:Y:S01]  /*d400*/  UIADD3 UR4, UPT, UPT, UR7, -UR5, URZ ;  /* 0x8000000507047290 */ /* 0x000fe2000fffe0ff */
[----:B------:R-:W2:Y:S03]  /*d410*/  LDCU.64 UR12, c[0x0][0x620] ;  /* 0x0000c400ff0c77ac */ /* 0x000ea60008000a00 */
[----:B------:R-:W-:-:S02]  /*d420*/  USHF.R.U32.HI UR4, URZ, UR6, UR4 ;  /* 0x00000006ff047299 */ /* 0x000fc40008011604 */
[----:B------:R-:W-:-:S03]  /*d430*/  ULOP3.LUT UR6, UR9, 0xff, URZ, 0xc0, !UPT ;  /* 0x000000ff09067892 */ /* 0x000fc6000f8ec0ff */
[----:B------:R-:W4:Y:S01]  /*d440*/  S2UR UR9, SR_CgaCtaId ;  /* 0x00000000000979c3 */ /* 0x000f220000008800 */
[----:B------:R-:W-:Y:S01]  /*d450*/  UIADD3 UR4, UPT, UPT, UR5, UR4, URZ ;  /* 0x0000000405047290 */ /* 0x000fe2000fffe0ff */
[----:B------:R-:W5:Y:S03]  /*d460*/  LDCU UR5, c[0x0][0x628] ;  /* 0x0000c500ff0577ac */ /* 0x000f660008000800 */
[----:B------:R-:W-:-:S03]  /*d470*/  USHF.R.U32.HI UR18, URZ, UR6, UR4 ;  /* 0x00000006ff127299 */ /* 0x000fc60008011604 */
[----:B------:R-:W-:Y:S01]  /*d480*/  UMOV UR6, 0x400 ;  /* 0x0000040000067882 */ /* 0x000fe20000000000 */
[----:B------:R-:W-:-:S04]  /*d490*/  UIADD3 UR4, UPT, UPT, -UR18, URZ, URZ ;  /* 0x000000ff12047290 */ /* 0x000fc8000fffe1ff */
[----:B-1----:R-:W-:Y:S01]  /*d4a0*/  UIMAD UR4, UR8, UR4, UR7 ;  /* 0x00000004080472a4 */ /* 0x002fe2000f8e0207 */
[----:B------:R-:W1:Y:S03]  /*d4b0*/  LDCU UR8, c[0x0][0x60c] ;  /* 0x0000c180ff0877ac */ /* 0x000e660008000800 */
[----:B--2---:R-:W-:Y:S02]  /*d4c0*/  UIMAD UR7, UR10, UR12, UR4 ;  /* 0x0000000c0a0772a4 */ /* 0x004fe4000f8e0204 */
[----:B----4-:R-:W-:Y:S01]  /*d4d0*/  ULEA UR6, UR9, UR6, 0x18 ;  /* 0x0000000609067291 */ /* 0x010fe2000f8ec0ff */
[----:B------:R-:W-:Y:S01]  /*d4e0*/  BAR.SYNC.DEFER_BLOCKING 0x2, 0x1a0 ;  /* 0x0086800000007b1d */ /* 0x000fe20000010000 */
[----:B-----5:R-:W-:-:S04]  /*d4f0*/  UIMAD.WIDE.U32 UR4, UR7, UR5, URZ ;  /* 0x00000005070472a5 */ /* 0x020fc8000f8e00ff */
[----:B------:R-:W-:-:S04]  /*d500*/  UIADD3 UR4, UPT, UPT, UR7, -UR5, URZ ;  /* 0x8000000507047290 */ /* 0x000fc8000fffe0ff */
[----:B---3--:R-:W-:Y:S01]  /*d510*/  USHF.R.U32.HI UR4, URZ, UR16, UR4 ;  /* 0x00000010ff047299 */ /* 0x008fe20008011604 */
[----:B------:R-:W2:Y:S01]  /*d520*/  LDCU.U8 UR16, c[0x0][0x62d] ;  /* 0x0000c5a0ff1077ac */ /* 0x000ea20008000000 */
[----:B-1----:R-:W-:Y:S02]  /*d530*/  UISETP.GE.AND UP0, UPT, UR11, UR8, UPT ;  /* 0x000000080b00728c */ /* 0x002fe4000bf06270 */
[----:B------:R-:W-:Y:S01]  /*d540*/  UIADD3 UR4, UPT, UPT, UR5, UR4, URZ ;  /* 0x0000000405047290 */ /* 0x000fe2000fffe0ff */
[----:B------:R1:W-:Y:S03]  /*d550*/  SYNCS.ARRIVE.TRANS64.ART0 RZ, [UR6+0xa0], R2 ;  /* 0x0000a002ffff79a7 */ /* 0x0003e60008500006 */
[----:B--2---:R-:W-:Y:S01]  /*d560*/  USHF.R.U32.HI UR16, URZ, UR16, UR4 ;  /* 0x00000010ff107299 */ /* 0x004fe20008011604 */
[----:B------:R1:W-:Y:S03]  /*d570*/  SYNCS.ARRIVE.TRANS64.ART0 RZ, [UR6+0xa8], R2 ;  /* 0x0000a802ffff79a7 */ /* 0x0003e60008500006 */
[----:B------:R-:W-:-:S04]  /*d580*/  UIADD3 UR4, UPT, UPT, -UR16, URZ, URZ ;  /* 0x000000ff10047290 */ /* 0x000fc8000fffe1ff */
[----:B------:R-:W-:Y:S01]  /*d590*/  UIMAD UR17, UR4, UR13, UR7 ;  /* 0x0000000d041172a4 */ /* 0x000fe2000f8e0207 */
[----:B------:R-:W-:Y:S11]  /*d5a0*/  BRA.U UP0, `(.L_x_55) ;  /* 0x0000001d001c7547 */ /* 0x000ff6000b800000 */
[----:B------:R-:W-:Y:S01]  /*d5b0*/  R2UR UR4, R0 ;  /* 0x00000000000472ca */ /* 0x000fe200000e0000 */
[----:B------:R-:W2:Y:S01]  /*d5c0*/  LDCU UR5, c[0x0][0x614] ;  /* 0x0000c280ff0577ac */ /* 0x000ea20008000800 */
[----:B------:R-:W-:Y:S01]  /*d5d0*/  VIADD R39, R39, UR6 ;  /* 0x0000000627277c36 */ /* 0x000fe20008000000 */
[----:B------:R-:W-:Y:S01]  /*d5e0*/  SHF.L.U32 R36, R36, 0x15, RZ ;  /* 0x0000001524247819 */ /* 0x000fe200000006ff */
[----:B------:R-:W3:Y:S02]  /*d5f0*/  LDCU UR11, c[0x0][0x38c] ;  /* 0x00007180ff0b77ac */ /* 0x000ee40008000800 */
[----:B------:R-:W-:Y:S01]  /*d600*/  VIADD R38, R39, 0xc00 ;  /* 0x00000c0027267836 */ /* 0x000fe20000000000 */
[----:B------:R-:W4:Y:S06]  /*d610*/  LDCU UR9, c[0x0][0x380] ;  /* 0x00007000ff0977ac */ /* 0x000f2c0008000800 */
[----:B------:R-:W-:Y:S01]  /*d620*/  ULOP3.LUT UR4, UR4, 0x3, URZ, 0xc0, !UPT ;  /* 0x0000000304047892 */ /* 0x000fe2000f8ec0ff */
[----:B------:R-:W-:Y:S01]  /*d630*/  UMOV UR20, 0x0 ;  /* 0x0000000000147882 */ /* 0x000fe20000000000 */
[----:B------:R-:W-:-:S02]  /*d640*/  UMOV UR21, 0x1 ;  /* 0x0000000100157882 */ /* 0x000fc40000000000 */
[----:B------:R-:W-:Y:S02]  /*d650*/  UIADD3 UR7, UPT, UPT, UR4, 0x3, URZ ;  /* 0x0000000304077890 */ /* 0x000fe4000fffe0ff */
[----:B------:R-:W-:Y:S02]  /*d660*/  UIADD3 UR8, UPT, UPT, UR4, 0x7, URZ ;  /* 0x0000000704087890 */ /* 0x000fe4000fffe0ff */
[----:B--2---:R-:W-:Y:S02]  /*d670*/  UIADD3 UR5, UPT, UPT, -UR18, UR5, URZ ;  /* 0x0000000512057290 */ /* 0x004fe4000fffe1ff */
[----:B------:R-:W-:Y:S01]  /*d680*/  IMAD.U32 R0, RZ, RZ, UR7 ;  /* 0x00000007ff007e24 */ /* 0x000fe2000f8e00ff */
[----:B---3--:R-:W-:Y:S01]  /*d690*/  UIADD3 UR13, UPT, UPT, UR11, -0x1, URZ ;  /* 0xffffffff0b0d7890 */ /* 0x008fe2000fffe0ff */
[----:B------:R-:W-:Y:S01]  /*d6a0*/  MOV R4, UR8 ;  /* 0x0000000800047c02 */ /* 0x000fe20008000f00 */
[----:B------:R-:W-:Y:S02]  /*d6b0*/  UISETP.GT.AND UP0, UPT, UR11, URZ, UPT ;  /* 0x000000ff0b00728c */ /* 0x000fe4000bf04270 */
[----:B----4-:R-:W-:Y:S01]  /*d6c0*/  UIADD3 UR4, UPT, UPT, UR11, -UR9, URZ ;  /* 0x800000090b047290 */ /* 0x010fe2000fffe0ff */
[----:B------:R2:W-:Y:S01]  /*d6d0*/  BAR.SYNC.DEFER_BLOCKING R0, 0x40 ;  /* 0x000100000000751d */ /* 0x0005e20000010000 */
[----:B------:R-:W-:-:S02]  /*d6e0*/  UIADD3 UR9, UPT, UPT, -UR11, URZ, URZ ;  /* 0x000000ff0b097290 */ /* 0x000fc4000fffe1ff */
[----:B------:R-:W-:Y:S02]  /*d6f0*/  ULEA UR4, UR5, UR4, 0x8 ;  /* 0x0000000405047291 */ /* 0x000fe4000f8e40ff */
[----:B------:R-:W-:Y:S02]  /*d700*/  USHF.R.S32.HI UR9, URZ, 0x1f, UR9 ;  /* 0x0000001fff097899 */ /* 0x000fe40008011409 */
[----:B------:R-:W-:Y:S02]  /*d710*/  UIADD3 UR12, UPT, UPT, -UR4, URZ, URZ ;  /* 0x000000ff040c7290 */ /* 0x000fe4000fffe1ff */
[----:B------:R-:W-:Y:S02]  /*d720*/  ULEA.HI UR11, UR9, -UR11, URZ, 0x7 ;  /* 0x8000000b090b7291 */ /* 0x000fe4000f8f38ff */
[----:B------:R-:W-:Y:S02]  /*d730*/  USHF.R.S32.HI UR5, URZ, 0x1f, UR13 ;  /* 0x0000001fff057899 */ /* 0x000fe4000801140d */
[----:B------:R-:W-:-:S02]  /*d740*/  USHF.R.S32.HI UR9, URZ, 0x1f, UR12 ;  /* 0x0000001fff097899 */ /* 0x000fc4000801140c */
[----:B------:R-:W-:Y:S02]  /*d750*/  UIADD3 UR10, UPT, UPT, UR4, -0x1, URZ ;  /* 0xffffffff040a7890 */ /* 0x000fe4000fffe0ff */
[----:B------:R-:W-:Y:S02]  /*d760*/  UISETP.GT.AND UP1, UPT, UR4, URZ, UPT ;  /* 0x000000ff0400728c */ /* 0x000fe4000bf24270 */
[----:B------:R-:W-:Y:S02]  /*d770*/  ULEA.HI UR5, UR5, UR13, URZ, 0x7 ;  /* 0x0000000d05057291 */ /* 0x000fe4000f8f38ff */
[----:B------:R-:W-:Y:S02]  /*d780*/  ULEA.HI UR4, UR9, -UR4, URZ, 0x7 ;  /* 0x8000000409047291 */ /* 0x000fe4000f8f38ff */
[----:B------:R-:W-:Y:S01]  /*d790*/  USHF.R.S32.HI UR13, URZ, 0x1f, UR10 ;  /* 0x0000001fff0d7899 */ /* 0x000fe2000801140a */
[----:B------:R3:W-:Y:S01]  /*d7a0*/  SYNCS.ARRIVE.TRANS64.ART0 RZ, [UR6+0x100], R2 ;  /* 0x00010002ffff79a7 */ /* 0x0007e20008500006 */
[----:B------:R-:W-:Y:S01]  /*d7b0*/  @UP0 UIMAD.WIDE UR14, UR5, 0x2000000, UR20 ;  /* 0x02000000050e08a5 */ /* 0x000fe2000f8e0214 */
[----:B--2---:R-:W-:Y:S01]  /*d7c0*/  LEA R0, R3, UR6, 0x2 ;  /* 0x0000000603007c11 */ /* 0x004fe2000f8e10ff */
[----:B------:R-:W-:-:S02]  /*d7d0*/  USHF.R.S32.HI UR4, URZ, 0x7, UR4 ;  /* 0x00000007ff047899 */ /* 0x000fc40008011404 */
[----:B------:R-:W-:Y:S02]  /*d7e0*/  USHF.R.S32.HI UR11, URZ, 0x7, UR11 ;  /* 0x00000007ff0b7899 */ /* 0x000fe4000801140b */
[----:B------:R-:W-:Y:S02]  /*d7f0*/  ULEA.HI UR5, UR13, UR10, URZ, 0x7 ;  /* 0x0000000a0d057291 */ /* 0x000fe4000f8f38ff */
[----:B------:R-:W-:Y:S02]  /*d800*/  UIADD3 UR9, UPT, UPT, -UR4, URZ, URZ ;  /* 0x000000ff04097290 */ /* 0x000fe4000fffe1ff */
[----:B------:R-:W-:Y:S02]  /*d810*/  ULEA.HI.SX32 UR5, UR5, 0x1, 0x19 ;  /* 0x0000000105057891 */ /* 0x000fe4000f8fcaff */
[----:B------:R-:W-:-:S05]  /*d820*/  UIADD3 UR4, UPT, UPT, -UR11, URZ, URZ ;  /* 0x000000ff0b047290 */ /* 0x000fca000fffe1ff */
[----:B------:R-:W-:Y:S02]  /*d830*/  @!UP1 UMOV UR5, UR9 ;  /* 0x0000000900059c82 */ /* 0x000fe40008000000 */
[----:B------:R-:W-:Y:S02]  /*d840*/  @UP0 UMOV UR4, UR15 ;  /* 0x0000000f00040c82 */ /* 0x000fe40008000000 */
[----:B------:R-:W-:-:S04]  /*d850*/  UISETP.LT.AND UP0, UPT, UR5, UR4, UPT ;  /* 0x000000040500728c */ /* 0x000fc8000bf01270 */
[----:B------:R-:W-:-:S04]  /*d860*/  USEL UR4, UR5, UR4, UP0 ;  /* 0x0000000405047287 */ /* 0x000fc80008000000 */
[----:B------:R-:W-:Y:S01]  /*d870*/  UISETP.GE.AND UP0, UPT, UR4, 0x2, UPT ;  /* 0x000000020400788c */ /* 0x000fe2000bf06270 */
[----:B------:R3:W-:Y:S08]  /*d880*/  BAR.SYNC.DEFER_BLOCKING R4, 0x40 ;  /* 0x000100040000751d */ /* 0x0007f00000010000 */
[----:B------:R-:W-:Y:S05]  /*d890*/  BRA.U !UP0, `(.L_x_56) ;  /* 0x0000000508f87547 */ /* 0x000fea000b800000 */
[----:B------:R-:W-:Y:S02]  /*d8a0*/  UIADD3 UR5, UPT, UPT, -UR4, URZ, URZ ;  /* 0x000000ff04057290 */ /* 0x000fe4000fffe1ff */
.L_x_59:
[----:B--2---:R-:W-:-:S05]  /*d8b0*/  IMAD.U32 R5, RZ, RZ, UR7 ;  /* 0x00000007ff057e24 */ /* 0x004fca000f8e00ff */
[----:B------:R2:W-:Y:S06]  /*d8c0*/  BAR.SYNC.DEFER_BLOCKING R5, 0x40 ;  /* 0x000100050000751d */ /* 0x0005ec0000010000 */
[----:B----4-:R-:W4:Y:S02]  /*d8d0*/  LDS R40, [R0+0x15c] ;  /* 0x00015c0000287984 */ /* 0x010f240000000800 */
[----:B----4-:R-:W-:-:S13]  /*d8e0*/  FSETP.GEU.AND P0, PT, R40, 1, PT ;  /* 0x3f8000002800780b */ /* 0x010fda0003f0e000 */
[----:B---3--:R-:W-:-:S04]  /*d8f0*/  VOTE.ANY R4, PT, !P0 ;  /* 0x0000000000047806 */ /* 0x008fc800040e0100 */
[----:B------:R-:W-:-:S13]  /*d900*/  ISETP.NE.AND P0, PT, R4, RZ, PT ;  /* 0x000000ff0400720c */ /* 0x000fda0003f05270 */
[----:B--2---:R-:W-:Y:S05]  /*d910*/  @!P0 BRA `(.L_x_57) ;  /* 0x0000000000d08947 */ /* 0x004fea0003800000 */
[----:B------:R-:W-:-:S13]  /*d920*/  R2UR UR4, R36 ;  /* 0x00000000240472ca */ /* 0x000fda00000e0000 */
[----:B------:R-:W2:Y:S02]  /*d930*/  LDTM.x16 R4, tmem[UR4+0x100] ;  /* 0x00010004000479ee */ /* 0x000ea40008240000 */
[-C--:B--2---:R-:W-:Y:S02]  /*d940*/  FMUL2 R4, R4.F32x2.HI_LO, R40.reuse.F32 ;  /* 0x000000280404724a */ /* 0x084fe40001000000 */
[-C--:B------:R-:W-:Y:S02]  /*d950*/  FMUL2 R6, R6.F32x2.HI_LO, R40.reuse.F32 ;  /* 0x000000280606724a */ /* 0x080fe40001000000 */
[-C--:B------:R-:W-:Y:S02]  /*d960*/  FMUL2 R8, R8.F32x2.HI_LO, R40.reuse.F32 ;  /* 0x000000280808724a */ /* 0x080fe40001000000 */
[-C--:B------:R-:W-:Y:S02]  /*d970*/  FMUL2 R10, R10.F32x2.HI_LO, R40.reuse.F32 ;  /* 0x000000280a0a724a */ /* 0x080fe40001000000 */
[----:B------:R-:W-:-:S02]  /*d980*/  FMUL2 R12, R12.F32x2.HI_LO, R40.F32 ;  /* 0x000000280c0c724a */ /* 0x000fc40001000000 */
[-C--:B------:R-:W-:Y:S02]  /*d990*/  FMUL2 R14, R14.F32x2.HI_LO, R40.reuse.F32 ;  /* 0x000000280e0e724a */ /* 0x080fe40001000000 */
[-C--:B------:R-:W-:Y:S02]  /*d9a0*/  FMUL2 R16, R16.F32x2.HI_LO, R40.reuse.F32 ;  /* 0x000000281010724a */ /* 0x080fe40001000000 */
[----:B------:R-:W-:-:S04]  /*d9b0*/  FMUL2 R18, R18.F32x2.HI_LO, R40.F32 ;  /* 0x000000281212724a */ /* 0x000fc80001000000 */
[----:B------:R-:W-:Y:S01]  /*d9c0*/  STTM.x16 tmem[UR4+0x100], R4 ;  /* 0x00010004000079ed */ /* 0x000fe20008240004 */
        /* <DEDUP_REMOVED lines=39> */
[----:B------:R2:W-:Y:S01]  /*dc40*/  STTM.x16 tmem[UR4+0x140], R4 ;  /* 0x00014004000079ed */ /* 0x0005e20008240004 */
[----:B------:R-:W3:Y:S02]  /*dc50*/  FENCE.VIEW.ASYNC.T ;  /* 0x00000000000073c6 */ /* 0x000ee40000000200 */
.L_x_57:
[----:B--2---:R-:W-:Y:S01]  /*dc60*/  IMAD.U32 R5, RZ, RZ, UR8 ;  /* 0x00000008ff057e24 */ /* 0x004fe2000f8e00ff */
[----:B---3--:R2:W-:Y:S01]  /*dc70*/  SYNCS.ARRIVE.TRANS64.ART0 RZ, [UR6+0xa0], R2 ;  /* 0x0000a002ffff79a7 */ /* 0x0085e20008500006 */
[----:B------:R-:W-:-:S04]  /*dc80*/  UIADD3 UR5, UPT, UPT, UR5, 0x1, URZ ;  /* 0x0000000105057890 */ /* 0x000fc8000fffe0ff */
[----:B------:R-:W-:Y:S01]  /*dc90*/  UISETP.NE.AND UP0, UPT, UR5, -0x1, UPT ;  /* 0xffffffff0500788c */ /* 0x000fe2000bf05270 */
[----:B------:R2:W-:Y:S01]  /*dca0*/  SYNCS.ARRIVE.TRANS64.ART0 RZ, [UR6+0x108], R2 ;  /* 0x00010802ffff79a7 */ /* 0x0005e20008500006 */
[----:B------:R2:W-:Y:S06]  /*dcb0*/  BAR.SYNC.DEFER_BLOCKING R5, 0x40 ;  /* 0x000100050000751d */ /* 0x0005ec0000010000 */
[----:B------:R-:W3:Y:S02]  /*dcc0*/  LDS R40, [R0+0x35c] ;  /* 0x00035c0000287984 */ /* 0x000ee40000000800 */
[----:B---3--:R-:W-:-:S13]  /*dcd0*/  FSETP.GEU.AND P0, PT, R40, 1, PT ;  /* 0x3f8000002800780b */ /* 0x008fda0003f0e000 */
[----:B------:R-:W-:-:S04]  /*dce0*/  VOTE.ANY R4, PT, !P0 ;  /* 0x0000000000047806 */ /* 0x000fc800040e0100 */
        /* <DEDUP_REMOVED lines=54> */
.L_x_58:
[----:B---3--:R4:W-:Y:S01]  /*e050*/  SYNCS.ARRIVE.TRANS64.ART0 RZ, [UR6+0xa8], R2 ;  /* 0x0000a802ffff79a7 */ /* 0x0089e20008500006 */
[----:B------:R4:W-:Y:S01]  /*e060*/  SYNCS.ARRIVE.TRANS64.ART0 RZ, [UR6+0x100], R2 ;  /* 0x00010002ffff79a7 */ /* 0x0009e20008500006 */
[----:B------:R-:W-:Y:S05]  /*e070*/  BRA.U UP0, `(.L_x_59) ;  /* 0xfffffff9000c7547 */ /* 0x000fea000b83ffff */
.L_x_56:
[----:B--23--:R-:W-:Y:S01]  /*e080*/  MOV R4, UR7 ;  /* 0x0000000700047c02 */ /* 0x00cfe20008000f00 */
[----:B------:R2:W-:Y:S01]  /*e090*/  SYNCS.ARRIVE.TRANS64.ART0 RZ, [UR6+0x108], R2 ;  /* 0x00010802ffff79a7 */ /* 0x0005e20008500006 */
[----:B------:R-:W-:-:S03]  /*e0a0*/  MOV R24, 0x80000000 ;  /* 0x8000000000187802 */ /* 0x000fc60000000f00 */
[----:B------:R2:W-:Y:S06]  /*e0b0*/  BAR.SYNC.DEFER_BLOCKING R4, 0x40 ;  /* 0x000100040000751d */ /* 0x0005ec0000010000 */
[----:B------:R2:W3:Y:S04]  /*e0c0*/  LDS R29, [R0+0x15c] ;  /* 0x00015c00001d7984 */ /* 0x0004e80000000800 */
[----:B------:R2:W5:Y:S01]  /*e0d0*/  LDS R28, [R0+0x55c] ;  /* 0x00055c00001c7984 */ /* 0x0005620000000800 */
[----:B------:R2:W-:Y:S01]  /*e0e0*/  SYNCS.ARRIVE.TRANS64.ART0 RZ, [UR6+0x100], R2 ;  /* 0x00010002ffff79a7 */ /* 0x0005e20008500006 */
[----:B------:R-:W1:Y:S02]  /*e0f0*/  SYNCS.PHASECHK.TRANS64.TRYWAIT P0, [UR6+0xd0], RZ ;  /* 0x0000d0ffff0075a7 */ /* 0x000e640008001106 */
[----:B-123-5:R-:W-:Y:S05]  /*e100*/  @!P0 BRA `(.L_x_60) ;  /* 0x0000002000288947 */ /* 0x02efea0003800000 */
.L_x_127:
[----:B------:R-:W1:Y:S01]  /*e110*/  SYNCS.PHASECHK.TRANS64.TRYWAIT P1, [UR6+0x120], R24 ;  /* 0x00012018ff0075a7 */ /* 0x000e620008021106 */
[----:B------:R-:W-:Y:S01]  /*e120*/  FSETP.NE.AND P4, PT, R29, RZ, PT ;  /* 0x000000ff1d00720b */ /* 0x000fe20003f85000 */
[----:B------:R-:W-:Y:S01]  /*e130*/  VIADD R30, R39, 0x5c00 ;  /* 0x00005c00271e7836 */ /* 0x000fe20000000000 */
[----:B------:R-:W-:Y:S02]  /*e140*/  SHF.R.U32.HI R7, RZ, 0x3, R38 ;  /* 0x00000003ff077819 */ /* 0x000fe40000011626 */
[----:B------:R-:W-:Y:S02]  /*e150*/  FSEL R25, R29, 1, P4 ;  /* 0x3f8000001d197808 */ /* 0x000fe40002000000 */
[----:B------:R-:W-:Y:S02]  /*e160*/  SHF.R.U32.HI R5, RZ, 0x3, R30 ;  /* 0x00000003ff057819 */ /* 0x000fe4000001161e */
[----:B------:R-:W-:Y:S02]  /*e170*/  R2UR UR4, R36 ;  /* 0x00000000240472ca */ /* 0x000fe400000e0000 */
[----:B------:R-:W2:Y:S01]  /*e180*/  MUFU.RCP R25, R25 ;  /* 0x0000001900197308 */ /* 0x000ea20000001000 */
[----:B------:R-:W-:-:S02]  /*e190*/  LOP3.LUT P0, RZ, R37, 0x4, RZ, 0xc0, !PT ;  /* 0x0000000425ff7812 */ /* 0x000fc4000780c0ff */
[----:B------:R-:W-:Y:S02]  /*e1a0*/  LOP3.LUT R38, R38, 0x10, R7, 0x78, !PT ;  /* 0x0000001026267812 */ /* 0x000fe400078e7807 */
[----:B------:R-:W-:Y:S01]  /*e1b0*/  LOP3.LUT R30, R30, 0x10, R5, 0x78, !PT ;  /* 0x000000101e1e7812 */ /* 0x000fe200078e7805 */
[----:B-12---:R-:W-:Y:S08]  /*e1c0*/  @!P1 BRA `(.L_x_61) ;  /* 0x00000020000c9947 */ /* 0x006ff00003800000 */
.L_x_129:
[----:B-1----:R-:W1:Y:S01]  /*e1d0*/  LDTM.x16 R4, tmem[UR4+0x100] ;  /* 0x00010004000479ee */ /* 0x002e620008240000 */
[----:B------:R-:W-:Y:S01]  /*e1e0*/  R2UR UR4, R36 ;  /* 0x00000000240472ca */ /* 0x000fe200000e0000 */
[----:B------:R-:W-:-:S05]  /*e1f0*/  IMAD.MOV.U32 R31, RZ, RZ, 0x10 ;  /* 0x00000010ff1f7424 */ /* 0x000fca00078e00ff */
[----:B------:R-:W-:-:S04]  /*e200*/  SEL R31, R31, 0xfffffff0, !P0 ;  /* 0xfffffff01f1f7807 */ /* 0x000fc80004000000 */
[----:B------:R-:W-:Y:S01]  /*e210*/  IADD3 R26, PT, PT, R31, R38, RZ ;  /* 0x000000261f1a7210 */ /* 0x000fe20007ffe0ff */
[-C--:B-1----:R-:W-:Y:S02]  /*e220*/  FMUL2 R10, R10.F32x2.HI_LO, R25.reuse.F32 ;  /* 0x000000190a0a724a */ /* 0x082fe40001000000 */
[-C--:B------:R-:W-:Y:S02]  /*e230*/  FMUL2 R8, R8.F32x2.HI_LO, R25.reuse.F32 ;  /* 0x000000190808724a */ /* 0x080fe40001000000 */
[-C--:B------:R-:W-:Y:S01]  /*e240*/  FMUL2 R6, R6.F32x2.HI_LO, R25.reuse.F32 ;  /* 0x000000190606724a */ /* 0x080fe20001000000 */
[----:B------:R-:W-:Y:S01]  /*e250*/  F2FP.F16.F32.PACK_AB R11, R11, R10 ;  /* 0x0000000a0b0b723e */ /* 0x000fe200000000ff */
        /* <DEDUP_REMOVED lines=8> */
[----:B------:R-:W-:Y:S01]  /*e2e0*/  FMUL2 R12, R12.F32x2.HI_LO, R25.F32 ;  /* 0x000000190c0c724a */ /* 0x000fe20001000000 */
[----:B------:R-:W-:Y:S01]  /*e2f0*/  F2FP.F16.F32.PACK_AB R22, R17, R16 ;  /* 0x000000101116723e */ /* 0x000fe200000000ff */
[----:B------:R1:W-:Y:S01]  /*e300*/  STS.128 [R38], R8 ;  /* 0x0000000826007388 */ /* 0x0003e20000000c00 */
[----:B------:R-:W-:-:S02]  /*e310*/  F2FP.F16.F32.PACK_AB R21, R15, R14 ;  /* 0x0000000e0f15723e */ /* 0x000fc400000000ff */
[----:B------:R-:W-:-:S05]  /*e320*/  F2FP.F16.F32.PACK_AB R20, R13, R12 ;  /* 0x0000000c0d14723e */ /* 0x000fca00000000ff */
[----:B------:R2:W-:Y:S01]  /*e330*/  STS.128 [R26], R20 ;  /* 0x000000141a007388 */ /* 0x0005e20000000c00 */
[----:B-1----:R-:W1:Y:S02]  /*e340*/  LDTM.x16 R4, tmem[UR4+0x110] ;  /* 0x00011004000479ee */ /* 0x002e640008240000 */
        /* <DEDUP_REMOVED lines=11> */
[----:B--2---:R-:W-:Y:S01]  /*e400*/  F2FP.F16.F32.PACK_AB R23, R19, R18 ;  /* 0x000000121317723e */ /* 0x004fe200000000ff */
[----:B------:R-:W-:Y:S01]  /*e410*/  FMUL2 R12, R12.F32x2.HI_LO, R25.F32 ;  /* 0x000000190c0c724a */ /* 0x000fe20001000000 */
[----:B------:R-:W-:Y:S01]  /*e420*/  F2FP.F16.F32.PACK_AB R22, R17, R16 ;  /* 0x000000101116723e */ /* 0x000fe200000000ff */
[----:B------:R1:W-:Y:S01]  /*e430*/  STS.128 [R38+0x1000], R8 ;  /* 0x0010000826007388 */ /* 0x0003e20000000c00 */
[----:B------:R-:W-:-:S02]  /*e440*/  F2FP.F16.F32.PACK_AB R21, R15, R14 ;  /* 0x0000000e0f15723e */ /* 0x000fc400000000ff */
[----:B------:R-:W-:-:S05]  /*e450*/  F2FP.F16.F32.PACK_AB R20, R13, R12 ;  /* 0x0000000c0d14723e */ /* 0x000fca00000000ff */
[----:B------:R2:W-:Y:S01]  /*e460*/  STS.128 [R26+0x1000], R20 ;  /* 0x001000141a007388 */ /* 0x0005e20000000c00 */
        /* <DEDUP_REMOVED lines=53> */
[----:B------:R2:W-:Y:S01]  /*e7c0*/  STS.128 [R38+0x4000], R8 ;  /* 0x0040000826007388 */ /* 0x0005e20000000c00 */
[----:B------:R-:W-:Y:S01]  /*e7d0*/  F2FP.F16.F32.PACK_AB R6, R17, R16 ;  /* 0x000000101106723e */ /* 0x000fe200000000ff */
[----:B------:R-:W-:Y:S01]  /*e7e0*/  IMAD.U32 R12, RZ, RZ, UR8 ;  /* 0x00000008ff0c7e24 */ /* 0x000fe2000f8e00ff */
[----:B------:R-:W-:-:S05]  /*e7f0*/  F2FP.F16.F32.PACK_AB R7, R19, R18 ;  /* 0x000000121307723e */ /* 0x000fca00000000ff */
[----:B------:R2:W-:Y:S01]  /*e800*/  STS.128 [R26+0x4000], R4 ;  /* 0x004000041a007388 */ /* 0x0005e20000000c00 */
[----:B------:R1:W-:Y:S06]  /*e810*/  MEMBAR.ALL.CTA ;  /* 0x0000000000007992 */ /* 0x0003ec0000008000 */
[----:B-1----:R-:W1:Y:S02]  /*e820*/  FENCE.VIEW.ASYNC.S ;  /* 0x00000000000073c6 */ /* 0x002e640000000000 */
[----:B-1----:R2:W-:Y:S01]  /*e830*/  SYNCS.ARRIVE.TRANS64.ART0 RZ, [UR6+0xa0], R2 ;  /* 0x0000a002ffff79a7 */ /* 0x0025e20008500006 */
[----:B------:R2:W-:Y:S01]  /*e840*/  SYNCS.ARRIVE.TRANS64.ART0 RZ, [UR6+0x110], R2 ;  /* 0x00011002ffff79a7 */ /* 0x0005e20008500006 */
[----:B------:R2:W-:Y:S06]  /*e850*/  BAR.SYNC.DEFER_BLOCKING R12, 0x40 ;  /* 0x0001000c0000751d */ /* 0x0005ec0000010000 */
[----:B------:R2:W1:Y:S04]  /*e860*/  LDS R33, [R0+0x35c] ;  /* 0x00035c0000217984 */ /* 0x0004680000000800 */
[----:B------:R2:W3:Y:S01]  /*e870*/  LDS R32, [R0+0x75c] ;  /* 0x00075c0000207984 */ /* 0x0004e20000000800 */
[----:B------:R2:W-:Y:S01]  /*e880*/  SYNCS.ARRIVE.TRANS64.ART0 RZ, [UR6+0x108], R2 ;  /* 0x00010802ffff79a7 */ /* 0x0005e20008500006 */
[----:B------:R-:W5:Y:S02]  /*e890*/  SYNCS.PHASECHK.TRANS64.TRYWAIT P0, [UR6+0xd8], RZ ;  /* 0x0000d8ffff0075a7 */ /* 0x000f640008001106 */
[----:B-123-5:R-:W-:Y:S05]  /*e8a0*/  @!P0 BRA `(.L_x_62) ;  /* 0x0000001800708947 */ /* 0x02efea0003800000 */
.L_x_130:
[----:B------:R-:W1:Y:S01]  /*e8b0*/  SYNCS.PHASECHK.TRANS64.TRYWAIT P0, [UR6+0x128], R24 ;  /* 0x00012818ff0075a7 */ /* 0x000e620008001106 */
[C---:B------:R-:W-:Y:S02]  /*e8c0*/  FSETP.NE.AND P5, PT, R33.reuse, RZ, PT ;  /* 0x000000ff2100720b */ /* 0x040fe40003fa5000 */
[C---:B------:R-:W-:Y:S02]  /*e8d0*/  R2UR UR9, R36.reuse ;  /* 0x00000000240972ca */ /* 0x040fe400000e0000 */
[----:B------:R-:W-:Y:S02]  /*e8e0*/  FSEL R0, R33, 1, P5 ;  /* 0x3f80000021007808 */ /* 0x000fe40002800000 */
[C---:B------:R-:W-:Y:S02]  /*e8f0*/  R2UR UR8, R36.reuse ;  /* 0x00000000240872ca */ /* 0x040fe400000e0000 */
[C---:B------:R-:W-:Y:S02]  /*e900*/  R2UR UR7, R36.reuse ;  /* 0x00000000240772ca */ /* 0x040fe400000e0000 */
[----:B------:R-:W2:Y:S01]  /*e910*/  MUFU.RCP R0, R0 ;  /* 0x0000000000007308 */ /* 0x000ea20000001000 */
[----:B------:R-:W-:-:S02]  /*e920*/  R2UR UR5, R36 ;  /* 0x00000000240572ca */ /* 0x000fc400000e0000 */
[----:B------:R-:W-:Y:S01]  /*e930*/  R2UR UR4, R36 ;  /* 0x00000000240472ca */ /* 0x000fe200000e0000 */
[----:B-12---:R-:W-:-:S14]  /*e940*/  @!P0 BRA `(.L_x_63) ;  /* 0x00000018005c8947 */ /* 0x006fdc0003800000 */
.L_x_132:
[----:B-1----:R-:W1:Y:S01]  /*e950*/  LDTM.x16 R4, tmem[UR9+0x150] ;  /* 0x00015009000479ee */ /* 0x002e620008240000 */
[----:B------:R-:W-:Y:S01]  /*e960*/  IMAD.IADD R31, R31, 0x1, R30 ;  /* 0x000000011f1f7824 */ /* 0x000fe200078e021e */
[----:B------:R-:W2:Y:S01]  /*e970*/  LDCU.64 UR12, c[0x0][0x3d0] ;  /* 0x00007a00ff0c77ac */ /* 0x000ea20008000a00 */
[----:B------:R-:W3:Y:S01]  /*e980*/  @P4 MUFU.LG2 R29, R29 ;  /* 0x0000001d001d4308 */ /* 0x000ee20000000c00 */
[----:B------:R-:W5:Y:S01]  /*e990*/  LDCU UR14, c[0x0][0x380] ;  /* 0x00007000ff0e77ac */ /* 0x000f620008000800 */
[----:B------:R-:W-:-:S06]  /*e9a0*/  USHF.R.S32.HI UR10, URZ, 0x1f, UR16 ;  /* 0x0000001fff0a7899 */ /* 0x000fcc0008011410 */
[----:B------:R-:W4:Y:S01]  /*e9b0*/  @P5 MUFU.LG2 R33, R33 ;  /* 0x0000002100215308 */ /* 0x000f220000000c00 */
[----:B------:R-:W-:Y:S01]  /*e9c0*/  ULOP3.LUT UR11, URZ, UR18, URZ, 0x33, !UPT ;  /* 0x00000012ff0b7292 */ /* 0x000fe2000f8e33ff */
[-C--:B-1----:R-:W-:Y:S02]  /*e9d0*/  FMUL2 R10, R10.F32x2.HI_LO, R0.reuse.F32 ;  /* 0x000000000a0a724a */ /* 0x082fe40001000000 */
[-C--:B------:R-:W-:Y:S02]  /*e9e0*/  FMUL2 R8, R8.F32x2.HI_LO, R0.reuse.F32 ;  /* 0x000000000808724a */ /* 0x080fe40001000000 */
[----:B------:R-:W-:Y:S01]  /*e9f0*/  FMUL2 R6, R6.F32x2.HI_LO, R0.F32 ;  /* 0x000000000606724a */ /* 0x000fe20001000000 */
[----:B------:R-:W-:Y:S01]  /*ea00*/  F2FP.F16.F32.PACK_AB R11, R11, R10 ;  /* 0x0000000a0b0b723e */ /* 0x000fe200000000ff */
        /* <DEDUP_REMOVED lines=10> */
[----:B------:R1:W-:Y:S01]  /*eab0*/  STS.128 [R30], R8 ;  /* 0x000000081e007388 */ /* 0x0003e20000000c00 */
[----:B------:R-:W-:-:S02]  /*eac0*/  F2FP.F16.F32.PACK_AB R25, R15, R14 ;  /* 0x0000000e0f19723e */ /* 0x000fc400000000ff */
[----:B------:R-:W-:-:S05]  /*ead0*/  F2FP.F16.F32.PACK_AB R24, R13, R12 ;  /* 0x0000000c0d18723e */ /* 0x000fca00000000ff */
[----:B------:R2:W-:Y:S01]  /*eae0*/  STS.128 [R31], R24 ;  /* 0x000000181f007388 */ /* 0x0005e20000000c00 */
[----:B-1----:R-:W1:Y:S01]  /*eaf0*/  LDTM.x16 R4, tmem[UR8+0x160] ;  /* 0x00016008000479ee */ /* 0x002e620008240000 */
[----:B------:R-:W1:Y:S02]  /*eb00*/  LDCU.64 UR8, c[0x0][0x3c8] ;  /* 0x00007900ff0877ac */ /* 0x000e640008000a00 */
        /* <DEDUP_REMOVED lines=11> */
[----:B--2---:R-:W-:Y:S01]  /*ebc0*/  F2FP.F16.F32.PACK_AB R27, R19, R18 ;  /* 0x00000012131b723e */ /* 0x004fe200000000ff */
[----:B------:R-:W-:Y:S01]  /*ebd0*/  FMUL2 R12, R12.F32x2.HI_LO, R0.F32 ;  /* 0x000000000c0c724a */ /* 0x000fe20001000000 */
[----:B------:R-:W-:Y:S01]  /*ebe0*/  F2FP.F16.F32.PACK_AB R26, R17, R16 ;  /* 0x00000010111a723e */ /* 0x000fe200000000ff */
[----:B------:R1:W-:Y:S01]  /*ebf0*/  STS.128 [R30+0x1000], R20 ;  /* 0x001000141e007388 */ /* 0x0003e20000000c00 */
[----:B------:R-:W-:-:S02]  /*ec00*/  F2FP.F16.F32.PACK_AB R25, R15, R14 ;  /* 0x0000000e0f19723e */ /* 0x000fc400000000ff */
[----:B------:R-:W-:Y:S02]  /*ec10*/  F2FP.F16.F32.PACK_AB R24, R13, R12 ;  /* 0x0000000c0d18723e */ /* 0x000fe400000000ff */
[----:B------:R-:W2:Y:S03]  /*ec20*/  LDTM.x16 R4, tmem[UR7+0x170] ;  /* 0x00017007000479ee */ /* 0x000ea60008240000 */
[----:B------:R3:W-:Y:S01]  /*ec30*/  STS.128 [R31+0x1000], R24 ;  /* 0x001000181f007388 */ /* 0x0007e20000000c00 */
[-C--:B--2---:R-:W-:Y:S02]  /*ec40*/  FMUL2 R10, R10.F32x2.HI_LO, R0.reuse.F32 ;  /* 0x000000000a0a724a */ /* 0x084fe40001000000 */
[-C--:B------:R-:W-:Y:S02]  /*ec50*/  FMUL2 R8, R8.F32x2.HI_LO, R0.reuse.F32 ;  /* 0x000000000808724a */ /* 0x080fe40001000000 */
[----:B------:R-:W-:Y:S01]  /*ec60*/  FMUL2 R6, R6.F32x2.HI_LO, R0.F32 ;  /* 0x000000000606724a */ /* 0x000fe20001000000 */
[----:B-1----:R-:W-:Y:S01]  /*ec70*/  F2FP.F16.F32.PACK_AB R23, R11, R10 ;  /* 0x0000000a0b17723e */ /* 0x002fe200000000ff */
[----:B------:R-:W-:Y:S01]  /*ec80*/  FMUL2 R4, R4.F32x2.HI_LO, R0.F32 ;  /* 0x000000000404724a */ /* 0x000fe20001000000 */
[----:B------:R-:W-:Y:S01]  /*ec90*/  F2FP.F16.F32.PACK_AB R22, R9, R8 ;  /* 0x000000080916723e */ /* 0x000fe200000000ff */
[----:B------:R-:W-:Y:S01]  /*eca0*/  FMUL2 R18, R18.F32x2.HI_LO, R0.F32 ;  /* 0x000000001212724a */ /* 0x000fe20001000000 */
[----:B------:R-:W-:Y:S01]  /*ecb0*/  F2FP.F16.F32.PACK_AB R21, R7, R6 ;  /* 0x000000060715723e */ /* 0x000fe200000000ff */
[----:B------:R-:W-:Y:S01]  /*ecc0*/  FMUL2 R16, R16.F32x2.HI_LO, R0.F32 ;  /* 0x000000001010724a */ /* 0x000fe20001000000 */
[----:B------:R-:W-:Y:S01]  /*ecd0*/  F2FP.F16.F32.PACK_AB R20, R5, R4 ;  /* 0x000000040514723e */ /* 0x000fe200000000ff */
[----:B------:R-:W-:Y:S01]  /*ece0*/  FMUL2 R14, R14.F32x2.HI_LO, R0.F32 ;  /* 0x000000000e0e724a */ /* 0x000fe20001000000 */
[----:B---3--:R-:W-:Y:S01]  /*ecf0*/  F2FP.F16.F32.PACK_AB R27, R19, R18 ;  /* 0x00000012131b723e */ /* 0x008fe200000000ff */
        /* <DEDUP_REMOVED lines=24> */
[----:B------:R-:W2:Y:S01]  /*ee80*/  LDTM.x16 R4, tmem[UR4+0x190] ;  /* 0x00019004000479ee */ /* 0x000ea20008240000 */
[----:B------:R-:W-:Y:S02]  /*ee90*/  USHF.R.S32.HI UR4, URZ, 0x1f, UR17 ;  /* 0x0000001fff047899 */ /* 0x000fe40008011411 */
[----:B------:R-:W-:Y:S02]  /*eea0*/  STS.128 [R31+0x3000], R24 ;  /* 0x003000181f007388 */ /* 0x000fe40000000c00 */
[----:B------:R-:W-:Y:S02]  /*eeb0*/  UIMAD UR7, UR4, UR8, URZ ;  /* 0x00000008040772a4 */ /* 0x000fe4000f8e02ff */
[----:B------:R-:W-:Y:S02]  /*eec0*/  UIMAD.WIDE.U32 UR4, UR17, UR8, URZ ;  /* 0x00000008110472a5 */ /* 0x000fe4000f8e00ff */
[----:B------:R-:W-:-:S02]  /*eed0*/  UIMAD UR7, UR17, UR9, UR7 ;  /* 0x00000009110772a4 */ /* 0x000fc4000f8e0207 */
[----:B------:R-:W-:Y:S02]  /*eee0*/  UIMAD UR8, UR10, UR12, URZ ;  /* 0x0000000c0a0872a4 */ /* 0x000fe4000f8e02ff */
[----:B------:R-:W-:Y:S02]  /*eef0*/  UIADD3 UR5, UPT, UPT, UR5, UR7, URZ ;  /* 0x0000000705057290 */ /* 0x000fe4000fffe0ff */
[----:B------:R-:W-:Y:S02]  /*ef00*/  UIMAD UR8, UR16, UR13, UR8 ;  /* 0x0000000d100872a4 */ /* 0x000fe4000f8e0208 */
[----:B------:R-:W-:Y:S01]  /*ef10*/  UIMAD.WIDE.U32 UR4, UR16, UR12, UR4 ;  /* 0x0000000c100472a5 */ /* 0x000fe2000f8e0004 */
[----:B------:R-:W3:Y:S03]  /*ef20*/  LDCU.64 UR12, c[0x0][0x358] ;  /* 0x00006b00ff0c77ac */ /* 0x000ee60008000a00 */
[----:B------:R-:W-:Y:S01]  /*ef30*/  UIADD3 UR5, UPT, UPT, UR5, UR8, URZ ;  /* 0x0000000805057290 */ /* 0x000fe2000fffe0ff */
[----:B--2---:R-:W-:-:S02]  /*ef40*/  FMUL2 R10, R10.F32x2.HI_LO, R0.F32 ;  /* 0x000000000a0a724a */ /* 0x004fc40001000000 */
[-C--:B------:R-:W-:Y:S01]  /*ef50*/  FMUL2 R8, R8.F32x2.HI_LO, R0.reuse.F32 ;  /* 0x000000000808724a */ /* 0x080fe20001000000 */
[----:B-1----:R-:W1:Y:S01]  /*ef60*/  @P4 LDC R21, c[0x0][0x600] ;  /* 0x00018000ff154b82 */ /* 0x002e620000000800 */
        /* <DEDUP_REMOVED lines=12> */
[----:B------:R-:W2:Y:S01]  /*f030*/  LDC R0, c[0x0][0x614] ;  /* 0x00018500ff007b82 */ /* 0x000ea20000000800 */
[----:B------:R1:W-:Y:S01]  /*f040*/  STS.128 [R30+0x4000], R8 ;  /* 0x004000081e007388 */ /* 0x0003e20000000c00 */
[----:B------:R-:W-:-:S02]  /*f050*/  F2FP.F16.F32.PACK_AB R6, R17, R16 ;  /* 0x000000101106723e */ /* 0x000fc400000000ff */
[----:B------:R-:W-:-:S05]  /*f060*/  F2FP.F16.F32.PACK_AB R7, R19, R18 ;  /* 0x000000121307723e */ /* 0x000fca00000000ff */
[----:B------:R2:W-:Y:S01]  /*f070*/  STS.128 [R31+0x4000], R4 ;  /* 0x004000041f007388 */ /* 0x0005e20000000c00 */
[----:B-1----:R-:W-:Y:S01]  /*f080*/  @P4 FFMA R21, R28, R21, R29 ;  /* 0x000000151c154223 */ /* 0x002fe2000000001d */
[----:B------:R1:W-:Y:S06]  /*f090*/  MEMBAR.ALL.CTA ;  /* 0x0000000000007992 */ /* 0x0003ec0000008000 */
[----:B-1----:R-:W1:Y:S01]  /*f0a0*/  FENCE.VIEW.ASYNC.S ;  /* 0x00000000000073c6 */ /* 0x002e620000000000 */
[----:B--2---:R-:W-:Y:S01]  /*f0b0*/  VIADD R0, R0, UR11 ;  /* 0x0000000b00007c36 */ /* 0x004fe20008000000 */
[----:B------:R-:W2:Y:S04]  /*f0c0*/  LDCU.64 UR10, c[0x0][0x3b0] ;  /* 0x00007600ff0a77ac */ /* 0x000ea80008000a00 */
[----:B------:R-:W-:Y:S01]  /*f0d0*/  SHF.L.U32 R0, R0, 0x8, RZ ;  /* 0x0000000800007819 */ /* 0x000fe200000006ff */
[----:B------:R-:W4:Y:S03]  /*f0e0*/  @P5 LDC R9, c[0x0][0x600] ;  /* 0x00018000ff095b82 */ /* 0x000f260000000800 */
[----:B-----5:R-:W-:-:S04]  /*f0f0*/  IADD3 R8, PT, PT, -R0, UR14, RZ ;  /* 0x0000000e00087c10 */ /* 0x020fc8000fffe1ff */
[CC--:B------:R-:W-:Y:S01]  /*f100*/  ISETP.GT.AND P3, PT, R8.reuse, R3.reuse, PT ;  /* 0x000000030800720c */ /* 0x0c0fe20003f64270 */
[----:B------:R-:W-:Y:S01]  /*f110*/  VIADD R10, R8, 0xffffff80 ;  /* 0xffffff80080a7836 */ /* 0x000fe20000000000 */
[----:B------:R-:W-:Y:S01]  /*f120*/  SHF.R.S32.HI R8, RZ, 0x1f, R0 ;  /* 0x0000001fff087819 */ /* 0x000fe20000011400 */
[----:B-1----:R5:W-:Y:S01]  /*f130*/  SYNCS.ARRIVE.TRANS64.ART0 RZ, [UR6+0xa8], R2 ;  /* 0x0000a802ffff79a7 */ /* 0x002be20008500006 */
[----:B------:R-:W-:Y:S02]  /*f140*/  IADD3 R0, P1, P0, R0, UR4, R3 ;  /* 0x0000000400007c10 */ /* 0x000fe4000f83e003 */
[----:B------:R-:W-:Y:S01]  /*f150*/  ISETP.GT.AND P2, PT, R10, R3, PT ;  /* 0x000000030a00720c */ /* 0x000fe20003f44270 */
[----:B------:R-:W-:Y:S01]  /*f160*/  IMAD.MOV.U32 R3, RZ, RZ, -0x800000 ;  /* 0xff800000ff037424 */ /* 0x000fe200078e00ff */
[----:B------:R-:W-:Y:S01]  /*f170*/  IADD3.X R11, PT, PT, R8, UR5, RZ, P1, P0 ;  /* 0x00000005080b7c10 */ /* 0x000fe20008fe04ff */
[----:B------:R-:W-:Y:S01]  /*f180*/  HFMA2 R8, -RZ, RZ, 0, 0 ;  /* 0x00000000ff087431 */ /* 0x000fe200000001ff */
[C---:B--2---:R-:W-:Y:S01]  /*f190*/  LEA R12, P0, R0.reuse, UR10, 0x2 ;  /* 0x0000000a000c7c11 */ /* 0x044fe2000f8010ff */
[----:B------:R5:W-:Y:S01]  /*f1a0*/  SYNCS.ARRIVE.TRANS64.ART0 RZ, [UR6+0x118], R2 ;  /* 0x00011802ffff79a7 */ /* 0x000be20008500006 */
[----:B------:R-:W-:Y:S01]  /*f1b0*/  MOV R10, 0xff800000 ;  /* 0xff800000000a7802 */ /* 0x000fe20000000f00 */
[----:B------:R-:W-:Y:S01]  /*f1c0*/  @P4 FMUL R10, R21, 0.69314718246459960938 ;  /* 0x3f317218150a4820 */ /* 0x000fe20000400000 */
[----:B------:R-:W-:Y:S01]  /*f1d0*/  LEA.HI.X R13, R0, UR11, R11, 0x2, P0 ;  /* 0x0000000b000d7c11 */ /* 0x000fe200080f140b */
[----:B----4-:R-:W-:-:S04]  /*f1e0*/  @P5 FFMA R9, R32, R9, R33 ;  /* 0x0000000920095223 */ /* 0x010fc80000000021 */
[----:B---3--:R5:W-:Y:S01]  /*f1f0*/  @P3 STG.E desc[UR12][R12.64], R10 ;  /* 0x0000000a0c003986 */ /* 0x008be2000c10190c */
[----:B------:R-:W-:-:S05]  /*f200*/  @P5 FMUL R3, R9, 0.69314718246459960938 ;  /* 0x3f31721809035820 */ /* 0x000fca0000400000 */
[----:B------:R5:W-:Y:S02]  /*f210*/  @P2 STG.E desc[UR12][R12.64+0x200], R3 ;  /* 0x000200030c002986 */ /* 0x000be4000c10190c */
.L_x_55:
[----:B------:R-:W-:-:S04]  /*f220*/  SHF.L.U32 R8, R8, 0x1f, RZ ;  /* 0x0000001f08087819 */ /* 0x000fc800000006ff */
[----:B------:R-:W2:Y:S02]  /*f230*/  SYNCS.PHASECHK.TRANS64.TRYWAIT P0, [UR6+0x128], R8 ;  /* 0x00012808ff0075a7 */ /* 0x000ea40008001106 */
[----:B--2---:R-:W-:Y:S05]  /*f240*/  @!P0 BRA `(.L_x_64) ;  /* 0x0000001000388947 */ /* 0x004fea0003800000 */
.L_x_134:
[----:B------:R-:W-:Y:S06]  /*f250*/  BAR.ARV 0x2, 0x1a0 ;  /* 0x0086800000007b1d */ /* 0x000fec0000002000 */
[----:B------:R-:W-:Y:S05]  /*f260*/  EXIT ;  /* 0x000000000000794d */ /* 0x000fea0003800000 */
.L_x_3:
[----:B------:R-:W-:-:S07]  /*f270*/  MOV R4, UR4 ;  /* 0x0000000400047c02 */ /* 0x000fce0008000f00 */
.L_x_65:
[----:B-1----:R1:W2:Y:S02]  /*f280*/  SYNCS.PHASECHK.TRANS64.TRYWAIT P0, [R4+URZ+0x110], RZ ;  /* 0x000110ff040075a7 */ /* 0x0022a400080011ff */
[----:B--2---:R-:W-:Y:S05]  /*f290*/  @!P0 NANOSLEEP.SYNCS 0x989680 ;  /* 0x009896800000895d */ /* 0x004fea0003900000 */
[----:B------:R-:W2:Y:S02]  /*f2a0*/  @!P0 SYNCS.PHASECHK.TRANS64 P0, [R4+URZ+0x110], RZ ;  /* 0x000110ff040085a7 */ /* 0x000ea400080010ff */
[----:B--2---:R-:W-:Y:S05]  /*f2b0*/  @!P0 BRA `(.L_x_65) ;  /* 0xfffffffc00f08947 */ /* 0x004fea000383ffff */
[----:B------:R-:W-:Y:S05]  /*f2c0*/  BRA `(.L_x_66) ;  /* 0xffffff1400f87947 */ /* 0x000fea000383ffff */
.L_x_4:
[----:B-1----:R-:W-:-:S07]  /*f2d0*/  MOV R4, UR4 ;  /* 0x0000000400047c02 */ /* 0x002fce0008000f00 */
.L_x_67:
[----:B-1----:R1:W2:Y:S02]  /*f2e0*/  SYNCS.PHASECHK.TRANS64.TRYWAIT P0, [R4+URZ+0x118], RZ ;  /* 0x000118ff040075a7 */ /* 0x0022a400080011ff */
[----:B--2---:R-:W-:Y:S05]  /*f2f0*/  @!P0 NANOSLEEP.SYNCS 0x989680 ;  /* 0x009896800000895d */ /* 0x004fea0003900000 */
[----:B------:R-:W2:Y:S02]  /*f300*/  @!P0 SYNCS.PHASECHK.TRANS64 P0, [R4+URZ+0x118], RZ ;  /* 0x000118ff040085a7 */ /* 0x000ea400080010ff */
[----:B--2---:R-:W-:Y:S05]  /*f310*/  @!P0 BRA `(.L_x_67) ;  /* 0xfffffffc00f08947 */ /* 0x004fea000383ffff */
[----:B------:R-:W-:Y:S05]  /*f320*/  BRA `(.L_x_68) ;  /* 0xffffff1800587947 */ /* 0x000fea000383ffff */
.L_x_10:
[----:B------:R-:W-:-:S07]  /*f330*/  MOV R4, UR4 ;  /* 0x0000000400047c02 */ /* 0x000fce0008000f00 */
.L_x_69:
[----:B-1----:R1:W2:Y:S02]  /*f340*/  SYNCS.PHASECHK.TRANS64.TRYWAIT P0, [R4+URZ], RZ ;  /* 0x000000ff040075a7 */ /* 0x0022a400080011ff */
[----:B--2---:R-:W-:Y:S05]  /*f350*/  @!P0 NANOSLEEP.SYNCS 0x989680 ;  /* 0x009896800000895d */ /* 0x004fea0003900000 */
[----:B------:R-:W2:Y:S02]  /*f360*/  @!P0 SYNCS.PHASECHK.TRANS64 P0, [R4+URZ], RZ ;  /* 0x000000ff040085a7 */ /* 0x000ea400080010ff */
[----:B--2---:R-:W-:Y:S05]  /*f370*/  @!P0 BRA `(.L_x_69) ;  /* 0xfffffffc00f08947 */ /* 0x004fea000383ffff */
[----:B------:R-:W-:Y:S05]  /*f380*/  BRA `(.L_x_70) ;  /* 0xffffff20001c7947 */ /* 0x000fea000383ffff */
.L_x_11:
[----:B------:R-:W-:-:S07]  /*f390*/  MOV R4, UR4 ;  /* 0x0000000400047c02 */ /* 0x000fce0008000f00 */
.L_x_71:
[----:B-1----:R1:W2:Y:S02]  /*f3a0*/  SYNCS.PHASECHK.TRANS64.TRYWAIT P0, [R4+URZ+0x20], RZ ;  /* 0x000020ff040075a7 */ /* 0x0022a400080011ff */
[----:B--2---:R-:W-:Y:S05]  /*f3b0*/  @!P0 NANOSLEEP.SYNCS 0x989680 ;  /* 0x009896800000895d */ /* 0x004fea0003900000 */
[----:B------:R-:W2:Y:S02]  /*f3c0*/  @!P0 SYNCS.PHASECHK.TRANS64 P0, [R4+URZ+0x20], RZ ;  /* 0x000020ff040085a7 */ /* 0x000ea400080010ff */
[----:B--2---:R-:W-:Y:S05]  /*f3d0*/  @!P0 BRA `(.L_x_71) ;  /* 0xfffffffc00f08947 */ /* 0x004fea000383ffff */
[----:B------:R-:W-:Y:S05]  /*f3e0*/  BRA `(.L_x_72) ;  /* 0xffffff2000ac7947 */ /* 0x000fea000383ffff */
.L_x_12:
[----:B------:R-:W-:-:S07]  /*f3f0*/  MOV R4, UR4 ;  /* 0x0000000400047c02 */ /* 0x000fce0008000f00 */
.L_x_73:
[----:B-1----:R1:W2:Y:S02]  /*f400*/  SYNCS.PHASECHK.TRANS64.TRYWAIT P0, [R4+URZ+0x8], RZ ;  /* 0x000008ff040075a7 */ /* 0x0022a400080011ff */
[----:B--2---:R-:W-:Y:S05]  /*f410*/  @!P0 NANOSLEEP.SYNCS 0x989680 ;  /* 0x009896800000895d */ /* 0x004fea0003900000 */
[----:B------:R-:W2:Y:S02]  /*f420*/  @!P0 SYNCS.PHASECHK.TRANS64 P0, [R4+URZ+0x8], RZ ;  /* 0x000008ff040085a7 */ /* 0x000ea400080010ff */
[----:B--2---:R-:W-:Y:S05]  /*f430*/  @!P0 BRA `(.L_x_73) ;  /* 0xfffffffc00f08947 */ /* 0x004fea000383ffff */
[----:B------:R-:W-:Y:S05]  /*f440*/  BRA `(.L_x_74) ;  /* 0xffffff2400907947 */ /* 0x000fea000383ffff */
.L_x_14:
[----:B------:R-:W-:Y:S02]  /*f450*/  MOV R16, UR5 ;  /* 0x0000000500107c02 */ /* 0x000fe40008000f00 */
[----:B------:R-:W-:Y:S02]  /*f460*/  MOV R17, UR5 ;  /* 0x0000000500117c02 */ /* 0x000fe40008000f00 */
[----:B------:R-:W-:Y:S07]  /*f470*/  MOV R13, UR40 ;  /* 0x00000028000d7c02 */ /* 0x000fee0008000f00 */
.L_x_75:
[----:B-1----:R1:W2:Y:S02]  /*f480*/  SYNCS.PHASECHK.TRANS64.TRYWAIT P0, [R13+URZ], R17 ;  /* 0x000000110d0075a7 */ /* 0x0022a400080011ff */
[----:B--2---:R-:W-:Y:S05]  /*f490*/  @!P0 NANOSLEEP.SYNCS 0x989680 ;  /* 0x009896800000895d */ /* 0x004fea0003900000 */
[----:B------:R-:W2:Y:S02]  /*f4a0*/  @!P0 SYNCS.PHASECHK.TRANS64 P0, [R13+URZ], R17 ;  /* 0x000000110d0085a7 */ /* 0x000ea400080010ff */
[----:B--2---:R-:W-:Y:S05]  /*f4b0*/  @!P0 BRA `(.L_x_75) ;  /* 0xfffffffc00f08947 */ /* 0x004fea000383ffff */
[----:B------:R-:W-:Y:S05]  /*f4c0*/  BRA `(.L_x_76) ;  /* 0xffffff28005c7947 */ /* 0x000fea000383ffff */
.L_x_15:
[----:B------:R-:W-:Y:S02]  /*f4d0*/  MOV R16, UR7 ;  /* 0x0000000700107c02 */ /* 0x000fe40008000f00 */
[----:B------:R-:W-:Y:S02]  /*f4e0*/  MOV R17, UR7 ;  /* 0x0000000700117c02 */ /* 0x000fe40008000f00 */
[----:B------:R-:W-:Y:S07]  /*f4f0*/  MOV R13, UR4 ;  /* 0x00000004000d7c02 */ /* 0x000fee0008000f00 */
.L_x_77:
[----:B-1----:R1:W2:Y:S02]  /*f500*/  SYNCS.PHASECHK.TRANS64.TRYWAIT P0, [R13+URZ+0xa0], R17 ;  /* 0x0000a0110d0075a7 */ /* 0x0022a400080011ff */
[----:B--2---:R-:W-:Y:S05]  /*f510*/  @!P0 NANOSLEEP.SYNCS 0x989680 ;  /* 0x009896800000895d */ /* 0x004fea0003900000 */
[----:B------:R-:W2:Y:S02]  /*f520*/  @!P0 SYNCS.PHASECHK.TRANS64 P0, [R13+URZ+0xa0], R17 ;  /* 0x0000a0110d0085a7 */ /* 0x000ea400080010ff */
[----:B--2---:R-:W-:Y:S05]  /*f530*/  @!P0 BRA `(.L_x_77) ;  /* 0xfffffffc00f08947 */ /* 0x004fea000383ffff */
[----:B------:R-:W-:Y:S05]  /*f540*/  BRA `(.L_x_78) ;  /* 0xffffff28005c7947 */ /* 0x000fea000383ffff */
.L_x_16:
[----:B------:R-:W-:Y:S02]  /*f550*/  MOV R16, UR7 ;  /* 0x0000000700107c02 */ /* 0x000fe40008000f00 */
[----:B------:R-:W-:Y:S02]  /*f560*/  MOV R17, UR7 ;  /* 0x0000000700117c02 */ /* 0x000fe40008000f00 */
[----:B------:R-:W-:Y:S07]  /*f570*/  MOV R13, UR4 ;  /* 0x00000004000d7c02 */ /* 0x000fee0008000f00 */
.L_x_79:
[----:B-1----:R1:W2:Y:S02]  /*f580*/  SYNCS.PHASECHK.TRANS64.TRYWAIT P0, [R13+URZ+0xb0], R17 ;  /* 0x0000b0110d0075a7 */ /* 0x0022a400080011ff */
[----:B--2---:R-:W-:Y:S05]  /*f590*/  @!P0 NANOSLEEP.SYNCS 0x989680 ;  /* 0x009896800000895d */ /* 0x004fea0003900000 */
[----:B------:R-:W2:Y:S02]  /*f5a0*/  @!P0 SYNCS.PHASECHK.TRANS64 P0, [R13+URZ+0xb0], R17 ;  /* 0x0000b0110d0085a7 */ /* 0x000ea400080010ff */
[----:B--2---:R-:W-:Y:S05]  /*f5b0*/  @!P0 BRA `(.L_x_79) ;  /* 0xfffffffc00f08947 */ /* 0x004fea000383ffff */
[----:B------:R-:W-:Y:S05]  /*f5c0*/  BRA `(.L_x_80) ;  /* 0xffffff2c00087947 */ /* 0x000fea000383ffff */
.L_x_17:
[----:B------:R-:W-:Y:S02]  /*f5d0*/  MOV R16, UR5 ;  /* 0x0000000500107c02 */ /* 0x000fe40008000f00 */
[----:B------:R-:W-:Y:S02]  /*f5e0*/  MOV R17, UR5 ;  /* 0x0000000500117c02 */ /* 0x000fe40008000f00 */
[----:B------:R-:W-:Y:S07]  /*f5f0*/  MOV R13, UR38 ;  /* 0x00000026000d7c02 */ /* 0x000fee0008000f00 */
.L_x_81:
[----:B-1----:R1:W2:Y:S02]  /*f600*/  SYNCS.PHASECHK.TRANS64.TRYWAIT P0, [R13+URZ], R17 ;  /* 0x000000110d0075a7 */ /* 0x0022a400080011ff */
[----:B--2---:R-:W-:Y:S05]  /*f610*/  @!P0 NANOSLEEP.SYNCS 0x989680 ;  /* 0x009896800000895d */ /* 0x004fea0003900000 */
[----:B------:R-:W2:Y:S02]  /*f620*/  @!P0 SYNCS.PHASECHK.TRANS64 P0, [R13+URZ], R17 ;  /* 0x000000110d0085a7 */ /* 0x000ea400080010ff */
[----:B--2---:R-:W-:Y:S05]  /*f630*/  @!P0 BRA `(.L_x_81) ;  /* 0xfffffffc00f08947 */ /* 0x004fea000383ffff */
[----:B------:R-:W-:Y:S05]  /*f640*/  BRA `(.L_x_82) ;  /* 0xffffff2c005c7947 */ /* 0x000fea000383ffff */
.L_x_18:
[----:B------:R-:W-:Y:S02]  /*f650*/  MOV R16, UR7 ;  /* 0x0000000700107c02 */ /* 0x000fe40008000f00 */
[----:B------:R-:W-:Y:S02]  /*f660*/  MOV R17, UR7 ;  /* 0x0000000700117c02 */ /* 0x000fe40008000f00 */
[----:B------:R-:W-:Y:S07]  /*f670*/  MOV R13, UR4 ;  /* 0x00000004000d7c02 */ /* 0x000fee0008000f00 */
.L_x_83:
[----:B-1----:R1:W2:Y:S02]  /*f680*/  SYNCS.PHASECHK.TRANS64.TRYWAIT P0, [R13+URZ+0xa8], R17 ;  /* 0x0000a8110d0075a7 */ /* 0x0022a400080011ff */
[----:B--2---:R-:W-:Y:S05]  /*f690*/  @!P0 NANOSLEEP.SYNCS 0x989680 ;  /* 0x009896800000895d */ /* 0x004fea0003900000 */
[----:B------:R-:W2:Y:S02]  /*f6a0*/  @!P0 SYNCS.PHASECHK.TRANS64 P0, [R13+URZ+0xa8], R17 ;  /* 0x0000a8110d0085a7 */ /* 0x000ea400080010ff */
[----:B--2---:R-:W-:Y:S05]  /*f6b0*/  @!P0 BRA `(.L_x_83) ;  /* 0xfffffffc00f08947 */ /* 0x004fea000383ffff */
[----:B------:R-:W-:Y:S05]  /*f6c0*/  BRA `(.L_x_84) ;  /* 0xffffff2c00f47947 */ /* 0x000fea000383ffff */
.L_x_19:
[----:B------:R-:W-:Y:S02]  /*f6d0*/  MOV R16, UR7 ;  /* 0x0000000700107c02 */ /* 0x000fe40008000f00 */
[----:B------:R-:W-:Y:S02]  /*f6e0*/  MOV R17, UR7 ;  /* 0x0000000700117c02 */ /* 0x000fe40008000f00 */
[----:B------:R-:W-:Y:S07]  /*f6f0*/  MOV R13, UR4 ;  /* 0x00000004000d7c02 */ /* 0x000fee0008000f00 */
.L_x_85:
[----:B-1----:R1:W2:Y:S02]  /*f700*/  SYNCS.PHASECHK.TRANS64.TRYWAIT P0, [R13+URZ+0xb8], R17 ;  /* 0x0000b8110d0075a7 */ /* 0x0022a400080011ff */
[----:B--2---:R-:W-:Y:S05]  /*f710*/  @!P0 NANOSLEEP.SYNCS 0x989680 ;  /* 0x009896800000895d */ /* 0x004fea0003900000 */
[----:B------:R-:W2:Y:S02]  /*f720*/  @!P0 SYNCS.PHASECHK.TRANS64 P0, [R13+URZ+0xb8], R17 ;  /* 0x0000b8110d0085a7 */ /* 0x000ea400080010ff */
[----:B--2---:R-:W-:Y:S05]  /*f730*/  @!P0 BRA `(.L_x_85) ;  /* 0xfffffffc00f08947 */ /* 0x004fea000383ffff */
[----:B------:R-:W-:Y:S05]  /*f740*/  BRA `(.L_x_86) ;  /* 0xffffff3000847947 */ /* 0x000fea000383ffff */
.L_x_21:
[----:B------:R-:W-:Y:S01]  /*f750*/  MOV R5, UR24 ;  /* 0x0000001800057c02 */ /* 0x000fe20008000f00 */
[----:B----4-:R-:W-:-:S06]  /*f760*/  UMOV UR17, UR16 ;  /* 0x0000001000117c82 */ /* 0x010fcc0008000000 */
.L_x_87:
[----:B------:R-:W-:Y:S02]  /*f770*/  MOV R6, UR16 ;  /* 0x0000001000067c02 */ /* 0x000fe40008000f00 */
[----:B-1----:R-:W-:-:S04]  /*f780*/  MOV R7, UR17 ;  /* 0x0000001100077c02 */ /* 0x002fc80008000f00 */
[----:B------:R1:W2:Y:S03]  /*f790*/  SYNCS.PHASECHK.TRANS64.TRYWAIT P0, [R5+URZ+0x20], R7 ;  /* 0x00002007050075a7 */ /* 0x0002a600080011ff */
[----:B--2---:R-:W-:Y:S05]  /*f7a0*/  @!P0 NANOSLEEP.SYNCS 0x989680 ;  /* 0x009896800000895d */ /* 0x004fea0003900000 */
[----:B------:R-:W2:Y:S02]  /*f7b0*/  @!P0 SYNCS.PHASECHK.TRANS64 P0, [R5+URZ+0x20], R7 ;  /* 0x00002007050085a7 */ /* 0x000ea400080010ff */
[----:B--2---:R-:W-:Y:S05]  /*f7c0*/  @!P0 BRA `(.L_x_87) ;  /* 0xfffffffc00e88947 */ /* 0x004fea000383ffff */
[----:B------:R-:W-:Y:S05]  /*f7d0*/  BRA `(.L_x_88) ;  /* 0xffffff3400087947 */ /* 0x000fea000383ffff */
.L_x_22:
[----:B------:R-:W-:Y:S02]  /*f7e0*/  MOV R6, UR9 ;  /* 0x0000000900067c02 */ /* 0x000fe40008000f00 */
[----:B------:R-:W-:Y:S02]  /*f7f0*/  MOV R7, UR9 ;  /* 0x0000000900077c02 */ /* 0x000fe40008000f00 */
[----:B------:R-:W-:-:S07]  /*f800*/  MOV R4, UR4 ;  /* 0x0000000400047c02 */ /* 0x000fce0008000f00 */
.L_x_89:
[----:B-1----:R1:W2:Y:S02]  /*f810*/  SYNCS.PHASECHK.TRANS64.TRYWAIT P0, [R4+URZ+0xa0], R7 ;  /* 0x0000a007040075a7 */ /* 0x0022a400080011ff */
[----:B--2---:R-:W-:Y:S05]  /*f820*/  @!P0 NANOSLEEP.SYNCS 0x989680 ;  /* 0x009896800000895d */ /* 0x004fea0003900000 */
[----:B------:R-:W2:Y:S02]  /*f830*/  @!P0 SYNCS.PHASECHK.TRANS64 P0, [R4+URZ+0xa0], R7 ;  /* 0x0000a007040085a7 */ /* 0x000ea400080010ff */
[----:B--2---:R-:W-:Y:S05]  /*f840*/  @!P0 BRA `(.L_x_89) ;  /* 0xfffffffc00f08947 */ /* 0x004fea000383ffff */
[----:B------:R-:W-:Y:S05]  /*f850*/  BRA `(.L_x_90) ;  /* 0xffffff3400d07947 */ /* 0x000fea000383ffff */
.L_x_23:
[----:B------:R-:W-:Y:S02]  /*f860*/  MOV R6, UR9 ;  /* 0x0000000900067c02 */ /* 0x000fe40008000f00 */
[----:B------:R-:W-:Y:S02]  /*f870*/  MOV R7, UR9 ;  /* 0x0000000900077c02 */ /* 0x000fe40008000f00 */
[----:B------:R-:W-:-:S07]  /*f880*/  MOV R4, UR8 ;  /* 0x0000000800047c02 */ /* 0x000fce0008000f00 */
.L_x_91:
[----:B-1----:R1:W2:Y:S02]  /*f890*/  SYNCS.PHASECHK.TRANS64.TRYWAIT P0, [R4+URZ+0xb0], R7 ;  /* 0x0000b007040075a7 */ /* 0x0022a400080011ff */
[----:B--2---:R-:W-:Y:S05]  /*f8a0*/  @!P0 NANOSLEEP.SYNCS 0x989680 ;  /* 0x009896800000895d */ /* 0x004fea0003900000 */
[----:B------:R-:W2:Y:S02]  /*f8b0*/  @!P0 SYNCS.PHASECHK.TRANS64 P0, [R4+URZ+0xb0], R7 ;  /* 0x0000b007040085a7 */ /* 0x000ea400080010ff */
[----:B--2---:R-:W-:Y:S05]  /*f8c0*/  @!P0 BRA `(.L_x_91) ;  /* 0xfffffffc00f08947 */ /* 0x004fea000383ffff */
[----:B------:R-:W-:Y:S05]  /*f8d0*/  BRA `(.L_x_92) ;  /* 0xffffff3800187947 */ /* 0x000fea000383ffff */
.L_x_24:
[----:B------:R-:W-:Y:S02]  /*f8e0*/  MOV R6, UR9 ;  /* 0x0000000900067c02 */ /* 0x000fe40008000f00 */
[----:B------:R-:W-:Y:S02]  /*f8f0*/  MOV R7, UR9 ;  /* 0x0000000900077c02 */ /* 0x000fe40008000f00 */
[----:B------:R-:W-:-:S07]  /*f900*/  MOV R4, UR8 ;  /* 0x0000000800047c02 */ /* 0x000fce0008000f00 */
.L_x_93:
[----:B-1----:R1:W2:Y:S02]  /*f910*/  SYNCS.PHASECHK.TRANS64.TRYWAIT P0, [R4+URZ+0xa8], R7 ;  /* 0x0000a807040075a7 */ /* 0x0022a400080011ff */
[----:B--2---:R-:W-:Y:S05]  /*f920*/  @!P0 NANOSLEEP.SYNCS 0x989680 ;  /* 0x009896800000895d */ /* 0x004fea0003900000 */
[----:B------:R-:W2:Y:S02]  /*f930*/  @!P0 SYNCS.PHASECHK.TRANS64 P0, [R4+URZ+0xa8], R7 ;  /* 0x0000a807040085a7 */ /* 0x000ea400080010ff */
[----:B--2---:R-:W-:Y:S05]  /*f940*/  @!P0 BRA `(.L_x_93) ;  /* 0xfffffffc00f08947 */ /* 0x004fea000383ffff */
[----:B------:R-:W-:Y:S05]  /*f950*/  BRA `(.L_x_94) ;  /* 0xffffff3800a07947 */ /* 0x000fea000383ffff */
.L_x_25:
[----:B------:R-:W-:Y:S01]  /*f960*/  MOV R4, UR8 ;  /* 0x0000000800047c02 */ /* 0x000fe20008000f00 */
[----:B------:R-:W-:Y:S01]  /*f970*/  UMOV UR6, UR9 ;  /* 0x0000000900067c82 */ /* 0x000fe20008000000 */
[----:B------:R-:W-:-:S05]  /*f980*/  UMOV UR7, UR9 ;  /* 0x0000000900077c82 */ /* 0x000fca0008000000 */
.L_x_95:
[----:B------:R-:W-:Y:S02]  /*f990*/  MOV R6, UR6 ;  /* 0x0000000600067c02 */ /* 0x000fe40008000f00 */
[----:B-1----:R-:W-:-:S04]  /*f9a0*/  MOV R7, UR7 ;  /* 0x0000000700077c02 */ /* 0x002fc80008000f00 */
[----:B------:R1:W2:Y:S03]  /*f9b0*/  SYNCS.PHASECHK.TRANS64.TRYWAIT P0, [R4+URZ+0xb8], R7 ;  /* 0x0000b807040075a7 */ /* 0x0002a600080011ff */
[----:B--2---:R-:W-:Y:S05]  /*f9c0*/  @!P0 NANOSLEEP.SYNCS 0x989680 ;  /* 0x009896800000895d */ /* 0x004fea0003900000 */
[----:B------:R-:W2:Y:S02]  /*f9d0*/  @!P0 SYNCS.PHASECHK.TRANS64 P0, [R4+URZ+0xb8], R7 ;  /* 0x0000b807040085a7 */ /* 0x000ea400080010ff */
[----:B--2---:R-:W-:Y:S05]  /*f9e0*/  @!P0 BRA `(.L_x_95) ;  /* 0xfffffffc00e88947 */ /* 0x004fea000383ffff */
[----:B------:R-:W-:Y:S05]  /*f9f0*/  BRA `(.L_x_96) ;  /* 0xffffff3800d47947 */ /* 0x000fea000383ffff */
.L_x_32:
[----:B------:R-:W-:Y:S01]  /*fa00*/  R2UR UR4, R8 ;  /* 0x00000000080472ca */ /* 0x000fe200000e0000 */
[----:B------:R-:W-:Y:S02]  /*fa10*/  HFMA2 R6, -RZ, RZ, -0.0 , 0 ;  /* 0x80000000ff067431 */ /* 0x000fe400000001ff */
[----:B------:R-:W-:-:S10]  /*fa20*/  IMAD.MOV.U32 R7, RZ, RZ, -0x80000000 ;  /* 0x80000000ff077424 */ /* 0x000fd400078e00ff */
[----:B------:R-:W-:-:S07]  /*fa30*/  IMAD.U32 R4, RZ, RZ, UR4 ;  /* 0x00000004ff047e24 */ /* 0x000fce000f8e00ff */
.L_x_97:
[----:B-1----:R1:W2:Y:S02]  /*fa40*/  SYNCS.PHASECHK.TRANS64.TRYWAIT P0, [R4+URZ+0x58], R7 ;  /* 0x00005807040075a7 */ /* 0x0022a400080011ff */
[----:B--2---:R-:W-:Y:S05]  /*fa50*/  @!P0 NANOSLEEP.SYNCS 0x989680 ;  /* 0x009896800000895d */ /* 0x004fea0003900000 */
[----:B------:R-:W2:Y:S02]  /*fa60*/  @!P0 SYNCS.PHASECHK.TRANS64 P0, [R4+URZ+0x58], R7 ;  /* 0x00005807040085a7 */ /* 0x000ea400080010ff */
[----:B--2---:R-:W-:Y:S05]  /*fa70*/  @!P0 BRA `(.L_x_97) ;  /* 0xfffffffc00f08947 */ /* 0x004fea000383ffff */
[----:B------:R-:W-:Y:S05]  /*fa80*/  BRA `(.L_x_98) ;  /* 0xffffff4000a07947 */ /* 0x000fea000383ffff */
.L_x_33:
[----:B------:R-:W-:Y:S01]  /*fa90*/  R2UR UR4, R8 ;  /* 0x00000000080472ca */ /* 0x000fe200000e0000 */
[----:B------:R-:W-:Y:S01]  /*faa0*/  IMAD.MOV.U32 R7, RZ, RZ, -0x80000000 ;  /* 0x80000000ff077424 */ /* 0x000fe200078e00ff */
[----:B------:R-:W-:-:S11]  /*fab0*/  MOV R6, 0x80000000 ;  /* 0x8000000000067802 */ /* 0x000fd60000000f00 */
[----:B------:R-:W-:-:S07]  /*fac0*/  IMAD.U32 R4, RZ, RZ, UR4 ;  /* 0x00000004ff047e24 */ /* 0x000fce000f8e00ff */
.L_x_99:
[----:B-1----:R1:W2:Y:S02]  /*fad0*/  SYNCS.PHASECHK.TRANS64.TRYWAIT P0, [R4+URZ+0x10], R7 ;  /* 0x00001007040075a7 */ /* 0x0022a400080011ff */
[----:B--2---:R-:W-:Y:S05]  /*fae0*/  @!P0 NANOSLEEP.SYNCS 0x989680 ;  /* 0x009896800000895d */ /* 0x004fea0003900000 */
[----:B------:R-:W2:Y:S02]  /*faf0*/  @!P0 SYNCS.PHASECHK.TRANS64 P0, [R4+URZ+0x10], R7 ;  /* 0x00001007040085a7 */ /* 0x000ea400080010ff */
[----:B--2---:R-:W-:Y:S05]  /*fb00*/  @!P0 BRA `(.L_x_99) ;  /* 0xfffffffc00f08947 */ /* 0x004fea000383ffff */
[----:B------:R-:W-:Y:S05]  /*fb10*/  BRA `(.L_x_100) ;  /* 0xffffff4400e87947 */ /* 0x000fea000383ffff */
.L_x_34:
[----:B------:R-:W-:Y:S01]  /*fb20*/  R2UR UR4, R8 ;  /* 0x00000000080472ca */ /* 0x000fe200000e0000 */
[----:B------:R-:W-:Y:S02]  /*fb30*/  HFMA2 R12, -RZ, RZ, -0.0 , 0 ;  /* 0x80000000ff0c7431 */ /* 0x000fe400000001ff */
[----:B------:R-:W-:-:S10]  /*fb40*/  IMAD.MOV.U32 R13, RZ, RZ, -0x80000000 ;  /* 0x80000000ff0d7424 */ /* 0x000fd400078e00ff */
[----:B------:R-:W-:-:S07]  /*fb50*/  IMAD.U32 R4, RZ, RZ, UR4 ;  /* 0x00000004ff047e24 */ /* 0x000fce000f8e00ff */
.L_x_101:
[----:B-1----:R1:W2:Y:S02]  /*fb60*/  SYNCS.PHASECHK.TRANS64.TRYWAIT P0, [R4+URZ+0x18], R13 ;  /* 0x0000180d040075a7 */ /* 0x0022a400080011ff */
[----:B--2---:R-:W-:Y:S05]  /*fb70*/  @!P0 NANOSLEEP.SYNCS 0x989680 ;  /* 0x009896800000895d */ /* 0x004fea0003900000 */
[----:B------:R-:W2:Y:S02]  /*fb80*/  @!P0 SYNCS.PHASECHK.TRANS64 P0, [R4+URZ+0x18], R13 ;  /* 0x0000180d040085a7 */ /* 0x000ea400080010ff */
[----:B--2---:R-:W-:Y:S05]  /*fb90*/  @!P0 BRA `(.L_x_101) ;  /* 0xfffffffc00f08947 */ /* 0x004fea000383ffff */
[----:B------:R-:W-:Y:S05]  /*fba0*/  BRA `(.L_x_102) ;  /* 0xffffff4800b47947 */ /* 0x000fea000383ffff */
.L_x_35:
[----:B------:R-:W-:Y:S01]  /*fbb0*/  R2UR UR4, R8 ;  /* 0x00000000080472ca */ /* 0x000fe200000e0000 */
[----:B------:R-:W-:Y:S01]  /*fbc0*/  IMAD.MOV.U32 R7, RZ, RZ, -0x80000000 ;  /* 0x80000000ff077424 */ /* 0x000fe200078e00ff */
[----:B------:R-:W-:-:S11]  /*fbd0*/  MOV R6, 0x80000000 ;  /* 0x8000000000067802 */ /* 0x000fd60000000f00 */
[----:B------:R-:W-:-:S07]  /*fbe0*/  IMAD.U32 R4, RZ, RZ, UR4 ;  /* 0x00000004ff047e24 */ /* 0x000fce000f8e00ff */
.L_x_103:
[----:B-1----:R1:W2:Y:S02]  /*fbf0*/  SYNCS.PHASECHK.TRANS64.TRYWAIT P0, [R4+URZ+0x60], R7 ;  /* 0x00006007040075a7 */ /* 0x0022a400080011ff */
[----:B--2---:R-:W-:Y:S05]  /*fc00*/  @!P0 NANOSLEEP.SYNCS 0x989680 ;  /* 0x009896800000895d */ /* 0x004fea0003900000 */
[----:B------:R-:W2:Y:S02]  /*fc10*/  @!P0 SYNCS.PHASECHK.TRANS64 P0, [R4+URZ+0x60], R7 ;  /* 0x00006007040085a7 */ /* 0x000ea400080010ff */
[----:B--2---:R-:W-:Y:S05]  /*fc20*/  @!P0 BRA `(.L_x_103) ;  /* 0xfffffffc00f08947 */ /* 0x004fea000383ffff */
[----:B------:R-:W-:Y:S05]  /*fc30*/  BRA `(.L_x_104) ;  /* 0xffffff4c006c7947 */ /* 0x000fea000383ffff */
.L_x_36:
[----:B------:R-:W-:Y:S02]  /*fc40*/  MOV R5, UR49 ;  /* 0x0000003100057c02 */ /* 0x000fe40008000f00 */
[-C--:B------:R-:W-:Y:S02]  /*fc50*/  MOV R12, R11.reuse ;  /* 0x0000000b000c7202 */ /* 0x080fe40000000f00 */
[----:B------:R-:W-:-:S07]  /*fc60*/  MOV R13, R11 ;  /* 0x0000000b000d7202 */ /* 0x000fce0000000f00 */
.L_x_105:
[----:B-1----:R1:W2:Y:S02]  /*fc70*/  SYNCS.PHASECHK.TRANS64.TRYWAIT P0, [R5+URZ+0x58], R13 ;  /* 0x0000580d050075a7 */ /* 0x0022a400080011ff */
[----:B--2---:R-:W-:Y:S05]  /*fc80*/  @!P0 NANOSLEEP.SYNCS 0x989680 ;  /* 0x009896800000895d */ /* 0x004fea0003900000 */
[----:B------:R-:W2:Y:S02]  /*fc90*/  @!P0 SYNCS.PHASECHK.TRANS64 P0, [R5+URZ+0x58], R13 ;  /* 0x0000580d050085a7 */ /* 0x000ea400080010ff */
[----:B--2---:R-:W-:Y:S05]  /*fca0*/  @!P0 BRA `(.L_x_105) ;  /* 0xfffffffc00f08947 */ /* 0x004fea000383ffff */
[----:B------:R-:W-:Y:S05]  /*fcb0*/  BRA `(.L_x_106) ;  /* 0xffffff5000e07947 */ /* 0x000fea000383ffff */
.L_x_37:
[----:B------:R-:W-:Y:S02]  /*fcc0*/  MOV R11, UR5 ;  /* 0x00000005000b7c02 */ /* 0x000fe40008000f00 */
[----:B------:R-:W-:-:S07]  /*fcd0*/  MOV R13, R12 ;  /* 0x0000000c000d7202 */ /* 0x000fce0000000f00 */
.L_x_107:
[----:B-1----:R1:W2:Y:S02]  /*fce0*/  SYNCS.PHASECHK.TRANS64.TRYWAIT P0, [R11+URZ+0x58], R13 ;  /* 0x0000580d0b0075a7 */ /* 0x0022a400080011ff */
[----:B--2---:R-:W-:Y:S05]  /*fcf0*/  @!P0 NANOSLEEP.SYNCS 0x989680 ;  /* 0x009896800000895d */ /* 0x004fea0003900000 */
[----:B------:R-:W2:Y:S02]  /*fd00*/  @!P0 SYNCS.PHASECHK.TRANS64 P0, [R11+URZ+0x58], R13 ;  /* 0x0000580d0b0085a7 */ /* 0x000ea400080010ff */
[----:B--2---:R-:W-:Y:S05]  /*fd10*/  @!P0 BRA `(.L_x_107) ;  /* 0xfffffffc00f08947 */ /* 0x004fea000383ffff */
[----:B------:R-:W-:Y:S05]  /*fd20*/  BRA `(.L_x_108) ;  /* 0xffffff5400bc7947 */ /* 0x000fea000383ffff */
.L_x_39:
[----:B------:R-:W-:Y:S02]  /*fd30*/  MOV R4, UR4 ;  /* 0x0000000400047c02 */ /* 0x000fe40008000f00 */
[----:B------:R-:W-:-:S07]  /*fd40*/  MOV R9, R8 ;  /* 0x0000000800097202 */ /* 0x000fce0000000f00 */
.L_x_109:
[----:B--2---:R2:W3:Y:S02]  /*fd50*/  SYNCS.PHASECHK.TRANS64.TRYWAIT P0, [R4+URZ+0x58], R9 ;  /* 0x00005809040075a7 */ /* 0x0044e400080011ff */
[----:B---3--:R-:W-:Y:S05]  /*fd60*/  @!P0 NANOSLEEP.SYNCS 0x989680 ;  /* 0x009896800000895d */ /* 0x008fea0003900000 */
[----:B------:R-:W3:Y:S02]  /*fd70*/  @!P0 SYNCS.PHASECHK.TRANS64 P0, [R4+URZ+0x58], R9 ;  /* 0x00005809040085a7 */ /* 0x000ee400080010ff */
[----:B---3--:R-:W-:Y:S05]  /*fd80*/  @!P0 BRA `(.L_x_109) ;  /* 0xfffffffc00f08947 */ /* 0x008fea000383ffff */
[----:B------:R-:W-:Y:S05]  /*fd90*/  BRA `(.L_x_110) ;  /* 0xffffff5800dc7947 */ /* 0x000fea000383ffff */
.L_x_40:
[----:B------:R-:W-:Y:S02]  /*fda0*/  MOV R4, UR5 ;  /* 0x0000000500047c02 */ /* 0x000fe40008000f00 */
[----:B------:R-:W-:-:S07]  /*fdb0*/  MOV R7, R6 ;  /* 0x0000000600077202 */ /* 0x000fce0000000f00 */
.L_x_111:
[----:B--2---:R2:W3:Y:S02]  /*fdc0*/  SYNCS.PHASECHK.TRANS64.TRYWAIT P0, [R4+URZ+0x18], R7 ;  /* 0x00001807040075a7 */ /* 0x0044e400080011ff */
[----:B---3--:R-:W-:Y:S05]  /*fdd0*/  @!P0 NANOSLEEP.SYNCS 0x989680 ;  /* 0x009896800000895d */ /* 0x008fea0003900000 */
[----:B------:R-:W3:Y:S02]  /*fde0*/  @!P0 SYNCS.PHASECHK.TRANS64 P0, [R4+URZ+0x18], R7 ;  /* 0x00001807040085a7 */ /* 0x000ee400080010ff */
[----:B---3--:R-:W-:Y:S05]  /*fdf0*/  @!P0 BRA `(.L_x_111) ;  /* 0xfffffffc00f08947 */ /* 0x008fea000383ffff */
[----:B------:R-:W-:Y:S05]  /*fe00*/  BRA `(.L_x_112) ;  /* 0xffffff5800d87947 */ /* 0x000fea000383ffff */
.L_x_43:
[----:B------:R-:W-:Y:S02]  /*fe10*/  MOV R4, 0x80000000 ;  /* 0x8000000000047802 */ /* 0x000fe40000000f00 */
[----:B------:R-:W-:-:S07]  /*fe20*/  MOV R5, 0x80000000 ;  /* 0x8000000000057802 */ /* 0x000fce0000000f00 */
.L_x_113:
[----:B-1----:R1:W2:Y:S02]  /*fe30*/  SYNCS.PHASECHK.TRANS64.TRYWAIT P0, [UR17], R5 ;  /* 0x00000005ff0075a7 */ /* 0x0022a40008001111 */
[----:B--2---:R-:W-:Y:S05]  /*fe40*/  @!P0 NANOSLEEP.SYNCS 0x989680 ;  /* 0x009896800000895d */ /* 0x004fea0003900000 */
[----:B------:R-:W2:Y:S02]  /*fe50*/  @!P0 SYNCS.PHASECHK.TRANS64 P0, [UR17], R5 ;  /* 0x00000005ff0085a7 */ /* 0x000ea40008001011 */
[----:B--2---:R-:W-:Y:S05]  /*fe60*/  @!P0 BRA `(.L_x_113) ;  /* 0xfffffffc00f08947 */ /* 0x004fea000383ffff */
[----:B------:R-:W-:Y:S05]  /*fe70*/  BRA `(.L_x_114) ;  /* 0xffffff5c007c7947 */ /* 0x000fea000383ffff */
.L_x_44:
[----:B------:R-:W1:Y:S02]  /*fe80*/  SYNCS.PHASECHK.TRANS64.TRYWAIT P0, [UR18], RZ ;  /* 0x000000ffff0075a7 */ /* 0x000e640008001112 */
[----:B-1----:R-:W-:Y:S05]  /*fe90*/  @!P0 NANOSLEEP.SYNCS 0x989680 ;  /* 0x009896800000895d */ /* 0x002fea0003900000 */
[----:B------:R-:W1:Y:S02]  /*fea0*/  @!P0 SYNCS.PHASECHK.TRANS64 P0, [UR18], RZ ;  /* 0x000000ffff0085a7 */ /* 0x000e640008001012 */
[----:B-1----:R-:W-:Y:S05]  /*feb0*/  @!P0 BRA `(.L_x_44) ;  /* 0xfffffffc00f08947 */ /* 0x002fea000383ffff */
[----:B------:R-:W-:Y:S05]  /*fec0*/  BRA `(.L_x_115) ;  /* 0xffffff6000507947 */ /* 0x000fea000383ffff */
.L_x_45:
[----:B------:R-:W1:Y:S02]  /*fed0*/  SYNCS.PHASECHK.TRANS64.TRYWAIT P0, [UR17], RZ ;  /* 0x000000ffff0075a7 */ /* 0x000e640008001111 */
[----:B-1----:R-:W-:Y:S05]  /*fee0*/  @!P0 NANOSLEEP.SYNCS 0x989680 ;  /* 0x009896800000895d */ /* 0x002fea0003900000 */
[----:B------:R-:W1:Y:S02]  /*fef0*/  @!P0 SYNCS.PHASECHK.TRANS64 P0, [UR17], RZ ;  /* 0x000000ffff0085a7 */ /* 0x000e640008001011 */
[----:B-1----:R-:W-:Y:S05]  /*ff00*/  @!P0 BRA `(.L_x_45) ;  /* 0xfffffffc00f08947 */ /* 0x002fea000383ffff */
[----:B------:R-:W-:Y:S05]  /*ff10*/  BRA `(.L_x_116) ;  /* 0xffffff8400e47947 */ /* 0x000fea000383ffff */
.L_x_47:
[----:B------:R-:W-:Y:S02]  /*ff20*/  MOV R4, UR4 ;  /* 0x0000000400047c02 */ /* 0x000fe40008000f00 */
[----:B------:R-:W-:-:S07]  /*ff30*/  MOV R5, UR4 ;  /* 0x0000000400057c02 */ /* 0x000fce0008000f00 */
.L_x_117:
[----:B---3--:R3:W4:Y:S02]  /*ff40*/  SYNCS.PHASECHK.TRANS64.TRYWAIT P0, [UR18], R5 ;  /* 0x00000005ff0075a7 */ /* 0x0087240008001112 */
[----:B----4-:R-:W-:Y:S05]  /*ff50*/  @!P0 NANOSLEEP.SYNCS 0x989680 ;  /* 0x009896800000895d */ /* 0x010fea0003900000 */
[----:B------:R-:W4:Y:S02]  /*ff60*/  @!P0 SYNCS.PHASECHK.TRANS64 P0, [UR18], R5 ;  /* 0x00000005ff0085a7 */ /* 0x000f240008001012 */
[----:B----4-:R-:W-:Y:S05]  /*ff70*/  @!P0 BRA `(.L_x_117) ;  /* 0xfffffffc00f08947 */ /* 0x010fea000383ffff */
[----:B------:R-:W-:Y:S05]  /*ff80*/  BRA `(.L_x_118) ;  /* 0xffffff88001c7947 */ /* 0x000fea000383ffff */
.L_x_48:
[----:B------:R-:W-:Y:S02]  /*ff90*/  MOV R4, UR4 ;  /* 0x0000000400047c02 */ /* 0x000fe40008000f00 */
[----:B------:R-:W-:-:S07]  /*ffa0*/  MOV R5, UR4 ;  /* 0x0000000400057c02 */ /* 0x000fce0008000f00 */
.L_x_119:
[----:B-1----:R1:W2:Y:S02]  /*ffb0*/  SYNCS.PHASECHK.TRANS64.TRYWAIT P0, [UR17], R5 ;  /* 0x00000005ff0075a7 */ /* 0x0022a40008001111 */
[----:B--2---:R-:W-:Y:S05]  /*ffc0*/  @!P0 NANOSLEEP.SYNCS 0x989680 ;  /* 0x009896800000895d */ /* 0x004fea0003900000 */
[----:B------:R-:W2:Y:S02]  /*ffd0*/  @!P0 SYNCS.PHASECHK.TRANS64 P0, [UR17], R5 ;  /* 0x00000005ff0085a7 */ /* 0x000ea40008001011 */
[----:B--2---:R-:W-:Y:S05]  /*ffe0*/  @!P0 BRA `(.L_x_119) ;  /* 0xfffffffc00f08947 */ /* 0x004fea000383ffff */
[----:B------:R-:W-:Y:S05]  /*fff0*/  BRA `(.L_x_120) ;  /* 0xffffffa8007c7947 */ /* 0x000fea000383ffff */
.L_x_51:
[----:B------:R-:W-:Y:S01]  /*10000*/  UIADD3 UR8, UPT, UPT, UR6, 0x90, URZ ;  /* 0x0000009006087890 */ /* 0x000fe2000fffe0ff */
[----:B------:R-:W-:Y:S02]  /*10010*/  MOV R6, UR4 ;  /* 0x0000000400067c02 */ /* 0x000fe40008000f00 */
[----:B------:R-:W-:-:S03]  /*10020*/  MOV R7, UR4 ;  /* 0x0000000400077c02 */ /* 0x000fc60008000f00 */
[----:B------:R-:W-:-:S07]  /*10030*/  MOV R4, UR8 ;  /* 0x0000000800047c02 */ /* 0x000fce0008000f00 */
.L_x_121:
[----:B-1----:R1:W2:Y:S02]  /*10040*/  SYNCS.PHASECHK.TRANS64.TRYWAIT P0, [R4+URZ], R7 ;  /* 0x00000007040075a7 */ /* 0x0022a400080011ff */
[----:B--2---:R-:W-:Y:S05]  /*10050*/  @!P0 NANOSLEEP.SYNCS 0x989680 ;  /* 0x009896800000895d */ /* 0x004fea0003900000 */
[----:B------:R-:W2:Y:S02]  /*10060*/  @!P0 SYNCS.PHASECHK.TRANS64 P0, [R4+URZ], R7 ;  /* 0x00000007040085a7 */ /* 0x000ea400080010ff */
[----:B--2---:R-:W-:Y:S05]  /*10070*/  @!P0 BRA `(.L_x_121) ;  /* 0xfffffffc00f08947 */ /* 0x004fea000383ffff */
[----:B------:R-:W-:Y:S05]  /*10080*/  BRA `(.L_x_122) ;  /* 0xffffffac00f87947 */ /* 0x000fea000383ffff */
.L_x_52:
[----:B------:R-:W-:Y:S01]  /*10090*/  UIADD3 UR6, UPT, UPT, UR6, 0x100, URZ ;  /* 0x0000010006067890 */ /* 0x000fe2000fffe0ff */
[----:B------:R-:W-:Y:S02]  /*100a0*/  MOV R6, UR4 ;  /* 0x0000000400067c02 */ /* 0x000fe40008000f00 */
[----:B------:R-:W-:-:S03]  /*100b0*/  MOV R7, UR4 ;  /* 0x0000000400077c02 */ /* 0x000fc60008000f00 */
[----:B------:R-:W-:-:S07]  /*100c0*/  MOV R4, UR6 ;  /* 0x0000000600047c02 */ /* 0x000fce0008000f00 */
.L_x_123:
[----:B-1----:R1:W2:Y:S02]  /*100d0*/  SYNCS.PHASECHK.TRANS64.TRYWAIT P0, [R4+URZ], R7 ;  /* 0x00000007040075a7 */ /* 0x0022a400080011ff */
[----:B--2---:R-:W-:Y:S05]  /*100e0*/  @!P0 NANOSLEEP.SYNCS 0x989680 ;  /* 0x009896800000895d */ /* 0x004fea0003900000 */
[----:B------:R-:W2:Y:S02]  /*100f0*/  @!P0 SYNCS.PHASECHK.TRANS64 P0, [R4+URZ], R7 ;  /* 0x00000007040085a7 */ /* 0x000ea400080010ff */
[----:B--2---:R-:W-:Y:S05]  /*10100*/  @!P0 BRA `(.L_x_123) ;  /* 0xfffffffc00f08947 */ /* 0x004fea000383ffff */
[----:B------:R-:W-:Y:S05]  /*10110*/  BRA `(.L_x_124) ;  /* 0xffffffc800887947 */ /* 0x000fea000383ffff */
.L_x_54:
[----:B------:R-:W-:Y:S01]  /*10120*/  UIADD3 UR4, UPT, UPT, UR4, 0x100, URZ ;  /* 0x0000010004047890 */ /* 0x000fe2000fffe0ff */
[----:B--2---:R-:W-:Y:S02]  /*10130*/  MOV R4, UR9 ;  /* 0x0000000900047c02 */ /* 0x004fe40008000f00 */
[----:B------:R-:W-:-:S03]  /*10140*/  MOV R5, UR9 ;  /* 0x0000000900057c02 */ /* 0x000fc60008000f00 */
[----:B------:R-:W-:-:S07]  /*10150*/  MOV R3, UR4 ;  /* 0x0000000400037c02 */ /* 0x000fce0008000f00 */
.L_x_125:
[----:B--2---:R2:W3:Y:S02]  /*10160*/  SYNCS.PHASECHK.TRANS64.TRYWAIT P0, [R3+URZ], R5 ;  /* 0x00000005030075a7 */ /* 0x0044e400080011ff */
[----:B---3--:R-:W-:Y:S05]  /*10170*/  @!P0 NANOSLEEP.SYNCS 0x989680 ;  /* 0x009896800000895d */ /* 0x008fea0003900000 */
[----:B------:R-:W3:Y:S02]  /*10180*/  @!P0 SYNCS.PHASECHK.TRANS64 P0, [R3+URZ], R5 ;  /* 0x00000005030085a7 */ /* 0x000ee400080010ff */
[----:B---3--:R-:W-:Y:S05]  /*10190*/  @!P0 BRA `(.L_x_125) ;  /* 0xfffffffc00f08947 */ /* 0x008fea000383ffff */
[----:B------:R-:W-:Y:S05]  /*101a0*/  BRA `(.L_x_126) ;  /* 0xffffffcc00ec7947 */ /* 0x000fea000383ffff */
.L_x_60:
[----:B------:R-:W1:Y:S02]  /*101b0*/  SYNCS.PHASECHK.TRANS64.TRYWAIT P0, [UR6+0xd0], RZ ;  /* 0x0000d0ffff0075a7 */ /* 0x000e640008001106 */
[----:B-1----:R-:W-:Y:S05]  /*101c0*/  @!P0 NANOSLEEP.SYNCS 0x989680 ;  /* 0x009896800000895d */ /* 0x002fea0003900000 */
[----:B------:R-:W1:Y:S02]  /*101d0*/  @!P0 SYNCS.PHASECHK.TRANS64 P0, [UR6+0xd0], RZ ;  /* 0x0000d0ffff0085a7 */ /* 0x000e640008001006 */
[----:B-1----:R-:W-:Y:S05]  /*101e0*/  @!P0 BRA `(.L_x_60) ;  /* 0xfffffffc00f08947 */ /* 0x002fea000383ffff */
[----:B------:R-:W-:Y:S05]  /*101f0*/  BRA `(.L_x_127) ;  /* 0xffffffdc00c47947 */ /* 0x000fea000383ffff */
.L_x_61:
[----:B------:R-:W-:Y:S01]  /*10200*/  HFMA2 R4, -RZ, RZ, -0.0 , 0 ;  /* 0x80000000ff047431 */ /* 0x000fe200000001ff */
[----:B------:R-:W-:-:S07]  /*10210*/  MOV R5, 0x80000000 ;  /* 0x8000000000057802 */ /* 0x000fce0000000f00 */
.L_x_128:
[----:B-1----:R1:W2:Y:S02]  /*10220*/  SYNCS.PHASECHK.TRANS64.TRYWAIT P1, [UR6+0x120], R5 ;  /* 0x00012005ff0075a7 */ /* 0x0022a40008021106 */
[----:B--2---:R-:W-:Y:S05]  /*10230*/  @!P1 NANOSLEEP.SYNCS 0x989680 ;  /* 0x009896800000995d */ /* 0x004fea0003900000 */
[----:B------:R-:W2:Y:S02]  /*10240*/  @!P1 SYNCS.PHASECHK.TRANS64 P1, [UR6+0x120], R5 ;  /* 0x00012005ff0095a7 */ /* 0x000ea40008021006 */
[----:B--2---:R-:W-:Y:S05]  /*10250*/  @!P1 BRA `(.L_x_128) ;  /* 0xfffffffc00f09947 */ /* 0x004fea000383ffff */
[----:B------:R-:W-:Y:S05]  /*10260*/  BRA `(.L_x_129) ;  /* 0xffffffdc00d87947 */ /* 0x000fea000383ffff */
.L_x_62:
[----:B------:R-:W1:Y:S02]  /*10270*/  SYNCS.PHASECHK.TRANS64.TRYWAIT P0, [UR6+0xd8], RZ ;  /* 0x0000d8ffff0075a7 */ /* 0x000e640008001106 */
[----:B-1----:R-:W-:Y:S05]  /*10280*/  @!P0 NANOSLEEP.SYNCS 0x989680 ;  /* 0x009896800000895d */ /* 0x002fea0003900000 */
[----:B------:R-:W1:Y:S02]  /*10290*/  @!P0 SYNCS.PHASECHK.TRANS64 P0, [UR6+0xd8], RZ ;  /* 0x0000d8ffff0085a7 */ /* 0x000e640008001006 */
[----:B-1----:R-:W-:Y:S05]  /*102a0*/  @!P0 BRA `(.L_x_62) ;  /* 0xfffffffc00f08947 */ /* 0x002fea000383ffff */
[----:B------:R-:W-:Y:S05]  /*102b0*/  BRA `(.L_x_130) ;  /* 0xffffffe4007c7947 */ /* 0x000fea000383ffff */
.L_x_63:
[----:B------:R-:W-:Y:S01]  /*102c0*/  HFMA2 R4, -RZ, RZ, -0.0 , 0 ;  /* 0x80000000ff047431 */ /* 0x000fe200000001ff */
[----:B------:R-:W-:-:S07]  /*102d0*/  MOV R5, 0x80000000 ;  /* 0x8000000000057802 */ /* 0x000fce0000000f00 */
.L_x_131:
[----:B-1----:R1:W2:Y:S02]  /*102e0*/  SYNCS.PHASECHK.TRANS64.TRYWAIT P0, [UR6+0x128], R5 ;  /* 0x00012805ff0075a7 */ /* 0x0022a40008001106 */
[----:B--2---:R-:W-:Y:S05]  /*102f0*/  @!P0 NANOSLEEP.SYNCS 0x989680 ;  /* 0x009896800000895d */ /* 0x004fea0003900000 */
[----:B------:R-:W2:Y:S02]  /*10300*/  @!P0 SYNCS.PHASECHK.TRANS64 P0, [UR6+0x128], R5 ;  /* 0x00012805ff0085a7 */ /* 0x000ea40008001006 */
[----:B--2---:R-:W-:Y:S05]  /*10310*/  @!P0 BRA `(.L_x_131) ;  /* 0xfffffffc00f08947 */ /* 0x004fea000383ffff */
[----:B------:R-:W-:Y:S05]  /*10320*/  BRA `(.L_x_132) ;  /* 0xffffffe400887947 */ /* 0x000fea000383ffff */
.L_x_64:
[----:B------:R-:W-:-:S07]  /*10330*/  MOV R9, R8 ;  /* 0x0000000800097202 */ /* 0x000fce0000000f00 */
.L_x_133:
[----:B--2---:R2:W3:Y:S02]  /*10340*/  SYNCS.PHASECHK.TRANS64.TRYWAIT P0, [UR6+0x128], R9 ;  /* 0x00012809ff0075a7 */ /* 0x0044e40008001106 */
[----:B---3--:R-:W-:Y:S05]  /*10350*/  @!P0 NANOSLEEP.SYNCS 0x989680 ;  /* 0x009896800000895d */ /* 0x008fea0003900000 */
[----:B------:R-:W3:Y:S02]  /*10360*/  @!P0 SYNCS.PHASECHK.TRANS64 P0, [UR6+0x128], R9 ;  /* 0x00012809ff0085a7 */ /* 0x000ee40008001006 */
[----:B---3--:R-:W-:Y:S05]  /*10370*/  @!P0 BRA `(.L_x_133) ;  /* 0xfffffffc00f08947 */ /* 0x008fea000383ffff */
[----:B------:R-:W-:Y:S05]  /*10380*/  BRA `(.L_x_134) ;  /* 0xffffffec00b07947 */ /* 0x000fea000383ffff */
        .weak           $__internal_0_$__cuda_sm10x_tcgen05_guardrail_trap_col_being_dealloced_not_returned_by_alloc
        .type           $__internal_0_$__cuda_sm10x_tcgen05_guardrail_trap_col_being_dealloced_not_returned_by_alloc,@function
        .size           $__internal_0_$__cuda_sm10x_tcgen05_guardrail_trap_col_being_dealloced_not_returned_by_alloc,($__internal_1_$__cuda_sm10x_tcgen05_guardrail_trap_phase_invalid_during_alloc - $__internal_0_$__cuda_sm10x_tcgen05_guardrail_trap_col_being_dealloced_not_returned_by_alloc)
$__internal_0_$__cuda_sm10x_tcgen05_guardrail_trap_col_being_dealloced_not_returned_by_alloc:
[----:B------:R-:W-:Y:S05]  /*10390*/  BPT.TRAP 0x1 ;  /* 0x000000040000795c */ /* 0x000fea0000300000 */
[----:B------:R-:W-:-:S04]  /*103a0*/  HFMA2 R5, -RZ, RZ, 0, 0 ;  /* 0x00000000ff057431 */ /* 0x000fc800000001ff */
[----:B------:R-:W-:Y:S05]  /*103b0*/  RET.REL.NODEC R4 `(kernel_cutlass_kernel_flash_attncuteflash_fwd_sm100FlashAttentionForwardSm100_object_at__tensor0000o8011101213_tensor0000o8011101213_tensor0000o8010111213_tensor0000o8011101213_tensorptrf_0) ;  /* 0xfffffefc04107950 */ /* 0x000fea0003c3ffff */
        .weak           $__internal_1_$__cuda_sm10x_tcgen05_guardrail_trap_phase_invalid_during_alloc
        .type           $__internal_1_$__cuda_sm10x_tcgen05_guardrail_trap_phase_invalid_during_alloc,@function
        .size           $__internal_1_$__cuda_sm10x_tcgen05_guardrail_trap_phase_invalid_during_alloc,($__internal_2_$__cuda_sm10x_tcgen05_guardrail_trap_unallocated_columns_being_dealloced - $__internal_1_$__cuda_sm10x_tcgen05_guardrail_trap_phase_invalid_during_alloc)
$__internal_1_$__cuda_sm10x_tcgen05_guardrail_trap_phase_invalid_during_alloc:
[----:B------:R-:W-:Y:S05]  /*103c0*/  BPT.TRAP 0x1 ;  /* 0x000000040000795c */ /* 0x000fea0000300000 */
[----:B------:R-:W-:-:S04]  /*103d0*/  MOV R5, 0x0 ;  /* 0x0000000000057802 */ /* 0x000fc80000000f00 */
[----:B------:R-:W-:Y:S05]  /*103e0*/  RET.REL.NODEC R4 `(kernel_cutlass_kernel_flash_attncuteflash_fwd_sm100FlashAttentionForwardSm100_object_at__tensor0000o8011101213_tensor0000o8011101213_tensor0000o8010111213_tensor0000o8011101213_tensorptrf_0) ;  /* 0xfffffefc04047950 */ /* 0x000fea0003c3ffff */
        .weak           $__internal_2_$__cuda_sm10x_tcgen05_guardrail_trap_unallocated_columns_being_dealloced
        .type           $__internal_2_$__cuda_sm10x_tcgen05_guardrail_trap_unallocated_columns_being_dealloced,@function
        .size           $__internal_2_$__cuda_sm10x_tcgen05_guardrail_trap_unallocated_columns_being_dealloced,(.L_x_142 - $__internal_2_$__cuda_sm10x_tcgen05_guardrail_trap_unallocated_columns_being_dealloced)
$__internal_2_$__cuda_sm10x_tcgen05_guardrail_trap_unallocated_columns_being_dealloced:
[----:B------:R-:W-:Y:S05]  /*103f0*/  BPT.TRAP 0x1 ;  /* 0x000000040000795c */ /* 0x000fea0000300000 */
[----:B------:R-:W-:-:S04]  /*10400*/  HFMA2 R5, -RZ, RZ, 0, 0 ;  /* 0x00000000ff057431 */ /* 0x000fc800000001ff */
[----:B------:R-:W-:Y:S05]  /*10410*/  RET.REL.NODEC R4 `(kernel_cutlass_kernel_flash_attncuteflash_fwd_sm100FlashAttentionForwardSm100_object_at__tensor0000o8011101213_tensor0000o8011101213_tensor0000o8010111213_tensor0000o8011101213_tensorptrf_0) ;  /* 0xfffffef804f87950 */ /* 0x000fea0003c3ffff */
.L_x_135:
[----:B------:R-:W-:-:S00]  /*10420*/  BRA `(.L_x_135) ;  /* 0xfffffffc00fc7947 */ /* 0x000fc0000383ffff */
[----:B------:R-:W-:-:S00]  /*10430*/  NOP ;  /* 0x0000000000007918 */ /* 0x000fc00000000000 */
        /* <DEDUP_REMOVED lines=12> */
.L_x_142:


//--------------------- .nv.shared.kernel_cutlass_kernel_flash_attncuteflash_fwd_sm100FlashAttentionForwardSm100_object_at__tensor0000o8011101213_tensor0000o8011101213_tensor0000o8010111213_tensor0000o8011101213_tensorptrf_0 --------------------------
	.section	.nv.shared.kernel_cutlass_kernel_flash_attncuteflash_fwd_sm100FlashAttentionForwardSm100_object_at__tensor0000o8011101213_tensor0000o8011101213_tensor0000o8010111213_tensor0000o8011101213_tensorptrf_0,"aw",@nobits
	.sectionflags	@""
	.align	1024
	.zero		1024


//--------------------- .nv.shared.reserved.0     --------------------------
	.section	.nv.shared.reserved.0,"aw",@nobits
	.align	8
	.weak		__nv_reservedSMEM_offset_0_alias
	.size		__nv_reservedSMEM_offset_0_alias, 0, 64
	.other		__nv_reservedSMEM_offset_0_alias,@"STO_CUDA_RESERVED_SHARED STV_DEFAULT"
__nv_reservedSMEM_offset_0_alias:
	.zero		0
.nv.shared.reserved.0:
	.zero		64
	.weak		__nv_reservedSMEM_allocation_phase
	.type		__nv_reservedSMEM_allocation_phase,@object
	.size		__nv_reservedSMEM_allocation_phase,(.L_0 - __nv_reservedSMEM_allocation_phase)
__nv_reservedSMEM_allocation_phase:
	.zero		1
.L_0:
	.zero		7
	.weak		__nv_reservedSMEM_devtool_atexit_pc
	.type		__nv_reservedSMEM_devtool_atexit_pc,@object
	.size		__nv_reservedSMEM_devtool_atexit_pc,(__nv_reservedSMEM_allocation_mask - __nv_reservedSMEM_devtool_atexit_pc)
__nv_reservedSMEM_devtool_atexit_pc:
	.zero		8
	.weak		__nv_reservedSMEM_allocation_mask
	.type		__nv_reservedSMEM_allocation_mask,@object
	.size		__nv_reservedSMEM_allocation_mask,(.L_2 - __nv_reservedSMEM_allocation_mask)
__nv_reservedSMEM_allocation_mask:
	.zero		4
.L_2:


//--------------------- .nv.constant0.kernel_cutlass_kernel_flash_attncuteflash_fwd_sm100FlashAttentionForwardSm100_object_at__tensor0000o8011101213_tensor0000o8011101213_tensor0000o8010111213_tensor0000o8011101213_tensorptrf_0 --------------------------
	.section	.nv.constant0.kernel_cutlass_kernel_flash_attncuteflash_fwd_sm100FlashAttentionForwardSm100_object_at__tensor0000o8011101213_tensor0000o8011101213_tensor0000o8010111213_tensor0000o8011101213_tensorptrf_0,"a",@progbits
	.sectionflags	@""
	.align	4
.nv.constant0.kernel_cutlass_kernel_flash_attncuteflash_fwd_sm100FlashAttentionForwardSm100_object_at__tensor0000o8011101213_tensor0000o8011101213_tensor0000o8010111213_tensor0000o8011101213_tensorptrf_0:
	.zero		1640


//--------------------- SYMBOLS --------------------------

	.type		.nv.reservedSmem.offset0,@object
	.size		.nv.reservedSmem.offset0,0x4
	.type		.nv.reservedSmem.cap,@object
	.size		.nv.reservedSmem.cap,0x4
